	.target	sm_90a

	.elftype	@"ET_EXEC"


//--------------------- .note.nv.tkinfo           --------------------------
	.section	.note.nv.tkinfo,"",@"SHT_NOTE"
	.sectionflags	@"SHF_NOTE_NV_TKINFO"
	.tkinfo
        /*0018*/ 	.word	0x00000002
        /*0030*/ 	.string	""
        /*0030*/ 	.string	"ptxas"
        /*0030*/ 	.string	"Cuda compilation tools, release 13.0, V13.0.88"
        /*0030*/ 	.string	"Build cuda_13.0.r13.0/compiler.36424714_0"
        /*0030*/ 	.string	"-v  -suppress-debug-info  -lineinfo  -arch sm_90a "



//--------------------- .note.nv.cuinfo           --------------------------
	.section	.note.nv.cuinfo,"",@"SHT_NOTE"
	.sectionflags	@"SHF_NOTE_NV_CUINFO"
        /*0018*/ 	.short	0x0002
        /*001a*/ 	.short	0x005a
        /*001c*/ 	.short	0x0082
	.zero		2


//--------------------- .nv.info                  --------------------------
	.section	.nv.info,"",@"SHT_CUDA_INFO"
	.align	4


	//----- nvinfo : EIATTR_REGCOUNT
	.align		4
        /*0000*/ 	.byte	0x04, 0x2f
        /*0002*/ 	.short	(.L_1 - .L_0)
	.align		4
.L_0:
        /*0004*/ 	.word	index@(matmul_kernel)
        /*0008*/ 	.word	0x000000ff


	//----- nvinfo : EIATTR_FRAME_SIZE
	.align		4
.L_1:
        /*000c*/ 	.byte	0x04, 0x11
        /*000e*/ 	.short	(.L_3 - .L_2)
	.align		4
.L_2:
        /*0010*/ 	.word	index@(matmul_kernel)
        /*0014*/ 	.word	0x00006da8


	//----- nvinfo : EIATTR_MIN_STACK_SIZE
	.align		4
.L_3:
        /*0018*/ 	.byte	0x04, 0x12
        /*001a*/ 	.short	(.L_5 - .L_4)
	.align		4
.L_4:
        /*001c*/ 	.word	index@(matmul_kernel)
        /*0020*/ 	.word	0x00006da8
.L_5:


//--------------------- .nv.compat                --------------------------
	.section	.nv.compat,"",@"SHT_CUDA_COMPAT_INFO"
	.align	4
        /*0000*/ 	.byte	0x02, 0x09, 0x01, 0x00, 0x02, 0x02, 0x04, 0x00, 0x02, 0x05, 0x05, 0x00, 0x03, 0x07, 0x01, 0x01
        /*0010*/ 	.byte	0x02, 0x03, 0x00, 0x00, 0x02, 0x06, 0x01, 0x00, 0x04, 0x0b, 0x08, 0x00, 0x00, 0x00, 0x00, 0x00
        /*0020*/ 	.byte	0x00, 0x00, 0x00, 0x00


//--------------------- .nv.info.matmul_kernel    --------------------------
	.section	.nv.info.matmul_kernel,"",@"SHT_CUDA_INFO"
	.sectionflags	@""
	.align	4


	//----- nvinfo : EIATTR_CUDA_API_VERSION
	.align		4
        /*0000*/ 	.byte	0x04, 0x37
        /*0002*/ 	.short	(.L_7 - .L_6)
.L_6:
        /*0004*/ 	.word	0x00000082


	//----- nvinfo : EIATTR_KPARAM_INFO
	.align		4
.L_7:
        /*0008*/ 	.byte	0x04, 0x17
        /*000a*/ 	.short	(.L_9 - .L_8)
.L_8:
        /*000c*/ 	.word	0x00000000
        /*0010*/ 	.short	0x000d
        /*0012*/ 	.short	0x0048
        /*0014*/ 	.byte	0x00, 0xf4, 0x21, 0x00


	//----- nvinfo : EIATTR_KPARAM_INFO
	.align		4
.L_9:
        /*0018*/ 	.byte	0x04, 0x17
        /*001a*/ 	.short	(.L_11 - .L_10)
.L_10:
        /*001c*/ 	.word	0x00000000
        /*0020*/ 	.short	0x000c
        /*0022*/ 	.short	0x0040
        /*0024*/ 	.byte	0x00, 0xf4, 0x21, 0x00


	//----- nvinfo : EIATTR_KPARAM_INFO
	.align		4
.L_11:
        /*0028*/ 	.byte	0x04, 0x17
        /*002a*/ 	.short	(.L_13 - .L_12)
.L_12:
        /*002c*/ 	.word	0x00000000
        /*0030*/ 	.short	0x000b
        /*0032*/ 	.short	0x0038
        /*0034*/ 	.byte	0x00, 0xf0, 0x11, 0x00


	//----- nvinfo : EIATTR_KPARAM_INFO
	.align		4
.L_13:
        /*0038*/ 	.byte	0x04, 0x17
        /*003a*/ 	.short	(.L_15 - .L_14)
.L_14:
        /*003c*/ 	.word	0x00000000
        /*0040*/ 	.short	0x000a
        /*0042*/ 	.short	0x0034
        /*0044*/ 	.byte	0x00, 0xf0, 0x11, 0x00


	//----- nvinfo : EIATTR_KPARAM_INFO
	.align		4
.L_15:
        /*0048*/ 	.byte	0x04, 0x17
        /*004a*/ 	.short	(.L_17 - .L_16)
.L_16:
        /*004c*/ 	.word	0x00000000
        /*0050*/ 	.short	0x0009
        /*0052*/ 	.short	0x0030
        /*0054*/ 	.byte	0x00, 0xf0, 0x11, 0x00


	//----- nvinfo : EIATTR_KPARAM_INFO
	.align		4
.L_17:
        /*0058*/ 	.byte	0x04, 0x17
        /*005a*/ 	.short	(.L_19 - .L_18)
.L_18:
        /*005c*/ 	.word	0x00000000
        /*0060*/ 	.short	0x0008
        /*0062*/ 	.short	0x002c
        /*0064*/ 	.byte	0x00, 0xf0, 0x11, 0x00


	//----- nvinfo : EIATTR_KPARAM_INFO
	.align		4
.L_19:
        /*0068*/ 	.byte	0x04, 0x17
        /*006a*/ 	.short	(.L_21 - .L_20)
.L_20:
        /*006c*/ 	.word	0x00000000
        /*0070*/ 	.short	0x0007
        /*0072*/ 	.short	0x0028
        /*0074*/ 	.byte	0x00, 0xf0, 0x11, 0x00


	//----- nvinfo : EIATTR_KPARAM_INFO
	.align		4
.L_21:
        /*0078*/ 	.byte	0x04, 0x17
        /*007a*/ 	.short	(.L_23 - .L_22)
.L_22:
        /*007c*/ 	.word	0x00000000
        /*0080*/ 	.short	0x0006
        /*0082*/ 	.short	0x0024
        /*0084*/ 	.byte	0x00, 0xf0, 0x11, 0x00


	//----- nvinfo : EIATTR_KPARAM_INFO
	.align		4
.L_23:
        /*0088*/ 	.byte	0x04, 0x17
        /*008a*/ 	.short	(.L_25 - .L_24)
.L_24:
        /*008c*/ 	.word	0x00000000
        /*0090*/ 	.short	0x0005
        /*0092*/ 	.short	0x0020
        /*0094*/ 	.byte	0x00, 0xf0, 0x11, 0x00


	//----- nvinfo : EIATTR_KPARAM_INFO
	.align		4
.L_25:
        /*0098*/ 	.byte	0x04, 0x17
        /*009a*/ 	.short	(.L_27 - .L_26)
.L_26:
        /*009c*/ 	.word	0x00000000
        /*00a0*/ 	.short	0x0004
        /*00a2*/ 	.short	0x001c
        /*00a4*/ 	.byte	0x00, 0xf0, 0x11, 0x00


	//----- nvinfo : EIATTR_KPARAM_INFO
	.align		4
.L_27:
        /*00a8*/ 	.byte	0x04, 0x17
        /*00aa*/ 	.short	(.L_29 - .L_28)
.L_28:
        /*00ac*/ 	.word	0x00000000
        /*00b0*/ 	.short	0x0003
        /*00b2*/ 	.short	0x0018
        /*00b4*/ 	.byte	0x00, 0xf0, 0x11, 0x00


	//----- nvinfo : EIATTR_KPARAM_INFO
	.align		4
.L_29:
        /*00b8*/ 	.byte	0x04, 0x17
        /*00ba*/ 	.short	(.L_31 - .L_30)
.L_30:
        /*00bc*/ 	.word	0x00000000
        /*00c0*/ 	.short	0x0002
        /*00c2*/ 	.short	0x0010
        /*00c4*/ 	.byte	0x00, 0xf4, 0x21, 0x00


	//----- nvinfo : EIATTR_KPARAM_INFO
	.align		4
.L_31:
        /*00c8*/ 	.byte	0x04, 0x17
        /*00ca*/ 	.short	(.L_33 - .L_32)
.L_32:
        /*00cc*/ 	.word	0x00000000
        /*00d0*/ 	.short	0x0001
        /*00d2*/ 	.short	0x0008
        /*00d4*/ 	.byte	0x00, 0xf4, 0x21, 0x00


	//----- nvinfo : EIATTR_KPARAM_INFO
	.align		4
.L_33:
        /*00d8*/ 	.byte	0x04, 0x17
        /*00da*/ 	.short	(.L_35 - .L_34)
.L_34:
        /*00dc*/ 	.word	0x00000000
        /*00e0*/ 	.short	0x0000
        /*00e2*/ 	.short	0x0000
        /*00e4*/ 	.byte	0x00, 0xf4, 0x21, 0x00


	//----- nvinfo : EIATTR_SPARSE_MMA_MASK
	.align		4
.L_35:
        /*00e8*/ 	.byte	0x03, 0x50
        /*00ea*/ 	.short	0x0000


	//----- nvinfo : EIATTR_MAXREG_COUNT
	.align		4
        /*00ec*/ 	.byte	0x03, 0x1b
        /*00ee*/ 	.short	0x00ff


	//----- nvinfo : EIATTR_NUM_BARRIERS
	.align		4
        /*00f0*/ 	.byte	0x02, 0x4c
        /*00f2*/ 	.byte	0x01
	.zero		1


	//----- nvinfo : EIATTR_ANNOTATIONS
	.align		4
        /*00f4*/ 	.byte	0x04, 0x55
        /*00f6*/ 	.short	(.L_37 - .L_36)


	//   ....[0]....
.L_36:
        /*00f8*/ 	.word	0x00000001
        /*00fc*/ 	.byte	0x00, 0x05, 0x00, 0x00, 0x01, 0x00, 0x00, 0x00, 0xe0, 0x05, 0x00, 0x00, 0x01, 0x00, 0x00, 0x00
        /* <DEDUP_REMOVED lines=3987> */
        /*fa3c*/ 	.byte	0x90, 0xbf, 0x05, 0x00, 0x01, 0x00, 0x00, 0x00, 0xb0, 0xbf, 0x05, 0x00


	//----- nvinfo : EIATTR_MERCURY_ISA_VERSION
	.align		4
.L_37:
        /*fa48*/ 	.byte	0x03, 0x5f
        /*fa4a*/ 	.short	0x0101


	//----- nvinfo : EIATTR_EXIT_INSTR_OFFSETS
	.align		4
        /*fa4c*/ 	.byte	0x04, 0x1c
        /*fa4e*/ 	.short	(.L_39 - .L_38)


	//   ....[0]....
.L_38:
        /*fa50*/ 	.word	0x000f1390


	//   ....[1]....
        /*fa54*/ 	.word	0x000f13b0


	//----- nvinfo : EIATTR_REQNTID
	.align		4
.L_39:
        /*fa58*/ 	.byte	0x04, 0x10
        /*fa5a*/ 	.short	(.L_41 - .L_40)
.L_40:
        /*fa5c*/ 	.word	0x00000080
        /*fa60*/ 	.word	0x00000001
        /*fa64*/ 	.word	0x00000001


	//----- nvinfo : EIATTR_CBANK_PARAM_SIZE
	.align		4
.L_41:
        /*fa68*/ 	.byte	0x03, 0x19
        /*fa6a*/ 	.short	0x0050


	//----- nvinfo : EIATTR_PARAM_CBANK
	.align		4
        /*fa6c*/ 	.byte	0x04, 0x0a
        /*fa6e*/ 	.short	(.L_43 - .L_42)
	.align		4
.L_42:
        /*fa70*/ 	.word	index@(.nv.constant0.matmul_kernel)
        /*fa74*/ 	.short	0x0210
        /*fa76*/ 	.short	0x0050


	//----- nvinfo : EIATTR_SW_WAR
	.align		4
.L_43:
        /*fa78*/ 	.byte	0x04, 0x36
        /*fa7a*/ 	.short	(.L_45 - .L_44)
.L_44:
        /*fa7c*/ 	.word	0x00000008
.L_45:


//--------------------- .nv.callgraph             --------------------------
	.section	.nv.callgraph,"",@"SHT_CUDA_CALLGRAPH"
	.align	4
	.sectionentsize	8
	.align		4
        /*0000*/ 	.word	0x00000000
	.align		4
        /*0004*/ 	.word	0xffffffff
	.align		4
        /*0008*/ 	.word	0x00000000
	.align		4
        /*000c*/ 	.word	0xfffffffe
	.align		4
        /*0010*/ 	.word	0x00000000
	.align		4
        /*0014*/ 	.word	0xfffffffd
	.align		4
        /*0018*/ 	.word	0x00000000
	.align		4
        /*001c*/ 	.word	0xfffffffc


//--------------------- .text.matmul_kernel       --------------------------
	.section	.text.matmul_kernel,"ax",@progbits
	.align	128
        .global         matmul_kernel
        .type           matmul_kernel,@function
        .size           matmul_kernel,(.L_x_3 - matmul_kernel)
        .other          matmul_kernel,@"STO_CUDA_ENTRY STV_DEFAULT"
matmul_kernel:
.text.matmul_kernel:
[----:B------:R-:W1:Y:S08]  /*0000*/  LDC R1, c[0x0][0x28] ;  /* 0x00000a00ff017b82 */ /* 0x000e700000000800 */
[----:B------:R-:W2:Y:S01]  /*0010*/  LDC.64 R4, c[0x0][0x228] ;  /* 0x00008a00ff047b82 */ /* 0x000ea20000000a00 */
[----:B------:R-:W3:Y:S01]  /*0020*/  S2R R7, SR_CTAID.X ;  /* 0x0000000000077919 */ /* 0x000ee20000002500 */
[----:B-1----:R-:W-:Y:S01]  /*0030*/  VIADD R1, R1, 0xffff9258 ;  /* 0xffff925801017836 */ /* 0x002fe20000000000 */
[----:B------:R-:W1:Y:S01]  /*0040*/  S2R R15, SR_TID.X ;  /* 0x00000000000f7919 */ /* 0x000e620000002100 */
[----:B--2---:R-:W-:Y:S01]  /*0050*/  VIADD R0, R5, 0x1ff ;  /* 0x000001ff05007836 */ /* 0x004fe20000000000 */
[----:B------:R-:W-:-:S04]  /*0060*/  IABS R19, R4 ;  /* 0x0000000400137213 */ /* 0x000fc80000000000 */
[----:B------:R-:W-:-:S04]  /*0070*/  SHF.R.S32.HI R3, RZ, 0x1f, R0 ;  /* 0x0000001fff037819 */ /* 0x000fc80000011400 */
[----:B------:R-:W-:Y:S02]  /*0080*/  LEA.HI R3, R3, R0, RZ, 0x9 ;  /* 0x0000000003037211 */ /* 0x000fe400078f48ff */
[----:B---3--:R-:W-:Y:S02]  /*0090*/  IABS R10, R7 ;  /* 0x00000007000a7213 */ /* 0x008fe40000000000 */
[----:B------:R-:W-:-:S04]  /*00a0*/  SHF.R.S32.HI R6, RZ, 0x9, R3 ;  /* 0x00000009ff067819 */ /* 0x000fc80000011403 */
[-C--:B------:R-:W-:Y:S02]  /*00b0*/  IABS R9, R6.reuse ;  /* 0x0000000600097213 */ /* 0x080fe40000000000 */
[----:B------:R-:W-:Y:S02]  /*00c0*/  IABS R12, R6 ;  /* 0x00000006000c7213 */ /* 0x000fe40000000000 */
[----:B------:R-:W2:Y:S08]  /*00d0*/  I2F.RP R0, R9 ;  /* 0x0000000900007306 */ /* 0x000eb00000209400 */
[----:B--2---:R-:W2:Y:S02]  /*00e0*/  MUFU.RCP R0, R0 ;  /* 0x0000000000007308 */ /* 0x004ea40000001000 */
[----:B--2---:R-:W-:Y:S01]  /*00f0*/  IADD3 R2, R0, 0xffffffe, RZ ;  /* 0x0ffffffe00027810 */ /* 0x004fe20007ffe0ff */
[----:B------:R-:W-:-:S05]  /*0100*/  IMAD.MOV R0, RZ, RZ, -R12 ;  /* 0x000000ffff007224 */ /* 0x000fca00078e0a0c */
[----:B------:R2:W3:Y:S02]  /*0110*/  F2I.FTZ.U32.TRUNC.NTZ R3, R2 ;  /* 0x0000000200037305 */ /* 0x0004e4000021f000 */
[----:B--2---:R-:W-:Y:S01]  /*0120*/  MOV R2, RZ ;  /* 0x000000ff00027202 */ /* 0x004fe20000000f00 */
[----:B---3--:R-:W-:-:S04]  /*0130*/  IMAD.MOV R8, RZ, RZ, -R3 ;  /* 0x000000ffff087224 */ /* 0x008fc800078e0a03 */
[----:B------:R-:W-:Y:S02]  /*0140*/  IMAD R11, R8, R9, RZ ;  /* 0x00000009080b7224 */ /* 0x000fe400078e02ff */
[----:B------:R-:W-:Y:S02]  /*0150*/  IMAD.MOV.U32 R8, RZ, RZ, R10 ;  /* 0x000000ffff087224 */ /* 0x000fe400078e000a */
[----:B------:R-:W-:-:S06]  /*0160*/  IMAD.HI.U32 R3, R3, R11, R2 ;  /* 0x0000000b03037227 */ /* 0x000fcc00078e0002 */
[----:B------:R-:W-:-:S04]  /*0170*/  IMAD.HI.U32 R3, R3, R8, RZ ;  /* 0x0000000803037227 */ /* 0x000fc800078e00ff */
[----:B------:R-:W-:-:S05]  /*0180*/  IMAD R0, R3, R0, R8 ;  /* 0x0000000003007224 */ /* 0x000fca00078e0208 */
[----:B------:R-:W-:-:S13]  /*0190*/  ISETP.GT.U32.AND P1, PT, R9, R0, PT ;  /* 0x000000000900720c */ /* 0x000fda0003f24070 */
[----:B------:R-:W-:Y:S01]  /*01a0*/  @!P1 IMAD.IADD R0, R0, 0x1, -R9 ;  /* 0x0000000100009824 */ /* 0x000fe200078e0a09 */
[----:B------:R-:W-:Y:S02]  /*01b0*/  @!P1 IADD3 R3, R3, 0x1, RZ ;  /* 0x0000000103039810 */ /* 0x000fe40007ffe0ff */
[----:B------:R-:W-:Y:S02]  /*01c0*/  ISETP.NE.AND P1, PT, R6, RZ, PT ;  /* 0x000000ff0600720c */ /* 0x000fe40003f25270 */
[----:B------:R-:W-:Y:S02]  /*01d0*/  ISETP.GE.U32.AND P0, PT, R0, R9, PT ;  /* 0x000000090000720c */ /* 0x000fe40003f06070 */
[----:B------:R-:W-:-:S04]  /*01e0*/  LOP3.LUT R0, R7, R6, RZ, 0x3c, !PT ;  /* 0x0000000607007212 */ /* 0x000fc800078e3cff */
[----:B------:R-:W-:Y:S01]  /*01f0*/  ISETP.GE.AND P2, PT, R0, RZ, PT ;  /* 0x000000ff0000720c */ /* 0x000fe20003f46270 */
[----:B------:R-:W-:-:S06]  /*0200*/  VIADD R0, R4, 0x1ff ;  /* 0x000001ff04007836 */ /* 0x000fcc0000000000 */
[----:B------:R-:W-:-:S05]  /*0210*/  @P0 VIADD R3, R3, 0x1 ;  /* 0x0000000103030836 */ /* 0x000fca0000000000 */
[----:B------:R-:W-:Y:S02]  /*0220*/  MOV R10, R3 ;  /* 0x00000003000a7202 */ /* 0x000fe40000000f00 */
[----:B------:R-:W-:-:S03]  /*0230*/  SHF.R.S32.HI R3, RZ, 0x1f, R0 ;  /* 0x0000001fff037819 */ /* 0x000fc60000011400 */
[----:B------:R-:W-:Y:S01]  /*0240*/  @!P2 IMAD.MOV R10, RZ, RZ, -R10 ;  /* 0x000000ffff0aa224 */ /* 0x000fe200078e0a0a */
[----:B------:R-:W-:Y:S02]  /*0250*/  LEA.HI R3, R3, R0, RZ, 0x9 ;  /* 0x0000000003037211 */ /* 0x000fe400078f48ff */
[----:B------:R-:W-:-:S04]  /*0260*/  @!P1 LOP3.LUT R10, RZ, R6, RZ, 0x33, !PT ;  /* 0x00000006ff0a9212 */ /* 0x000fc800078e33ff */
[----:B------:R-:W-:Y:S02]  /*0270*/  LEA.HI.SX32 R3, R3, -R10, 0x17 ;  /* 0x8000000a03037211 */ /* 0x000fe400078fbaff */
[----:B------:R-:W-:Y:S02]  /*0280*/  IADD3 R8, -R10, RZ, RZ ;  /* 0x000000ff0a087210 */ /* 0x000fe40007ffe1ff */
[----:B------:R-:W-:-:S03]  /*0290*/  VIMNMX R13, R3, 0x1, PT ;  /* 0x00000001030d7848 */ /* 0x000fc60003fe0100 */
[----:B------:R-:W-:Y:S01]  /*02a0*/  IMAD R12, R6, R8, R7 ;  /* 0x00000008060c7224 */ /* 0x000fe200078e0207 */
[----:B------:R-:W-:-:S04]  /*02b0*/  IABS R9, R13 ;  /* 0x0000000d00097213 */ /* 0x000fc80000000000 */
[----:B------:R-:W2:Y:S01]  /*02c0*/  I2F.RP R0, R9 ;  /* 0x0000000900007306 */ /* 0x000ea20000209400 */
[----:B------:R-:W-:-:S07]  /*02d0*/  IABS R8, R12 ;  /* 0x0000000c00087213 */ /* 0x000fce0000000000 */
[----:B--2---:R-:W2:Y:S02]  /*02e0*/  MUFU.RCP R0, R0 ;  /* 0x0000000000007308 */ /* 0x004ea40000001000 */
[----:B--2---:R-:W-:-:S06]  /*02f0*/  VIADD R2, R0, 0xffffffe ;  /* 0x0ffffffe00027836 */ /* 0x004fcc0000000000 */
[----:B------:R2:W3:Y:S02]  /*0300*/  F2I.FTZ.U32.TRUNC.NTZ R3, R2 ;  /* 0x0000000200037305 */ /* 0x0004e4000021f000 */
[----:B--2---:R-:W-:Y:S02]  /*0310*/  IMAD.MOV.U32 R2, RZ, RZ, RZ ;  /* 0x000000ffff027224 */ /* 0x004fe400078e00ff */
[----:B---3--:R-:W-:-:S04]  /*0320*/  IMAD.MOV R11, RZ, RZ, -R3 ;  /* 0x000000ffff0b7224 */ /* 0x008fc800078e0a03 */
[----:B------:R-:W-:Y:S01]  /*0330*/  IMAD.MOV.U32 R6, RZ, RZ, R11 ;  /* 0x000000ffff067224 */ /* 0x000fe200078e000b */
[----:B------:R-:W-:-:S03]  /*0340*/  IABS R11, R13 ;  /* 0x0000000d000b7213 */ /* 0x000fc60000000000 */
[----:B------:R-:W-:Y:S01]  /*0350*/  IMAD R7, R6, R9, RZ ;  /* 0x0000000906077224 */ /* 0x000fe200078e02ff */
[----:B------:R-:W-:-:S03]  /*0360*/  MOV R6, R8 ;  /* 0x0000000800067202 */ /* 0x000fc60000000f00 */
[----:B------:R-:W-:-:S04]  /*0370*/  IMAD.HI.U32 R3, R3, R7, R2 ;  /* 0x0000000703037227 */ /* 0x000fc800078e0002 */
[----:B------:R-:W-:Y:S02]  /*0380*/  IMAD.MOV R7, RZ, RZ, -R11 ;  /* 0x000000ffff077224 */ /* 0x000fe400078e0a0b */
[----:B------:R-:W-:Y:S01]  /*0390*/  IMAD.HI.U32 R0, R3, R6, RZ ;  /* 0x0000000603007227 */ /* 0x000fe200078e00ff */
[----:B------:R-:W-:Y:S01]  /*03a0*/  IABS R3, R5 ;  /* 0x0000000500037213 */ /* 0x000fe20000000000 */
[----:B------:R-:W2:Y:S01]  /*03b0*/  S2R R11, SR_CgaCtaId ;  /* 0x00000000000b7919 */ /* 0x000ea20000008800 */
[----:B------:R-:W3:Y:S01]  /*03c0*/  I2F.RP R5, R19 ;  /* 0x0000001300057306 */ /* 0x000ee20000209400 */
[----:B------:R-:W-:-:S05]  /*03d0*/  IMAD R2, R0, R7, R6 ;  /* 0x0000000700027224 */ /* 0x000fca00078e0206 */
[----:B------:R-:W-:Y:S02]  /*03e0*/  ISETP.GT.U32.AND P1, PT, R9, R2, PT ;  /* 0x000000020900720c */ /* 0x000fe40003f24070 */
[----:B------:R-:W4:Y:S08]  /*03f0*/  I2F.RP R8, R3 ;  /* 0x0000000300087306 */ /* 0x000f300000209400 */
[----:B---3--:R-:W3:Y:S03]  /*0400*/  MUFU.RCP R5, R5 ;  /* 0x0000000500057308 */ /* 0x008ee60000001000 */
[----:B------:R-:W-:Y:S01]  /*0410*/  @!P1 IADD3 R2, R2, -R9, RZ ;  /* 0x8000000902029210 */ /* 0x000fe20007ffe0ff */
[----:B------:R-:W-:Y:S01]  /*0420*/  @!P1 VIADD R0, R0, 0x1 ;  /* 0x0000000100009836 */ /* 0x000fe20000000000 */
[----:B------:R-:W-:-:S02]  /*0430*/  ISETP.NE.AND P1, PT, R13, RZ, PT ;  /* 0x000000ff0d00720c */ /* 0x000fc40003f25270 */
[----:B------:R-:W-:Y:S01]  /*0440*/  ISETP.GE.U32.AND P0, PT, R2, R9, PT ;  /* 0x000000090200720c */ /* 0x000fe20003f06070 */
[----:B----4-:R-:W4:Y:S01]  /*0450*/  MUFU.RCP R8, R8 ;  /* 0x0000000800087308 */ /* 0x010f220000001000 */
[----:B------:R-:W-:-:S04]  /*0460*/  LOP3.LUT R2, R12, R13, RZ, 0x3c, !PT ;  /* 0x0000000d0c027212 */ /* 0x000fc800078e3cff */
[----:B------:R-:W-:Y:S02]  /*0470*/  ISETP.GE.AND P2, PT, R2, RZ, PT ;  /* 0x000000ff0200720c */ /* 0x000fe40003f46270 */
[----:B------:R-:W-:Y:S01]  /*0480*/  MOV R2, 0x400 ;  /* 0x0000040000027802 */ /* 0x000fe20000000f00 */
[----:B---3--:R-:W-:Y:S01]  /*0490*/  VIADD R6, R5, 0xffffffe ;  /* 0x0ffffffe05067836 */ /* 0x008fe20000000000 */
[----:B-1----:R-:W-:-:S03]  /*04a0*/  LOP3.LUT R5, R15, 0x60, RZ, 0xc0, !PT ;  /* 0x000000600f057812 */ /* 0x002fc600078ec0ff */
[----:B------:R-:W-:Y:S01]  /*04b0*/  @P0 IADD3 R0, R0, 0x1, RZ ;  /* 0x0000000100000810 */ /* 0x000fe20007ffe0ff */
[----:B------:R1:W3:Y:S01]  /*04c0*/  F2I.FTZ.U32.TRUNC.NTZ R7, R6 ;  /* 0x0000000600077305 */ /* 0x0002e2000021f000 */
[----:B--2---:R-:W-:Y:S01]  /*04d0*/  LEA R11, R11, R2, 0x18 ;  /* 0x000000020b0b7211 */ /* 0x004fe200078ec0ff */
[----:B----4-:R-:W-:Y:S02]  /*04e0*/  VIADD R9, R8, 0xffffffe ;  /* 0x0ffffffe08097836 */ /* 0x010fe40000000000 */
[----:B------:R-:W-:Y:S02]  /*04f0*/  IMAD.MOV.U32 R20, RZ, RZ, R0 ;  /* 0x000000ffff147224 */ /* 0x000fe400078e0000 */
[----:B------:R2:W-:Y:S01]  /*0500*/  STL [R1+0x2940], R11 ;  /* 0x0029400b01007387 */ /* 0x0005e20000100800 */
[----:B------:R-:W-:Y:S01]  /*0510*/  IMAD.SHL.U32 R0, R15, 0x4, RZ ;  /* 0x000000040f007824 */ /* 0x000fe200078e00ff */
[----:B------:R-:W4:Y:S01]  /*0520*/  F2I.FTZ.U32.TRUNC.NTZ R9, R9 ;  /* 0x0000000900097305 */ /* 0x000f22000021f000 */
[----:B------:R-:W-:-:S02]  /*0530*/  @!P2 IADD3 R20, -R20, RZ, RZ ;  /* 0x000000ff1414a210 */ /* 0x000fc40007ffe1ff */
[----:B------:R-:W-:Y:S02]  /*0540*/  @!P1 LOP3.LUT R20, RZ, R13, RZ, 0x33, !PT ;  /* 0x0000000dff149212 */ /* 0x000fe400078e33ff */
[----:B-1----:R-:W-:Y:S02]  /*0550*/  LOP3.LUT R6, R0, 0x7c, RZ, 0xc0, !PT ;  /* 0x0000007c00067812 */ /* 0x002fe400078ec0ff */
[----:B---3--:R-:W-:Y:S01]  /*0560*/  IADD3 R14, RZ, -R7, RZ ;  /* 0x80000007ff0e7210 */ /* 0x008fe20007ffe0ff */
[----:B------:R-:W-:Y:S02]  /*0570*/  IMAD.MOV R8, RZ, RZ, -R20 ;  /* 0x000000ffff087224 */ /* 0x000fe400078e0a14 */
[----:B------:R-:W-:Y:S02]  /*0580*/  IMAD R2, R5, 0x400, R6 ;  /* 0x0000040005027824 */ /* 0x000fe400078e0206 */
[----:B------:R-:W-:Y:S01]  /*0590*/  IMAD R0, R13, R8, R12 ;  /* 0x000000080d007224 */ /* 0x000fe200078e020c */
[----:B------:R-:W-:Y:S01]  /*05a0*/  LOP3.LUT R12, R15, 0x7f, RZ, 0xc0, !PT ;  /* 0x0000007f0f0c7812 */ /* 0x000fe200078ec0ff */
[----:B------:R-:W-:Y:S01]  /*05b0*/  IMAD.MOV.U32 R8, RZ, RZ, R14 ;  /* 0x000000ffff087224 */ /* 0x000fe200078e000e */
[----:B----4-:R-:W-:Y:S01]  /*05c0*/  IADD3 R6, RZ, -R9, RZ ;  /* 0x80000009ff067210 */ /* 0x010fe20007ffe0ff */
[----:B------:R-:W-:Y:S01]  /*05d0*/  IMAD.IADD R0, R10, 0x1, R0 ;  /* 0x000000010a007824 */ /* 0x000fe200078e0200 */
[----:B------:R1:W-:Y:S01]  /*05e0*/  STL [R1+0x4b40], R2 ;  /* 0x004b400201007387 */ /* 0x0003e20000100800 */
[----:B------:R-:W-:-:S02]  /*05f0*/  IMAD R5, R8, R19, RZ ;  /* 0x0000001308057224 */ /* 0x000fc400078e02ff */
[----:B--2---:R-:W-:Y:S02]  /*0600*/  IMAD R11, R0, 0x200, R12 ;  /* 0x00000200000b7824 */ /* 0x004fe400078e020c */
[----:B------:R-:W-:Y:S01]  /*0610*/  IMAD.MOV.U32 R10, RZ, RZ, R6 ;  /* 0x000000ffff0a7224 */ /* 0x000fe200078e0006 */
[----:B------:R-:W-:Y:S01]  /*0620*/  MOV R6, RZ ;  /* 0x000000ff00067202 */ /* 0x000fe20000000f00 */
[C---:B------:R-:W-:Y:S01]  /*0630*/  VIADD R17, R11.reuse, 0x100 ;  /* 0x000001000b117836 */ /* 0x040fe20000000000 */
[C---:B------:R-:W-:Y:S01]  /*0640*/  IADD3 R13, R11.reuse, 0x80, RZ ;  /* 0x000000800b0d7810 */ /* 0x040fe20007ffe0ff */
[----:B------:R-:W-:Y:S01]  /*0650*/  VIADD R15, R11, 0x180 ;  /* 0x000001800b0f7836 */ /* 0x000fe20000000000 */
[----:B------:R-:W-:Y:S01]  /*0660*/  IABS R12, R11 ;  /* 0x0000000b000c7213 */ /* 0x000fe20000000000 */
[----:B------:R-:W-:Y:S01]  /*0670*/  IMAD.HI.U32 R6, R7, R5, R6 ;  /* 0x0000000507067227 */ /* 0x000fe200078e0006 */
[----:B------:R-:W-:Y:S02]  /*0680*/  IABS R14, R13 ;  /* 0x0000000d000e7213 */ /* 0x000fe40000000000 */
[----:B------:R-:W-:Y:S01]  /*0690*/  IABS R16, R17 ;  /* 0x0000001100107213 */ /* 0x000fe20000000000 */
[----:B------:R-:W-:Y:S01]  /*06a0*/  IMAD R21, R10, R3, RZ ;  /* 0x000000030a157224 */ /* 0x000fe200078e02ff */
[----:B------:R-:W-:Y:S01]  /*06b0*/  IABS R18, R15 ;  /* 0x0000000f00127213 */ /* 0x000fe20000000000 */
[----:B------:R-:W-:-:S04]  /*06c0*/  IMAD.HI.U32 R0, R6, R12, RZ ;  /* 0x0000000c06007227 */ /* 0x000fc800078e00ff */
[----:B------:R-:W-:Y:S01]  /*06d0*/  IMAD.HI.U32 R7, R6, R14, RZ ;  /* 0x0000000e06077227 */ /* 0x000fe200078e00ff */
[----:B------:R-:W-:-:S03]  /*06e0*/  IADD3 R0, -R0, RZ, RZ ;  /* 0x000000ff00007210 */ /* 0x000fc60007ffe1ff */
[----:B------:R-:W-:-:S04]  /*06f0*/  IMAD.HI.U32 R10, R6, R16, RZ ;  /* 0x00000010060a7227 */ /* 0x000fc800078e00ff */
[----:B------:R-:W-:Y:S02]  /*0700*/  IMAD.MOV.U32 R8, RZ, RZ, RZ ;  /* 0x000000ffff087224 */ /* 0x000fe400078e00ff */
[----:B------:R-:W-:-:S04]  /*0710*/  IMAD.HI.U32 R6, R6, R18, RZ ;  /* 0x0000001206067227 */ /* 0x000fc800078e00ff */
[----:B------:R-:W-:Y:S02]  /*0720*/  IMAD.MOV R7, RZ, RZ, -R7 ;  /* 0x000000ffff077224 */ /* 0x000fe400078e0a07 */
[----:B------:R-:W-:-:S04]  /*0730*/  IMAD.HI.U32 R5, R9, R21, R8 ;  /* 0x0000001509057227 */ /* 0x000fc800078e0008 */
[----:B-1----:R-:W-:Y:S01]  /*0740*/  IMAD.HI.U32 R2, R9, R21, R8 ;  /* 0x0000001509027227 */ /* 0x002fe200078e0008 */
[----:B------:R-:W-:-:S03]  /*0750*/  IADD3 R9, -R6, RZ, RZ ;  /* 0x000000ff06097210 */ /* 0x000fc60007ffe1ff */
[----:B------:R-:W-:Y:S01]  /*0760*/  IMAD.MOV R8, RZ, RZ, -R10 ;  /* 0x000000ffff087224 */ /* 0x000fe200078e0a0a */
[----:B------:R1:W-:Y:S01]  /*0770*/  STL [R1+0x110], R2 ;  /* 0x0001100201007387 */ /* 0x0003e20000100800 */
[C---:B------:R-:W-:Y:S02]  /*0780*/  IMAD R6, R19.reuse, R7, R14 ;  /* 0x0000000713067224 */ /* 0x040fe400078e020e */
[C---:B------:R-:W-:Y:S01]  /*0790*/  IMAD R0, R19.reuse, R0, R12 ;  /* 0x0000000013007224 */ /* 0x040fe200078e020c */
[----:B------:R-:W-:Y:S01]  /*07a0*/  STL [R1+0x4b44], R13 ;  /* 0x004b440d01007387 */ /* 0x000fe20000100800 */
[C---:B------:R-:W-:Y:S01]  /*07b0*/  IMAD R8, R19.reuse, R8, R16 ;  /* 0x0000000813087224 */ /* 0x040fe200078e0210 */
[C---:B------:R-:W-:Y:S01]  /*07c0*/  ISETP.GT.U32.AND P3, PT, R19.reuse, R6, PT ;  /* 0x000000061300720c */ /* 0x040fe20003f64070 */
[C---:B------:R-:W-:Y:S01]  /*07d0*/  IMAD R9, R19.reuse, R9, R18 ;  /* 0x0000000913097224 */ /* 0x040fe200078e0212 */
[C---:B------:R-:W-:Y:S01]  /*07e0*/  ISETP.GT.U32.AND P0, PT, R19.reuse, R0, PT ;  /* 0x000000001300720c */ /* 0x040fe20003f04070 */
[----:B------:R-:W-:Y:S01]  /*07f0*/  IMAD.SHL.U32 R10, R20, 0x200, RZ ;  /* 0x00000200140a7824 */ /* 0x000fe200078e00ff */
[C---:B------:R-:W-:Y:S01]  /*0800*/  ISETP.GT.U32.AND P4, PT, R19.reuse, R8, PT ;  /* 0x000000081300720c */ /* 0x040fe20003f84070 */
[----:B------:R-:W-:Y:S01]  /*0810*/  STL [R1+0x4b48], R15 ;  /* 0x004b480f01007387 */ /* 0x000fe20000100800 */
[----:B------:R-:W-:Y:S01]  /*0820*/  ISETP.GT.U32.AND P5, PT, R19, R9, PT ;  /* 0x000000091300720c */ /* 0x000fe20003fa4070 */
[C---:B------:R-:W-:Y:S01]  /*0830*/  VIADD R7, R10.reuse, 0x1 ;  /* 0x000000010a077836 */ /* 0x040fe20000000000 */
[C---:B------:R-:W-:Y:S01]  /*0840*/  IADD3 R12, R10.reuse, 0x2, RZ ;  /* 0x000000020a0c7810 */ /* 0x040fe20007ffe0ff */
[C---:B------:R-:W-:Y:S01]  /*0850*/  VIADD R14, R10.reuse, 0x3 ;  /* 0x000000030a0e7836 */ /* 0x040fe20000000000 */
[----:B------:R-:W-:Y:S01]  /*0860*/  STL [R1+0x4b4c], R17 ;  /* 0x004b4c1101007387 */ /* 0x000fe20000100800 */
[----:B------:R-:W-:Y:S01]  /*0870*/  VIADD R21, R10, 0x6 ;  /* 0x000000060a157836 */ /* 0x000fe20000000000 */
[----:B------:R-:W-:Y:S01]  /*0880*/  ISETP.GE.AND P1, PT, R7, RZ, PT ;  /* 0x000000ff0700720c */ /* 0x000fe20003f26270 */
[--C-:B------:R-:W-:Y:S01]  /*0890*/  @!P3 IMAD.IADD R6, R6, 0x1, -R19.reuse ;  /* 0x000000010606b824 */ /* 0x100fe200078e0a13 */
[----:B------:R-:W-:Y:S01]  /*08a0*/  IABS R7, R7 ;  /* 0x0000000700077213 */ /* 0x000fe20000000000 */
[--C-:B------:R-:W-:Y:S01]  /*08b0*/  @!P0 IMAD.IADD R0, R0, 0x1, -R19.reuse ;  /* 0x0000000100008824 */ /* 0x100fe200078e0a13 */
[----:B------:R-:W-:Y:S01]  /*08c0*/  ISETP.GE.AND P6, PT, R14, RZ, PT ;  /* 0x000000ff0e00720c */ /* 0x000fe20003fc6270 */
[--C-:B------:R-:W-:Y:S01]  /*08d0*/  @!P4 IMAD.IADD R8, R8, 0x1, -R19.reuse ;  /* 0x000000010808c824 */ /* 0x100fe200078e0a13 */
[C---:B------:R-:W-:Y:S01]  /*08e0*/  ISETP.GT.U32.AND P4, PT, R19.reuse, R6, PT ;  /* 0x000000061300720c */ /* 0x040fe20003f84070 */
[C---:B------:R-:W-:Y:S01]  /*08f0*/  VIADD R24, R10.reuse, 0x19 ;  /* 0x000000190a187836 */ /* 0x040fe20000000000 */
[----:B------:R-:W-:Y:S01]  /*0900*/  ISETP.GT.U32.AND P0, PT, R19, R0, PT ;  /* 0x000000001300720c */ /* 0x000fe20003f04070 */
[C---:B------:R-:W-:Y:S01]  /*0910*/  VIADD R25, R10.reuse, 0x2f ;  /* 0x0000002f0a197836 */ /* 0x040fe20000000000 */
[----:B------:R-:W-:Y:S01]  /*0920*/  @!P5 IADD3 R9, R9, -R19, RZ ;  /* 0x800000130909d210 */ /* 0x000fe20007ffe0ff */
[C---:B------:R-:W-:Y:S01]  /*0930*/  VIADD R26, R10.reuse, 0x30 ;  /* 0x000000300a1a7836 */ /* 0x040fe20000000000 */
[C---:B------:R-:W-:Y:S01]  /*0940*/  ISETP.GT.U32.AND P3, PT, R19.reuse, R8, PT ;  /* 0x000000081300720c */ /* 0x040fe20003f64070 */
[C---:B------:R-:W-:Y:S01]  /*0950*/  VIADD R32, R10.reuse, 0x34 ;  /* 0x000000340a207836 */ /* 0x040fe20000000000 */
[----:B------:R-:W-:Y:S01]  /*0960*/  ISETP.GT.U32.AND P5, PT, R19, R9, PT ;  /* 0x000000091300720c */ /* 0x000fe20003fa4070 */
[C---:B------:R-:W-:Y:S01]  /*0970*/  VIADD R31, R10.reuse, 0x33 ;  /* 0x000000330a1f7836 */ /* 0x040fe20000000000 */
[----:B------:R-:W-:Y:S01]  /*0980*/  IABS R22, R14 ;  /* 0x0000000e00167213 */ /* 0x000fe20000000000 */
[----:B------:R-:W-:Y:S01]  /*0990*/  VIADD R33, R10, 0x35 ;  /* 0x000000350a217836 */ /* 0x000fe20000000000 */
[----:B------:R-:W-:Y:S01]  /*09a0*/  MOV R14, R7 ;  /* 0x00000007000e7202 */ /* 0x000fe20000000f00 */
[----:B------:R-:W-:Y:S01]  /*09b0*/  @!P4 IMAD.IADD R6, R6, 0x1, -R19 ;  /* 0x000000010606c824 */ /* 0x000fe200078e0a13 */
[----:B------:R-:W-:Y:S01]  /*09c0*/  IABS R18, R12 ;  /* 0x0000000c00127213 */ /* 0x000fe20000000000 */
[----:B------:R-:W-:Y:S01]  /*09d0*/  VIADD R35, R10, 0x37 ;  /* 0x000000370a237836 */ /* 0x000fe20000000000 */
[----:B------:R-:W-:Y:S01]  /*09e0*/  @!P0 IADD3 R0, R0, -R19, RZ ;  /* 0x8000001300008210 */ /* 0x000fe20007ffe0ff */
[----:B------:R-:W-:Y:S01]  /*09f0*/  IMAD.HI.U32 R7, R5, R14, RZ ;  /* 0x0000000e05077227 */ /* 0x000fe200078e00ff */
[----:B------:R-:W-:-:S02]  /*0a00*/  ISETP.GE.AND P4, PT, R13, RZ, PT ;  /* 0x000000ff0d00720c */ /* 0x000fc40003f86270 */
[----:B------:R-:W-:Y:S01]  /*0a10*/  ISETP.GE.AND P0, PT, R11, RZ, PT ;  /* 0x000000ff0b00720c */ /* 0x000fe20003f06270 */
[----:B------:R-:W-:Y:S01]  /*0a20*/  IMAD.MOV R16, RZ, RZ, -R7 ;  /* 0x000000ffff107224 */ /* 0x000fe200078e0a07 */
[----:B------:R-:W-:Y:S01]  /*0a30*/  ISETP.GE.AND P2, PT, R12, RZ, PT ;  /* 0x000000ff0c00720c */ /* 0x000fe20003f46270 */
[----:B------:R-:W-:Y:S01]  /*0a40*/  IMAD.HI.U32 R12, R5, R18, RZ ;  /* 0x00000012050c7227 */ /* 0x000fe200078e00ff */
[----:B------:R-:W-:Y:S02]  /*0a50*/  @!P3 IADD3 R8, R8, -R19, RZ ;  /* 0x800000130808b210 */ /* 0x000fe40007ffe0ff */
[----:B------:R-:W-:Y:S01]  /*0a60*/  ISETP.GE.AND P3, PT, R15, RZ, PT ;  /* 0x000000ff0f00720c */ /* 0x000fe20003f66270 */
[----:B------:R-:W-:Y:S01]  /*0a70*/  IMAD.HI.U32 R7, R5, R22, RZ ;  /* 0x0000001605077227 */ /* 0x000fe200078e00ff */
[C---:B------:R-:W-:Y:S02]  /*0a80*/  IADD3 R23, R10.reuse, 0xc, RZ ;  /* 0x0000000c0a177810 */ /* 0x040fe40007ffe0ff */
[C---:B------:R-:W-:Y:S01]  /*0a90*/  IADD3 R27, R10.reuse, 0x31, RZ ;  /* 0x000000310a1b7810 */ /* 0x040fe20007ffe0ff */
[----:B------:R-:W-:Y:S01]  /*0aa0*/  @!P5 IMAD.IADD R9, R9, 0x1, -R19 ;  /* 0x000000010909d824 */ /* 0x000fe200078e0a13 */
[----:B------:R-:W-:Y:S01]  /*0ab0*/  ISETP.GE.AND P5, PT, R17, RZ, PT ;  /* 0x000000ff1100720c */ /* 0x000fe20003fa6270 */
[----:B------:R-:W-:Y:S01]  /*0ac0*/  IMAD.MOV R20, RZ, RZ, -R12 ;  /* 0x000000ffff147224 */ /* 0x000fe200078e0a0c */
[C---:B------:R-:W-:Y:S01]  /*0ad0*/  IADD3 R19, R10.reuse, 0x4, RZ ;  /* 0x000000040a137810 */ /* 0x040fe20007ffe0ff */
[C---:B------:R-:W-:Y:S01]  /*0ae0*/  IMAD R12, R3.reuse, R16, R14 ;  /* 0x00000010030c7224 */ /* 0x040fe200078e020e */
[----:B------:R-:W-:Y:S01]  /*0af0*/  IADD3 R29, R10, 0x32, RZ ;  /* 0x000000320a1d7810 */ /* 0x000fe20007ffe0ff */
[----:B------:R-:W-:Y:S01]  /*0b00*/  IMAD.MOV R7, RZ, RZ, -R7 ;  /* 0x000000ffff077224 */ /* 0x000fe200078e0a07 */
[----:B------:R-:W-:Y:S01]  /*0b10*/  IABS R28, R32 ;  /* 0x00000020001c7213 */ /* 0x000fe20000000000 */
[----:B------:R-:W-:Y:S01]  /*0b20*/  @!P4 IMAD.MOV R6, RZ, RZ, -R6 ;  /* 0x000000ffff06c224 */ /* 0x000fe200078e0a06 */
[C---:B------:R-:W-:Y:S01]  /*0b30*/  ISETP.GT.U32.AND P4, PT, R3.reuse, R12, PT ;  /* 0x0000000c0300720c */ /* 0x040fe20003f84070 */
[C---:B------:R-:W-:Y:S01]  /*0b40*/  IMAD R16, R3.reuse, R7, R22 ;  /* 0x0000000703107224 */ /* 0x040fe200078e0216 */
[----:B------:R-:W-:Y:S01]  /*0b50*/  LOP3.LUT R7, RZ, R4, RZ, 0x33, !PT ;  /* 0x00000004ff077212 */ /* 0x000fe200078e33ff */
[----:B------:R-:W-:Y:S01]  /*0b60*/  @!P0 IMAD.MOV R0, RZ, RZ, -R0 ;  /* 0x000000ffff008224 */ /* 0x000fe200078e0a00 */
[----:B------:R-:W-:Y:S01]  /*0b70*/  ISETP.NE.AND P0, PT, R4, RZ, PT ;  /* 0x000000ff0400720c */ /* 0x000fe20003f05270 */
[----:B------:R-:W-:Y:S01]  /*0b80*/  @!P3 IMAD.MOV R9, RZ, RZ, -R9 ;  /* 0x000000ffff09b224 */ /* 0x000fe200078e0a09 */
[----:B------:R-:W-:Y:S01]  /*0b90*/  @!P5 IADD3 R8, -R8, RZ, RZ ;  /* 0x000000ff0808d210 */ /* 0x000fe20007ffe1ff */
[----:B------:R-:W-:Y:S01]  /*0ba0*/  IMAD R14, R3, R20, R18 ;  /* 0x00000014030e7224 */ /* 0x000fe200078e0212 */
[C---:B------:R-:W-:Y:S01]  /*0bb0*/  SEL R0, R7.reuse, R0, !P0 ;  /* 0x0000000007007207 */ /* 0x040fe20004000000 */
[C---:B------:R-:W-:Y:S01]  /*0bc0*/  VIADD R37, R10.reuse, 0x3d ;  /* 0x0000003d0a257836 */ /* 0x040fe20000000000 */
[C---:B------:R-:W-:Y:S01]  /*0bd0*/  SEL R6, R7.reuse, R6, !P0 ;  /* 0x0000000607067207 */ /* 0x040fe20004000000 */
[----:B------:R-:W-:Y:S01]  /*0be0*/  VIADD R43, R10, 0x3f ;  /* 0x0000003f0a2b7836 */ /* 0x000fe20000000000 */
[----:B-1----:R-:W-:Y:S01]  /*0bf0*/  SEL R2, R7, R8, !P0 ;  /* 0x0000000807027207 */ /* 0x002fe20004000000 */
[----:B------:R1:W-:Y:S01]  /*0c00*/  STL [R1+0x6ac], R0 ;  /* 0x0006ac0001007387 */ /* 0x0003e20000100800 */
[----:B------:R-:W-:Y:S01]  /*0c10*/  IABS R4, R19 ;  /* 0x0000001300047213 */ /* 0x000fe20000000000 */
[--C-:B------:R-:W-:Y:S01]  /*0c20*/  @!P4 IMAD.IADD R12, R12, 0x1, -R3.reuse ;  /* 0x000000010c0cc824 */ /* 0x100fe200078e0a03 */
[C---:B------:R-:W-:Y:S01]  /*0c30*/  ISETP.GT.U32.AND P3, PT, R3.reuse, R14, PT ;  /* 0x0000000e0300720c */ /* 0x040fe20003f64070 */
[----:B------:R2:W-:Y:S01]  /*0c40*/  STL [R1+0x6b8], R6 ;  /* 0x0006b80601007387 */ /* 0x0005e20000100800 */
[C---:B------:R-:W-:Y:S01]  /*0c50*/  IADD3 R22, R10.reuse, 0x7, RZ ;  /* 0x000000070a167810 */ /* 0x040fe20007ffe0ff */
[C---:B------:R-:W-:Y:S01]  /*0c60*/  VIADD R47, R10.reuse, 0x41 ;  /* 0x000000410a2f7836 */ /* 0x040fe20000000000 */
[----:B------:R-:W-:Y:S01]  /*0c70*/  ISETP.GT.U32.AND P4, PT, R3, R12, PT ;  /* 0x0000000c0300720c */ /* 0x000fe20003f84070 */
[----:B------:R-:W-:Y:S01]  /*0c80*/  STL [R1+0x6b4], R2 ;  /* 0x0006b40201007387 */ /* 0x000fe20000100800 */
[----:B------:R-:W-:Y:S01]  /*0c90*/  IABS R18, R21 ;  /* 0x0000001500127213 */ /* 0x000fe20000000000 */
[C---:B------:R-:W-:Y:S01]  /*0ca0*/  VIADD R49, R10.reuse, 0x43 ;  /* 0x000000430a317836 */ /* 0x040fe20000000000 */
[----:B-1----:R-:W-:Y:S01]  /*0cb0*/  SEL R0, R7, R9, !P0 ;  /* 0x0000000907007207 */ /* 0x002fe20004000000 */
[----:B------:R-:W-:Y:S01]  /*0cc0*/  VIADD R9, R10, 0x5 ;  /* 0x000000050a097836 */ /* 0x000fe20000000000 */
[----:B------:R-:W-:Y:S01]  /*0cd0*/  ISETP.GT.U32.AND P0, PT, R3, R16, PT ;  /* 0x000000100300720c */ /* 0x000fe20003f04070 */
[----:B--2---:R-:W-:Y:S01]  /*0ce0*/  IMAD.HI.U32 R6, R5, R18, RZ ;  /* 0x0000001205067227 */ /* 0x004fe200078e00ff */
[----:B------:R-:W-:Y:S01]  /*0cf0*/  IABS R20, R22 ;  /* 0x0000001600147213 */ /* 0x000fe20000000000 */
[----:B------:R1:W-:Y:S01]  /*0d00*/  STL [R1+0x6b0], R0 ;  /* 0x0006b00001007387 */ /* 0x0003e20000100800 */
[----:B------:R-:W-:Y:S01]  /*0d10*/  IABS R8, R9 ;  /* 0x0000000900087213 */ /* 0x000fe20000000000 */
[--C-:B------:R-:W-:Y:S01]  /*0d20*/  @!P3 IMAD.IADD R14, R14, 0x1, -R3.reuse ;  /* 0x000000010e0eb824 */ /* 0x100fe200078e0a03 */
[----:B------:R-:W-:Y:S01]  /*0d30*/  ISETP.GE.AND P3, PT, R19, RZ, PT ;  /* 0x000000ff1300720c */ /* 0x000fe20003f66270 */
[----:B------:R-:W-:Y:S01]  /*0d40*/  @!P4 IMAD.IADD R12, R12, 0x1, -R3 ;  /* 0x000000010c0cc824 */ /* 0x000fe200078e0a03 */
[----:B------:R-:W-:Y:S01]  /*0d50*/  IADD3 R19, R10, 0x9, RZ ;  /* 0x000000090a137810 */ /* 0x000fe20007ffe0ff */
[----:B------:R-:W-:Y:S01]  /*0d60*/  IMAD.HI.U32 R7, R5, R20, RZ ;  /* 0x0000001405077227 */ /* 0x000fe200078e00ff */
[----:B------:R-:W-:-:S02]  /*0d70*/  ISETP.GT.U32.AND P5, PT, R3, R14, PT ;  /* 0x0000000e0300720c */ /* 0x000fc40003fa4070 */
[----:B------:R-:W-:Y:S01]  /*0d80*/  IABS R30, R33 ;  /* 0x00000021001e7213 */ /* 0x000fe20000000000 */
[----:B-1----:R-:W-:Y:S01]  /*0d90*/  IMAD.HI.U32 R0, R5, R4, RZ ;  /* 0x0000000405007227 */ /* 0x002fe200078e00ff */
[----:B------:R-:W-:Y:S02]  /*0da0*/  IADD3 R7, -R7, RZ, RZ ;  /* 0x000000ff07077210 */ /* 0x000fe40007ffe1ff */
[----:B------:R-:W-:Y:S01]  /*0db0*/  IADD3 R34, R10, 0x36, RZ ;  /* 0x000000360a227810 */ /* 0x000fe20007ffe0ff */
[----:B------:R-:W-:Y:S01]  /*0dc0*/  @!P0 IMAD.IADD R16, R16, 0x1, -R3 ;  /* 0x0000000110108824 */ /* 0x000fe200078e0a03 */
[----:B------:R-:W-:Y:S01]  /*0dd0*/  IADD3 R0, -R0, RZ, RZ ;  /* 0x000000ff00007210 */ /* 0x000fe20007ffe1ff */
[----:B------:R-:W-:Y:S01]  /*0de0*/  IMAD.MOV.U32 R2, RZ, RZ, R12 ;  /* 0x000000ffff027224 */ /* 0x000fe200078e000c */
[----:B------:R-:W-:Y:S01]  /*0df0*/  IABS R38, R37 ;  /* 0x0000002500267213 */ /* 0x000fe20000000000 */
[----:B------:R-:W-:Y:S01]  /*0e00*/  IMAD.MOV R6, RZ, RZ, -R6 ;  /* 0x000000ffff067224 */ /* 0x000fe200078e0a06 */
[C---:B------:R-:W-:Y:S01]  /*0e10*/  ISETP.GT.U32.AND P0, PT, R3.reuse, R16, PT ;  /* 0x000000100300720c */ /* 0x040fe20003f04070 */
[----:B------:R-:W-:Y:S01]  /*0e20*/  IMAD R0, R3, R0, R4 ;  /* 0x0000000003007224 */ /* 0x000fe200078e0204 */
[----:B------:R-:W-:Y:S01]  /*0e30*/  IADD3 R45, R10, 0x40, RZ ;  /* 0x000000400a2d7810 */ /* 0x000fe20007ffe0ff */
[----:B------:R-:W-:Y:S01]  /*0e40*/  IMAD.HI.U32 R4, R5, R8, RZ ;  /* 0x0000000805047227 */ /* 0x000fe200078e00ff */
[----:B------:R-:W-:-:S02]  /*0e50*/  IABS R40, R43 ;  /* 0x0000002b00287213 */ /* 0x000fc40000000000 */
[----:B------:R-:W-:Y:S01]  /*0e60*/  ISETP.GT.U32.AND P4, PT, R3, R0, PT ;  /* 0x000000000300720c */ /* 0x000fe20003f84070 */
[----:B------:R-:W-:Y:S01]  /*0e70*/  @!P1 IMAD.MOV R2, RZ, RZ, -R2 ;  /* 0x000000ffff029224 */ /* 0x000fe200078e0a02 */
[----:B------:R-:W-:Y:S01]  /*0e80*/  IADD3 R4, -R4, RZ, RZ ;  /* 0x000000ff04047210 */ /* 0x000fe20007ffe1ff */
[--C-:B------:R-:W-:Y:S01]  /*0e90*/  @!P5 IMAD.IADD R14, R14, 0x1, -R3.reuse ;  /* 0x000000010e0ed824 */ /* 0x100fe200078e0a03 */
[----:B------:R-:W-:Y:S01]  /*0ea0*/  ISETP.GE.AND P5, PT, R9, RZ, PT ;  /* 0x000000ff0900720c */ /* 0x000fe20003fa6270 */
[C---:B------:R-:W-:Y:S01]  /*0eb0*/  IMAD R6, R3.reuse, R6, R18 ;  /* 0x0000000603067224 */ /* 0x040fe200078e0212 */
[----:B------:R1:W-:Y:S01]  /*0ec0*/  STL [R1+0x98], R2 ;  /* 0x0000980201007387 */ /* 0x0003e20000100800 */
[----:B------:R-:W-:Y:S01]  /*0ed0*/  @!P0 IMAD.IADD R16, R16, 0x1, -R3 ;  /* 0x0000000110108824 */ /* 0x000fe200078e0a03 */
[----:B------:R-:W-:Y:S01]  /*0ee0*/  IABS R44, R47 ;  /* 0x0000002f002c7213 */ /* 0x000fe20000000000 */
[C---:B------:R-:W-:Y:S01]  /*0ef0*/  IMAD R4, R3.reuse, R4, R8 ;  /* 0x0000000403047224 */ /* 0x040fe200078e0208 */
[C---:B------:R-:W-:Y:S01]  /*0f00*/  ISETP.GT.U32.AND P0, PT, R3.reuse, R6, PT ;  /* 0x000000060300720c */ /* 0x040fe20003f04070 */
[C---:B------:R-:W-:Y:S01]  /*0f10*/  IMAD R8, R3.reuse, R7, R20 ;  /* 0x0000000703087224 */ /* 0x040fe200078e0214 */
[----:B------:R-:W-:Y:S01]  /*0f20*/  MOV R7, R14 ;  /* 0x0000000e00077202 */ /* 0x000fe20000000f00 */
[----:B------:R-:W-:Y:S01]  /*0f30*/  VIADD R9, R10, 0x8 ;  /* 0x000000080a097836 */ /* 0x000fe20000000000 */
[----:B------:R-:W-:Y:S01]  /*0f40*/  @!P4 IADD3 R0, R0, -R3, RZ ;  /* 0x800000030000c210 */ /* 0x000fe20007ffe0ff */
[----:B------:R-:W-:Y:S01]  /*0f50*/  VIADD R51, R10, 0x45 ;  /* 0x000000450a337836 */ /* 0x000fe20000000000 */
[C---:B------:R-:W-:Y:S01]  /*0f60*/  ISETP.GT.U32.AND P1, PT, R3.reuse, R4, PT ;  /* 0x000000040300720c */ /* 0x040fe20003f24070 */
[----:B-1----:R-:W-:Y:S01]  /*0f70*/  IMAD.MOV.U32 R2, RZ, RZ, R16 ;  /* 0x000000ffff027224 */ /* 0x002fe200078e0010 */
[C---:B------:R-:W-:Y:S01]  /*0f80*/  ISETP.GT.U32.AND P4, PT, R3.reuse, R0, PT ;  /* 0x000000000300720c */ /* 0x040fe20003f84070 */
[----:B------:R-:W-:Y:S01]  /*0f90*/  @!P2 IMAD.MOV R7, RZ, RZ, -R7 ;  /* 0x000000ffff07a224 */ /* 0x000fe200078e0a07 */
[----:B------:R-:W-:Y:S01]  /*0fa0*/  IABS R12, R9 ;  /* 0x00000009000c7213 */ /* 0x000fe20000000000 */
[----:B------:R-:W-:Y:S01]  /*0fb0*/  @!P6 IMAD.MOV R2, RZ, RZ, -R2 ;  /* 0x000000ffff02e224 */ /* 0x000fe200078e0a02 */
[----:B------:R-:W-:Y:S01]  /*0fc0*/  ISETP.GT.U32.AND P6, PT, R3, R8, PT ;  /* 0x000000080300720c */ /* 0x000fe20003fc4070 */
[--C-:B------:R-:W-:Y:S01]  /*0fd0*/  @!P0 IMAD.IADD R6, R6, 0x1, -R3.reuse ;  /* 0x0000000106068824 */ /* 0x100fe200078e0a03 */
[----:B------:R1:W-:Y:S01]  /*0fe0*/  STL [R1+0x94], R7 ;  /* 0x0000940701007387 */ /* 0x0003e20000100800 */
[----:B------:R-:W-:Y:S01]  /*0ff0*/  IABS R14, R19 ;  /* 0x00000013000e7213 */ /* 0x000fe20000000000 */
[----:B------:R-:W-:Y:S01]  /*1000*/  VIADD R57, R10, 0x4f ;  /* 0x0000004f0a397836 */ /* 0x000fe20000000000 */
[----:B------:R-:W-:Y:S01]  /*1010*/  ISETP.GE.AND P2, PT, R21, RZ, PT ;  /* 0x000000ff1500720c */ /* 0x000fe20003f46270 */
[----:B------:R2:W-:Y:S01]  /*1020*/  STL [R1+0x90], R2 ;  /* 0x0000900201007387 */ /* 0x0005e20000100800 */
[----:B------:R-:W-:Y:S01]  /*1030*/  @!P1 IADD3 R4, R4, -R3, RZ ;  /* 0x8000000304049210 */ /* 0x000fe20007ffe0ff */
[C---:B------:R-:W-:Y:S01]  /*1040*/  VIADD R60, R10.reuse, 0x51 ;  /* 0x000000510a3c7836 */ /* 0x040fe20000000000 */
[----:B------:R-:W-:Y:S01]  /*1050*/  IADD3 R21, R10, 0xa, RZ ;  /* 0x0000000a0a157810 */ /* 0x000fe20007ffe0ff */
[----:B------:R-:W-:Y:S01]  /*1060*/  @!P4 IMAD.IADD R0, R0, 0x1, -R3 ;  /* 0x000000010000c824 */ /* 0x000fe200078e0a03 */
[----:B------:R-:W-:Y:S01]  /*1070*/  ISETP.GT.U32.AND P0, PT, R3, R4, PT ;  /* 0x000000040300720c */ /* 0x000fe20003f04070 */
[----:B-1----:R-:W-:Y:S01]  /*1080*/  IMAD.HI.U32 R7, R5, R12, RZ ;  /* 0x0000000c05077227 */ /* 0x002fe200078e00ff */
[----:B------:R-:W-:-:S02]  /*1090*/  ISETP.GE.AND P4, PT, R22, RZ, PT ;  /* 0x000000ff1600720c */ /* 0x000fc40003f86270 */
[----:B------:R-:W-:Y:S01]  /*10a0*/  IABS R16, R21 ;  /* 0x0000001500107213 */ /* 0x000fe20000000000 */
[----:B------:R-:W-:Y:S01]  /*10b0*/  IMAD.MOV R7, RZ, RZ, -R7 ;  /* 0x000000ffff077224 */ /* 0x000fe200078e0a07 */
[----:B--2---:R-:W-:Y:S01]  /*10c0*/  MOV R2, R0 ;  /* 0x0000000000027202 */ /* 0x004fe20000000f00 */
[----:B------:R-:W-:Y:S01]  /*10d0*/  @!P6 IMAD.IADD R8, R8, 0x1, -R3 ;  /* 0x000000010808e824 */ /* 0x000fe200078e0a03 */
[C---:B------:R-:W-:Y:S01]  /*10e0*/  ISETP.GT.U32.AND P6, PT, R3.reuse, R6, PT ;  /* 0x000000060300720c */ /* 0x040fe20003fc4070 */
[----:B------:R-:W-:Y:S01]  /*10f0*/  IMAD R0, R3, R7, R12 ;  /* 0x0000000703007224 */ /* 0x000fe200078e020c */
[----:B------:R-:W-:Y:S01]  /*1100*/  IABS R20, R23 ;  /* 0x0000001700147213 */ /* 0x000fe20000000000 */
[----:B------:R-:W-:Y:S01]  /*1110*/  IMAD.HI.U32 R7, R5, R14, RZ ;  /* 0x0000000e05077227 */ /* 0x000fe200078e00ff */
[----:B------:R-:W-:Y:S02]  /*1120*/  ISETP.GE.AND P1, PT, R9, RZ, PT ;  /* 0x000000ff0900720c */ /* 0x000fe40003f26270 */
[----:B------:R-:W-:Y:S01]  /*1130*/  IABS R42, R45 ;  /* 0x0000002d002a7213 */ /* 0x000fe20000000000 */
[----:B------:R-:W-:Y:S01]  /*1140*/  IMAD.MOV R7, RZ, RZ, -R7 ;  /* 0x000000ffff077224 */ /* 0x000fe200078e0a07 */
[----:B------:R-:W-:Y:S01]  /*1150*/  IADD3 R48, R10, 0x42, RZ ;  /* 0x000000420a307810 */ /* 0x000fe20007ffe0ff */
[----:B------:R-:W-:Y:S01]  /*1160*/  @!P3 IMAD.MOV R2, RZ, RZ, -R2 ;  /* 0x000000ffff02b224 */ /* 0x000fe200078e0a02 */
[C---:B------:R-:W-:Y:S01]  /*1170*/  ISETP.GT.U32.AND P3, PT, R3.reuse, R8, PT ;  /* 0x000000080300720c */ /* 0x040fe20003f64070 */
[C---:B------:R-:W-:Y:S01]  /*1180*/  IMAD R12, R3.reuse, R7, R14 ;  /* 0x00000007030c7224 */ /* 0x040fe200078e020e */
[----:B------:R-:W-:Y:S01]  /*1190*/  IABS R46, R51 ;  /* 0x00000033002e7213 */ /* 0x000fe20000000000 */
[--C-:B------:R-:W-:Y:S01]  /*11a0*/  @!P6 IMAD.IADD R6, R6, 0x1, -R3.reuse ;  /* 0x000000010606e824 */ /* 0x100fe200078e0a03 */
[----:B------:R1:W-:Y:S01]  /*11b0*/  STL [R1+0x8c], R2 ;  /* 0x00008c0201007387 */ /* 0x0003e20000100800 */
[----:B------:R-:W-:Y:S01]  /*11c0*/  VIADD R22, R10, 0xb ;  /* 0x0000000b0a167836 */ /* 0x000fe20000000000 */
[C---:B------:R-:W-:Y:S01]  /*11d0*/  ISETP.GT.U32.AND P6, PT, R3.reuse, R12, PT ;  /* 0x0000000c0300720c */ /* 0x040fe20003fc4070 */
[----:B------:R-:W-:Y:S01]  /*11e0*/  @!P0 IMAD.IADD R4, R4, 0x1, -R3 ;  /* 0x0000000104048824 */ /* 0x000fe200078e0a03 */
[----:B------:R-:W-:Y:S01]  /*11f0*/  ISETP.GT.U32.AND P0, PT, R3, R0, PT ;  /* 0x000000000300720c */ /* 0x000fe20003f04070 */
[----:B------:R-:W-:Y:S01]  /*1200*/  IMAD.HI.U32 R7, R5, R16, RZ ;  /* 0x0000001005077227 */ /* 0x000fe200078e00ff */
[----:B------:R-:W-:-:S02]  /*1210*/  IABS R18, R22 ;  /* 0x0000001600127213 */ /* 0x000fc40000000000 */
[----:B------:R-:W-:Y:S01]  /*1220*/  IADD3 R50, R10, 0x44, RZ ;  /* 0x000000440a327810 */ /* 0x000fe20007ffe0ff */
[----:B------:R-:W-:Y:S01]  /*1230*/  IMAD.HI.U32 R14, R5, R20, RZ ;  /* 0x00000014050e7227 */ /* 0x000fe200078e00ff */
[----:B------:R-:W-:Y:S02]  /*1240*/  IADD3 R7, -R7, RZ, RZ ;  /* 0x000000ff07077210 */ /* 0x000fe40007ffe1ff */
[----:B------:R-:W-:Y:S01]  /*1250*/  @!P3 IADD3 R8, R8, -R3, RZ ;  /* 0x800000030808b210 */ /* 0x000fe20007ffe0ff */
[----:B-1----:R-:W-:Y:S01]  /*1260*/  IMAD.MOV.U32 R2, RZ, RZ, R4 ;  /* 0x000000ffff027224 */ /* 0x002fe200078e0004 */
[----:B------:R-:W-:Y:S01]  /*1270*/  ISETP.GE.AND P3, PT, R19, RZ, PT ;  /* 0x000000ff1300720c */ /* 0x000fe20003f66270 */
[----:B------:R-:W-:Y:S01]  /*1280*/  @!P6 IMAD.IADD R12, R12, 0x1, -R3 ;  /* 0x000000010c0ce824 */ /* 0x000fe200078e0a03 */
[----:B------:R-:W-:Y:S01]  /*1290*/  IADD3 R53, R10, 0x4d, RZ ;  /* 0x0000004d0a357810 */ /* 0x000fe20007ffe0ff */
[----:B------:R-:W-:Y:S01]  /*12a0*/  IMAD.HI.U32 R9, R5, R18, RZ ;  /* 0x0000001205097227 */ /* 0x000fe200078e00ff */
[----:B------:R-:W-:-:S02]  /*12b0*/  @!P5 IADD3 R2, -R2, RZ, RZ ;  /* 0x000000ff0202d210 */ /* 0x000fc40007ffe1ff */
[C---:B------:R-:W-:Y:S01]  /*12c0*/  ISETP.GT.U32.AND P6, PT, R3.reuse, R12, PT ;  /* 0x0000000c0300720c */ /* 0x040fe20003fc4070 */
[----:B------:R-:W-:Y:S01]  /*12d0*/  IMAD.MOV R9, RZ, RZ, -R9 ;  /* 0x000000ffff097224 */ /* 0x000fe200078e0a09 */
[----:B------:R-:W-:Y:S01]  /*12e0*/  IABS R54, R53 ;  /* 0x0000003500367213 */ /* 0x000fe20000000000 */
[----:B------:R-:W-:Y:S01]  /*12f0*/  IMAD R4, R3, R7, R16 ;  /* 0x0000000703047224 */ /* 0x000fe200078e0210 */
[----:B------:R1:W-:Y:S01]  /*1300*/  STL [R1+0x88], R2 ;  /* 0x0000880201007387 */ /* 0x0003e20000100800 */
[----:B------:R-:W-:Y:S01]  /*1310*/  IMAD.MOV.U32 R13, RZ, RZ, R6 ;  /* 0x000000ffff0d7224 */ /* 0x000fe200078e0006 */
[----:B------:R-:W-:Y:S01]  /*1320*/  IADD3 R55, R10, 0x4e, RZ ;  /* 0x0000004e0a377810 */ /* 0x000fe20007ffe0ff */
[----:B------:R-:W-:Y:S01]  /*1330*/  @!P0 IMAD.IADD R0, R0, 0x1, -R3 ;  /* 0x0000000100008824 */ /* 0x000fe200078e0a03 */
[----:B------:R-:W-:Y:S01]  /*1340*/  ISETP.GE.AND P0, PT, R21, RZ, PT ;  /* 0x000000ff1500720c */ /* 0x000fe20003f06270 */
[----:B------:R-:W-:Y:S01]  /*1350*/  IMAD.MOV R14, RZ, RZ, -R14 ;  /* 0x000000ffff0e7224 */ /* 0x000fe200078e0a0e */
[----:B------:R-:W-:Y:S01]  /*1360*/  IABS R56, R55 ;  /* 0x0000003700387213 */ /* 0x000fe20000000000 */
[C---:B------:R-:W-:Y:S01]  /*1370*/  IMAD R6, R3.reuse, R9, R18 ;  /* 0x0000000903067224 */ /* 0x040fe200078e0212 */
[C---:B------:R-:W-:Y:S01]  /*1380*/  ISETP.GT.U32.AND P5, PT, R3.reuse, R0, PT ;  /* 0x000000000300720c */ /* 0x040fe20003fa4070 */
[----:B------:R-:W-:Y:S01]  /*1390*/  @!P2 IMAD.MOV R13, RZ, RZ, -R13 ;  /* 0x000000ffff0da224 */ /* 0x000fe200078e0a0d */
[----:B-1----:R-:W-:Y:S01]  /*13a0*/  MOV R2, R8 ;  /* 0x0000000800027202 */ /* 0x002fe20000000f00 */
[C---:B------:R-:W-:Y:S01]  /*13b0*/  IMAD R8, R3.reuse, R14, R20 ;  /* 0x0000000e03087224 */ /* 0x040fe200078e0214 */
[C---:B------:R-:W-:Y:S01]  /*13c0*/  ISETP.GT.U32.AND P2, PT, R3.reuse, R4, PT ;  /* 0x000000040300720c */ /* 0x040fe20003f44070 */
[----:B------:R-:W-:Y:S01]  /*13d0*/  VIADD R9, R10, 0xd ;  /* 0x0000000d0a097836 */ /* 0x000fe20000000000 */
[----:B------:R-:W-:Y:S01]  /*13e0*/  @!P4 IADD3 R2, -R2, RZ, RZ ;  /* 0x000000ff0202c210 */ /* 0x000fe20007ffe1ff */
[----:B------:R-:W-:Y:S01]  /*13f0*/  VIADD R19, R10, 0xe ;  /* 0x0000000e0a137836 */ /* 0x000fe20000000000 */
[C---:B------:R-:W-:Y:S01]  /*1400*/  ISETP.GT.U32.AND P4, PT, R3.reuse, R6, PT ;  /* 0x000000060300720c */ /* 0x040fe20003f84070 */
[----:B------:R-:W-:Y:S01]  /*1410*/  STL [R1+0x84], R13 ;  /* 0x0000840d01007387 */ /* 0x000fe20000100800 */
[----:B------:R-:W-:Y:S01]  /*1420*/  @!P6 IADD3 R12, R12, -R3, RZ ;  /* 0x800000030c0ce210 */ /* 0x000fe20007ffe0ff */
[----:B------:R-:W-:Y:S01]  /*1430*/  VIADD R21, R10, 0xf ;  /* 0x0000000f0a157836 */ /* 0x000fe20000000000 */
[----:B------:R-:W-:Y:S01]  /*1440*/  ISETP.GT.U32.AND P6, PT, R3, R8, PT ;  /* 0x000000080300720c */ /* 0x000fe20003fc4070 */
[--C-:B------:R-:W-:Y:S01]  /*1450*/  @!P5 IMAD.IADD R0, R0, 0x1, -R3.reuse ;  /* 0x000000010000d824 */ /* 0x100fe200078e0a03 */
[----:B------:R-:W-:Y:S01]  /*1460*/  IABS R14, R9 ;  /* 0x00000009000e7213 */ /* 0x000fe20000000000 */
[----:B------:R1:W-:Y:S01]  /*1470*/  STL [R1+0x80], R2 ;  /* 0x0000800201007387 */ /* 0x0003e20000100800 */
[----:B------:R-:W-:Y:S01]  /*1480*/  IABS R16, R19 ;  /* 0x0000001300107213 */ /* 0x000fe20000000000 */
[----:B------:R-:W-:Y:S01]  /*1490*/  @!P2 IMAD.IADD R4, R4, 0x1, -R3 ;  /* 0x000000010404a824 */ /* 0x000fe200078e0a03 */
[----:B------:R-:W-:Y:S01]  /*14a0*/  ISETP.GE.AND P5, PT, R22, RZ, PT ;  /* 0x000000ff1600720c */ /* 0x000fe20003fa6270 */
[----:B------:R-:W-:Y:S01]  /*14b0*/  IMAD.HI.U32 R7, R5, R14, RZ ;  /* 0x0000000e05077227 */ /* 0x000fe200078e00ff */
[----:B------:R-:W-:-:S02]  /*14c0*/  IABS R18, R21 ;  /* 0x0000001500127213 */ /* 0x000fc40000000000 */
[-C--:B------:R-:W-:Y:S01]  /*14d0*/  @!P4 IADD3 R6, R6, -R3.reuse, RZ ;  /* 0x800000030606c210 */ /* 0x080fe20007ffe0ff */
[----:B------:R-:W-:Y:S01]  /*14e0*/  @!P3 IMAD.MOV R12, RZ, RZ, -R12 ;  /* 0x000000ffff0cb224 */ /* 0x000fe200078e0a0c */
[C---:B------:R-:W-:Y:S01]  /*14f0*/  ISETP.GT.U32.AND P4, PT, R3.reuse, R4, PT ;  /* 0x000000040300720c */ /* 0x040fe20003f84070 */
[----:B-1----:R-:W-:Y:S01]  /*1500*/  IMAD.MOV.U32 R2, RZ, RZ, R0 ;  /* 0x000000ffff027224 */ /* 0x002fe200078e0000 */
[----:B------:R-:W-:Y:S01]  /*1510*/  @!P6 IADD3 R8, R8, -R3, RZ ;  /* 0x800000030808e210 */ /* 0x000fe20007ffe0ff */
[----:B------:R-:W-:Y:S01]  /*1520*/  IMAD.MOV R0, RZ, RZ, -R7 ;  /* 0x000000ffff007224 */ /* 0x000fe200078e0a07 */
[----:B------:R-:W-:Y:S01]  /*1530*/  ISETP.GT.U32.AND P6, PT, R3, R6, PT ;  /* 0x000000060300720c */ /* 0x000fe20003fc4070 */
[----:B------:R-:W-:Y:S01]  /*1540*/  IMAD.HI.U32 R7, R5, R16, RZ ;  /* 0x0000001005077227 */ /* 0x000fe200078e00ff */
[C---:B------:R-:W-:Y:S02]  /*1550*/  IADD3 R22, R10.reuse, 0x10, RZ ;  /* 0x000000100a167810 */ /* 0x040fe40007ffe0ff */
[----:B------:R-:W-:Y:S01]  /*1560*/  ISETP.GE.AND P2, PT, R23, RZ, PT ;  /* 0x000000ff1700720c */ /* 0x000fe20003f46270 */
[----:B------:R-:W-:Y:S01]  /*1570*/  IMAD.MOV R7, RZ, RZ, -R7 ;  /* 0x000000ffff077224 */ /* 0x000fe200078e0a07 */
[----:B------:R-:W-:Y:S01]  /*1580*/  IABS R20, R22 ;  /* 0x0000001600147213 */ /* 0x000fe20000000000 */
[C---:B------:R-:W-:Y:S01]  /*1590*/  IMAD R0, R3.reuse, R0, R14 ;  /* 0x0000000003007224 */ /* 0x040fe200078e020e */
[C---:B------:R-:W-:Y:S01]  /*15a0*/  IADD3 R59, R10.reuse, 0x50, RZ ;  /* 0x000000500a3b7810 */ /* 0x040fe20007ffe0ff */
[C---:B------:R-:W-:Y:S01]  /*15b0*/  IMAD R14, R3.reuse, R7, R16 ;  /* 0x00000007030e7224 */ /* 0x040fe200078e0210 */
[----:B------:R-:W-:Y:S01]  /*15c0*/  IADD3 R75, R10, 0x62, RZ ;  /* 0x000000620a4b7810 */ /* 0x000fe20007ffe0ff */
[----:B------:R-:W-:Y:S01]  /*15d0*/  @!P4 IMAD.IADD R4, R4, 0x1, -R3 ;  /* 0x000000010404c824 */ /* 0x000fe200078e0a03 */
[----:B------:R-:W-:Y:S01]  /*15e0*/  ISETP.GT.U32.AND P4, PT, R3, R0, PT ;  /* 0x000000000300720c */ /* 0x000fe20003f84070 */
[----:B------:R-:W-:Y:S01]  /*15f0*/  @!P1 IMAD.MOV R2, RZ, RZ, -R2 ;  /* 0x000000ffff029224 */ /* 0x000fe200078e0a02 */
[----:B------:R-:W-:Y:S01]  /*1600*/  @!P6 IADD3 R6, R6, -R3, RZ ;  /* 0x800000030606e210 */ /* 0x000fe20007ffe0ff */
[----:B------:R-:W-:Y:S01]  /*1610*/  IMAD.HI.U32 R7, R5, R18, RZ ;  /* 0x0000001205077227 */ /* 0x000fe200078e00ff */
[----:B------:R-:W-:-:S02]  /*1620*/  ISETP.GT.U32.AND P6, PT, R3, R14, PT ;  /* 0x0000000e0300720c */ /* 0x000fc40003fc4070 */
[----:B------:R-:W-:Y:S01]  /*1630*/  ISETP.GT.U32.AND P1, PT, R3, R8, PT ;  /* 0x000000080300720c */ /* 0x000fe20003f24070 */
[----:B------:R1:W-:Y:S01]  /*1640*/  STL [R1+0x7c], R2 ;  /* 0x00007c0201007387 */ /* 0x0003e20000100800 */
[----:B------:R-:W-:Y:S01]  /*1650*/  IMAD.MOV R16, RZ, RZ, -R7 ;  /* 0x000000ffff107224 */ /* 0x000fe200078e0a07 */
[----:B------:R-:W-:Y:S01]  /*1660*/  IABS R74, R75 ;  /* 0x0000004b004a7213 */ /* 0x000fe20000000000 */
[----:B------:R-:W-:Y:S01]  /*1670*/  IMAD.HI.U32 R7, R5, R20, RZ ;  /* 0x0000001405077227 */ /* 0x000fe200078e00ff */
[----:B------:R-:W-:Y:S01]  /*1680*/  STL [R1+0x78], R12 ;  /* 0x0000780c01007387 */ /* 0x000fe20000100800 */
[----:B------:R-:W-:Y:S02]  /*1690*/  IADD3 R79, R10, 0x65, RZ ;  /* 0x000000650a4f7810 */ /* 0x000fe40007ffe0ff */
[-C--:B------:R-:W-:Y:S01]  /*16a0*/  @!P4 IADD3 R0, R0, -R3.reuse, RZ ;  /* 0x800000030000c210 */ /* 0x080fe20007ffe0ff */
[----:B------:R-:W-:Y:S01]  /*16b0*/  VIADD R23, R10, 0x11 ;  /* 0x000000110a177836 */ /* 0x000fe20000000000 */
[----:B------:R-:W-:Y:S01]  /*16c0*/  ISETP.GE.AND P4, PT, R19, RZ, PT ;  /* 0x000000ff1300720c */ /* 0x000fe20003f86270 */
[----:B-1----:R-:W-:Y:S01]  /*16d0*/  IMAD.MOV.U32 R2, RZ, RZ, R4 ;  /* 0x000000ffff027224 */ /* 0x002fe200078e0004 */
[----:B------:R-:W-:Y:S01]  /*16e0*/  @!P6 IADD3 R14, R14, -R3, RZ ;  /* 0x800000030e0ee210 */ /* 0x000fe20007ffe0ff */
[----:B------:R-:W-:Y:S01]  /*16f0*/  @!P1 IMAD.IADD R8, R8, 0x1, -R3 ;  /* 0x0000000108089824 */ /* 0x000fe200078e0a03 */
[----:B------:R-:W-:Y:S01]  /*1700*/  MOV R4, R6 ;  /* 0x0000000600047202 */ /* 0x000fe20000000f00 */
[----:B------:R-:W-:Y:S01]  /*1710*/  @!P0 IMAD.MOV R2, RZ, RZ, -R2 ;  /* 0x000000ffff028224 */ /* 0x000fe200078e0a02 */
[C---:B------:R-:W-:Y:S01]  /*1720*/  ISETP.GT.U32.AND P6, PT, R3.reuse, R0, PT ;  /* 0x000000000300720c */ /* 0x040fe20003fc4070 */
[----:B------:R-:W-:Y:S01]  /*1730*/  IMAD.MOV R7, RZ, RZ, -R7 ;  /* 0x000000ffff077224 */ /* 0x000fe200078e0a07 */
[----:B------:R-:W-:Y:S01]  /*1740*/  @!P5 IADD3 R4, -R4, RZ, RZ ;  /* 0x000000ff0404d210 */ /* 0x000fe20007ffe1ff */
[----:B------:R-:W-:Y:S01]  /*1750*/  IMAD R16, R3, R16, R18 ;  /* 0x0000001003107224 */ /* 0x000fe200078e0212 */
[----:B------:R1:W-:Y:S01]  /*1760*/  STL [R1+0x74], R2 ;  /* 0x0000740201007387 */ /* 0x0003e20000100800 */
[----:B------:R-:W-:Y:S01]  /*1770*/  ISETP.GE.AND P1, PT, R9, RZ, PT ;  /* 0x000000ff0900720c */ /* 0x000fe20003f26270 */
[C---:B------:R-:W-:Y:S01]  /*1780*/  VIADD R19, R10.reuse, 0x14 ;  /* 0x000000140a137836 */ /* 0x040fe20000000000 */
[----:B------:R-:W-:Y:S01]  /*1790*/  IABS R9, R23 ;  /* 0x0000001700097213 */ /* 0x000fe20000000000 */
[----:B------:R2:W-:Y:S01]  /*17a0*/  STL [R1+0x70], R4 ;  /* 0x0000700401007387 */ /* 0x0005e20000100800 */
[C---:B------:R-:W-:Y:S01]  /*17b0*/  ISETP.GT.U32.AND P0, PT, R3.reuse, R14, PT ;  /* 0x0000000e0300720c */ /* 0x040fe20003f04070 */
[C---:B------:R-:W-:Y:S01]  /*17c0*/  VIADD R61, R10.reuse, 0x52 ;  /* 0x000000520a3d7836 */ /* 0x040fe20000000000 */
[----:B------:R-:W-:Y:S01]  /*17d0*/  ISETP.GT.U32.AND P3, PT, R3, R16, PT ;  /* 0x000000100300720c */ /* 0x000fe20003f64070 */
[----:B------:R-:W-:Y:S01]  /*17e0*/  IMAD.MOV.U32 R18, RZ, RZ, R9 ;  /* 0x000000ffff127224 */ /* 0x000fe200078e0009 */
[----:B------:R-:W-:Y:S01]  /*17f0*/  ISETP.GE.AND P5, PT, R21, RZ, PT ;  /* 0x000000ff1500720c */ /* 0x000fe20003fa6270 */
[----:B-1----:R-:W-:Y:S01]  /*1800*/  IMAD.MOV.U32 R2, RZ, RZ, R8 ;  /* 0x000000ffff027224 */ /* 0x002fe200078e0008 */
[----:B------:R-:W-:Y:S01]  /*1810*/  IADD3 R21, R10, 0x15, RZ ;  /* 0x000000150a157810 */ /* 0x000fe20007ffe0ff */
[----:B------:R-:W-:Y:S01]  /*1820*/  @!P6 IMAD.IADD R0, R0, 0x1, -R3 ;  /* 0x000000010000e824 */ /* 0x000fe200078e0a03 */
[----:B------:R-:W-:Y:S01]  /*1830*/  IABS R58, R61 ;  /* 0x0000003d003a7213 */ /* 0x000fe20000000000 */
[----:B--2---:R-:W-:Y:S01]  /*1840*/  IMAD R4, R3, R7, R20 ;  /* 0x0000000703047224 */ /* 0x004fe200078e0214 */
[----:B------:R-:W-:Y:S01]  /*1850*/  IABS R20, R21 ;  /* 0x0000001500147213 */ /* 0x000fe20000000000 */
[----:B------:R-:W-:Y:S01]  /*1860*/  @!P2 IMAD.MOV R2, RZ, RZ, -R2 ;  /* 0x000000ffff02a224 */ /* 0x000fe200078e0a02 */
[----:B------:R-:W-:Y:S01]  /*1870*/  ISETP.GE.AND P2, PT, R22, RZ, PT ;  /* 0x000000ff1600720c */ /* 0x000fe20003f46270 */
[----:B------:R-:W-:Y:S01]  /*1880*/  IMAD.HI.U32 R6, R5, R18, RZ ;  /* 0x0000001205067227 */ /* 0x000fe200078e00ff */
[----:B------:R-:W-:-:S02]  /*1890*/  ISETP.GT.U32.AND P6, PT, R3, R4, PT ;  /* 0x000000040300720c */ /* 0x000fc40003fc4070 */
[----:B------:R1:W-:Y:S01]  /*18a0*/  STL [R1+0x6c], R2 ;  /* 0x00006c0201007387 */ /* 0x0003e20000100800 */
[----:B------:R-:W-:Y:S01]  /*18b0*/  VIADD R7, R10, 0x12 ;  /* 0x000000120a077836 */ /* 0x000fe20000000000 */
[----:B------:R-:W-:Y:S01]  /*18c0*/  IADD3 R6, -R6, RZ, RZ ;  /* 0x000000ff06067210 */ /* 0x000fe20007ffe1ff */
[--C-:B------:R-:W-:Y:S01]  /*18d0*/  @!P0 IMAD.IADD R14, R14, 0x1, -R3.reuse ;  /* 0x000000010e0e8824 */ /* 0x100fe200078e0a03 */
[----:B------:R-:W-:Y:S01]  /*18e0*/  @!P3 IADD3 R16, R16, -R3, RZ ;  /* 0x800000031010b210 */ /* 0x000fe20007ffe0ff */
[C---:B------:R-:W-:Y:S01]  /*18f0*/  VIADD R9, R10.reuse, 0x13 ;  /* 0x000000130a097836 */ /* 0x040fe20000000000 */
[----:B------:R-:W-:Y:S01]  /*1900*/  IABS R8, R7 ;  /* 0x0000000700087213 */ /* 0x000fe20000000000 */
[----:B------:R-:W-:Y:S01]  /*1910*/  IMAD R6, R3, R6, R18 ;  /* 0x0000000603067224 */ /* 0x000fe200078e0212 */
[----:B------:R-:W-:Y:S01]  /*1920*/  ISETP.GE.AND P3, PT, R7, RZ, PT ;  /* 0x000000ff0700720c */ /* 0x000fe20003f66270 */
[----:B------:R-:W-:Y:S01]  /*1930*/  VIADD R63, R10, 0x53 ;  /* 0x000000530a3f7836 */ /* 0x000fe20000000000 */
[----:B------:R-:W-:Y:S01]  /*1940*/  IABS R7, R19 ;  /* 0x0000001300077213 */ /* 0x000fe20000000000 */
[----:B-1----:R-:W-:Y:S01]  /*1950*/  IMAD.MOV.U32 R2, RZ, RZ, R0 ;  /* 0x000000ffff027224 */ /* 0x002fe200078e0000 */
[----:B------:R-:W-:Y:S01]  /*1960*/  IABS R12, R9 ;  /* 0x00000009000c7213 */ /* 0x000fe20000000000 */
[----:B------:R-:W-:Y:S01]  /*1970*/  @!P6 IMAD.IADD R4, R4, 0x1, -R3 ;  /* 0x000000010404e824 */ /* 0x000fe200078e0a03 */
[----:B------:R-:W-:Y:S01]  /*1980*/  ISETP.GT.U32.AND P6, PT, R3, R16, PT ;  /* 0x000000100300720c */ /* 0x000fe20003fc4070 */
[----:B------:R-:W-:Y:S01]  /*1990*/  IMAD.HI.U32 R0, R5, R8, RZ ;  /* 0x0000000805007227 */ /* 0x000fe200078e00ff */
[----:B------:R-:W-:-:S02]  /*19a0*/  @!P1 IADD3 R2, -R2, RZ, RZ ;  /* 0x000000ff02029210 */ /* 0x000fc40007ffe1ff */
[----:B------:R-:W-:Y:S01]  /*19b0*/  ISETP.GT.U32.AND P1, PT, R3, R4, PT ;  /* 0x000000040300720c */ /* 0x000fe20003f24070 */
[----:B------:R-:W-:Y:S01]  /*19c0*/  IMAD.MOV R0, RZ, RZ, -R0 ;  /* 0x000000ffff007224 */ /* 0x000fe200078e0a00 */
[----:B------:R-:W-:Y:S01]  /*19d0*/  ISETP.GE.AND P0, PT, R23, RZ, PT ;  /* 0x000000ff1700720c */ /* 0x000fe20003f06270 */
[----:B------:R1:W-:Y:S01]  /*19e0*/  STL [R1+0x68], R2 ;  /* 0x0000680201007387 */ /* 0x0003e20000100800 */
[----:B------:R-:W-:Y:S01]  /*19f0*/  IABS R22, R24 ;  /* 0x0000001800167213 */ /* 0x000fe20000000000 */
[C---:B------:R-:W-:Y:S01]  /*1a00*/  IMAD R0, R3.reuse, R0, R8 ;  /* 0x0000000003007224 */ /* 0x040fe200078e0208 */
[C---:B------:R-:W-:Y:S01]  /*1a10*/  IADD3 R81, R10.reuse, 0x6a, RZ ;  /* 0x0000006a0a517810 */ /* 0x040fe20007ffe0ff */
[C---:B------:R-:W-:Y:S01]  /*1a20*/  VIADD R23, R10.reuse, 0x18 ;  /* 0x000000180a177836 */ /* 0x040fe20000000000 */
[----:B------:R-:W-:Y:S01]  /*1a30*/  IADD3 R89, R10, 0x6c, RZ ;  /* 0x0000006c0a597810 */ /* 0x000fe20007ffe0ff */
[----:B------:R-:W-:Y:S01]  /*1a40*/  @!P6 IMAD.IADD R16, R16, 0x1, -R3 ;  /* 0x000000011010e824 */ /* 0x000fe200078e0a03 */
[----:B------:R-:W-:Y:S01]  /*1a50*/  ISETP.GT.U32.AND P6, PT, R3, R0, PT ;  /* 0x000000000300720c */ /* 0x000fe20003fc4070 */
[----:B------:R-:W-:Y:S01]  /*1a60*/  VIADD R65, R10, 0x56 ;  /* 0x000000560a417836 */ /* 0x000fe20000000000 */
[----:B------:R-:W-:Y:S01]  /*1a70*/  IABS R84, R81 ;  /* 0x0000005100547213 */ /* 0x000fe20000000000 */
[----:B-1----:R-:W-:Y:S01]  /*1a80*/  IMAD.MOV.U32 R2, RZ, RZ, R14 ;  /* 0x000000ffff027224 */ /* 0x002fe200078e000e */
[----:B------:R-:W-:Y:S01]  /*1a90*/  @!P1 IADD3 R4, R4, -R3, RZ ;  /* 0x8000000304049210 */ /* 0x000fe20007ffe0ff */
[----:B------:R-:W-:Y:S01]  /*1aa0*/  IMAD.MOV.U32 R14, RZ, RZ, R7 ;  /* 0x000000ffff0e7224 */ /* 0x000fe200078e0007 */
[----:B------:R-:W-:Y:S01]  /*1ab0*/  ISETP.GE.AND P1, PT, R9, RZ, PT ;  /* 0x000000ff0900720c */ /* 0x000fe20003f26270 */
[----:B------:R-:W-:Y:S01]  /*1ac0*/  IMAD.HI.U32 R7, R5, R12, RZ ;  /* 0x0000000c05077227 */ /* 0x000fe200078e00ff */
[----:B------:R-:W-:-:S02]  /*1ad0*/  @!P4 IADD3 R2, -R2, RZ, RZ ;  /* 0x000000ff0202c210 */ /* 0x000fc40007ffe1ff */
[----:B------:R-:W-:Y:S01]  /*1ae0*/  ISETP.GT.U32.AND P4, PT, R3, R6, PT ;  /* 0x000000060300720c */ /* 0x000fe20003f84070 */
[----:B------:R-:W-:Y:S01]  /*1af0*/  IMAD.HI.U32 R8, R5, R14, RZ ;  /* 0x0000000e05087227 */ /* 0x000fe200078e00ff */
[----:B------:R-:W-:Y:S01]  /*1b00*/  IABS R62, R65 ;  /* 0x00000041003e7213 */ /* 0x000fe20000000000 */
[----:B------:R1:W-:Y:S01]  /*1b10*/  STL [R1+0x64], R2 ;  /* 0x0000640201007387 */ /* 0x0003e20000100800 */
[----:B------:R-:W-:Y:S01]  /*1b20*/  @!P6 IADD3 R0, R0, -R3, RZ ;  /* 0x800000030000e210 */ /* 0x000fe20007ffe0ff */
[----:B------:R-:W-:Y:S01]  /*1b30*/  IMAD.MOV R9, RZ, RZ, -R7 ;  /* 0x000000ffff097224 */ /* 0x000fe200078e0a07 */
[C---:B------:R-:W-:Y:S01]  /*1b40*/  IADD3 R93, R10.reuse, 0x6f, RZ ;  /* 0x0000006f0a5d7810 */ /* 0x040fe20007ffe0ff */
[----:B------:R-:W-:Y:S01]  /*1b50*/  IMAD.MOV R18, RZ, RZ, -R8 ;  /* 0x000000ffff127224 */ /* 0x000fe200078e0a08 */
[C---:B------:R-:W-:Y:S01]  /*1b60*/  ISETP.GT.U32.AND P6, PT, R3.reuse, R0, PT ;  /* 0x000000000300720c */ /* 0x040fe20003fc4070 */
[----:B------:R-:W-:Y:S01]  /*1b70*/  IMAD R8, R3, R9, R12 ;  /* 0x0000000903087224 */ /* 0x000fe200078e020c */
[----:B------:R-:W-:Y:S01]  /*1b80*/  IABS R90, R93 ;  /* 0x0000005d005a7213 */ /* 0x000fe20000000000 */
[----:B------:R-:W-:Y:S01]  /*1b90*/  IMAD.HI.U32 R7, R5, R20, RZ ;  /* 0x0000001405077227 */ /* 0x000fe200078e00ff */
[----:B------:R-:W-:-:S02]  /*1ba0*/  IADD3 R95, R10, 0x71, RZ ;  /* 0x000000710a5f7810 */ /* 0x000fc40007ffe0ff */
[-C--:B------:R-:W-:Y:S01]  /*1bb0*/  @!P4 IADD3 R6, R6, -R3.reuse, RZ ;  /* 0x800000030606c210 */ /* 0x080fe20007ffe0ff */
[----:B-1----:R-:W-:Y:S01]  /*1bc0*/  IMAD.MOV.U32 R2, RZ, RZ, R16 ;  /* 0x000000ffff027224 */ /* 0x002fe200078e0010 */
[----:B------:R-:W-:Y:S01]  /*1bd0*/  ISETP.GE.AND P4, PT, R19, RZ, PT ;  /* 0x000000ff1300720c */ /* 0x000fe20003f86270 */
[C---:B------:R-:W-:Y:S01]  /*1be0*/  IMAD R12, R3.reuse, R18, R14 ;  /* 0x00000012030c7224 */ /* 0x040fe200078e020e */
[----:B------:R-:W-:Y:S01]  /*1bf0*/  IADD3 R97, R10, 0x78, RZ ;  /* 0x000000780a617810 */ /* 0x000fe20007ffe0ff */
[----:B------:R-:W-:Y:S01]  /*1c00*/  @!P5 IMAD.MOV R2, RZ, RZ, -R2 ;  /* 0x000000ffff02d224 */ /* 0x000fe200078e0a02 */
[C---:B------:R-:W-:Y:S01]  /*1c10*/  ISETP.GT.U32.AND P5, PT, R3.reuse, R6, PT ;  /* 0x000000060300720c */ /* 0x040fe20003fa4070 */
[----:B------:R-:W-:Y:S01]  /*1c20*/  IMAD.MOV R7, RZ, RZ, -R7 ;  /* 0x000000ffff077224 */ /* 0x000fe200078e0a07 */
[----:B------:R-:W-:Y:S01]  /*1c30*/  @!P6 IADD3 R0, R0, -R3, RZ ;  /* 0x800000030000e210 */ /* 0x000fe20007ffe0ff */
[C---:B------:R-:W-:Y:S01]  /*1c40*/  VIADD R9, R10.reuse, 0x16 ;  /* 0x000000160a097836 */ /* 0x040fe20000000000 */
[----:B------:R1:W-:Y:S01]  /*1c50*/  STL [R1+0x60], R2 ;  /* 0x0000600201007387 */ /* 0x0003e20000100800 */
[C---:B------:R-:W-:Y:S01]  /*1c60*/  IMAD R14, R3.reuse, R7, R20 ;  /* 0x00000007030e7224 */ /* 0x040fe200078e0214 */
[----:B------:R-:W-:Y:S01]  /*1c70*/  IABS R20, R23 ;  /* 0x0000001700147213 */ /* 0x000fe20000000000 */
[C---:B------:R-:W-:Y:S01]  /*1c80*/  VIADD R19, R10.reuse, 0x17 ;  /* 0x000000170a137836 */ /* 0x040fe20000000000 */
[----:B------:R-:W-:Y:S01]  /*1c90*/  IABS R16, R9 ;  /* 0x0000000900107213 */ /* 0x000fe20000000000 */
[C---:B------:R-:W-:Y:S01]  /*1ca0*/  VIADD R66, R10.reuse, 0x58 ;  /* 0x000000580a427836 */ /* 0x040fe20000000000 */
[----:B------:R-:W-:Y:S01]  /*1cb0*/  ISETP.GT.U32.AND P6, PT, R3, R14, PT ;  /* 0x0000000e0300720c */ /* 0x000fe20003fc4070 */
[----:B------:R-:W-:Y:S01]  /*1cc0*/  VIADD R67, R10, 0x5a ;  /* 0x0000005a0a437836 */ /* 0x000fe20000000000 */
[----:B------:R-:W-:Y:S01]  /*1cd0*/  IABS R18, R19 ;  /* 0x0000001300127213 */ /* 0x000fe20000000000 */
[----:B------:R-:W-:Y:S01]  /*1ce0*/  @!P5 IMAD.IADD R6, R6, 0x1, -R3 ;  /* 0x000000010606d824 */ /* 0x000fe200078e0a03 */
[----:B-1----:R-:W-:Y:S01]  /*1cf0*/  MOV R2, R4 ;  /* 0x0000000400027202 */ /* 0x002fe20000000f00 */
[----:B------:R-:W-:Y:S01]  /*1d00*/  IMAD.HI.U32 R4, R5, R16, RZ ;  /* 0x0000001005047227 */ /* 0x000fe200078e00ff */
[----:B------:R-:W-:-:S02]  /*1d10*/  ISETP.GT.U32.AND P5, PT, R3, R12, PT ;  /* 0x0000000c0300720c */ /* 0x000fc40003fa4070 */
[----:B------:R-:W-:Y:S01]  /*1d20*/  @!P2 IADD3 R2, -R2, RZ, RZ ;  /* 0x000000ff0202a210 */ /* 0x000fe20007ffe1ff */
[----:B------:R-:W-:Y:S01]  /*1d30*/  IMAD.MOV R4, RZ, RZ, -R4 ;  /* 0x000000ffff047224 */ /* 0x000fe200078e0a04 */
[----:B------:R-:W-:Y:S01]  /*1d40*/  ISETP.GT.U32.AND P2, PT, R3, R8, PT ;  /* 0x000000080300720c */ /* 0x000fe20003f44070 */
[C---:B------:R-:W-:Y:S01]  /*1d50*/  IMAD.HI.U32 R7, R5.reuse, R18, RZ ;  /* 0x0000001205077227 */ /* 0x040fe200078e00ff */
[----:B------:R-:W-:Y:S01]  /*1d60*/  IADD3 R100, R10, 0x7a, RZ ;  /* 0x0000007a0a647810 */ /* 0x000fe20007ffe0ff */
[----:B------:R1:W-:Y:S01]  /*1d70*/  STL [R1+0x5c], R2 ;  /* 0x00005c0201007387 */ /* 0x0003e20000100800 */
[-C--:B------:R-:W-:Y:S01]  /*1d80*/  @!P6 IADD3 R14, R14, -R3.reuse, RZ ;  /* 0x800000030e0ee210 */ /* 0x080fe20007ffe0ff */
[----:B------:R-:W-:Y:S01]  /*1d90*/  IMAD.MOV R7, RZ, RZ, -R7 ;  /* 0x000000ffff077224 */ /* 0x000fe200078e0a07 */
[----:B------:R-:W-:Y:S01]  /*1da0*/  IABS R98, R100 ;  /* 0x0000006400627213 */ /* 0x000fe20000000000 */
[----:B------:R-:W-:Y:S01]  /*1db0*/  IMAD.MOV.U32 R13, RZ, RZ, R6 ;  /* 0x000000ffff0d7224 */ /* 0x000fe200078e0006 */
[----:B------:R-:W-:Y:S01]  /*1dc0*/  IADD3 R107, R10, 0x80, RZ ;  /* 0x000000800a6b7810 */ /* 0x000fe20007ffe0ff */
[----:B------:R-:W-:Y:S01]  /*1dd0*/  IMAD.HI.U32 R6, R5, R20, RZ ;  /* 0x0000001405067227 */ /* 0x000fe200078e00ff */
[----:B------:R-:W-:-:S02]  /*1de0*/  @!P5 IADD3 R12, R12, -R3, RZ ;  /* 0x800000030c0cd210 */ /* 0x000fc40007ffe0ff */
[----:B------:R-:W-:Y:S01]  /*1df0*/  IADD3 R108, R10, 0x81, RZ ;  /* 0x000000810a6c7810 */ /* 0x000fe20007ffe0ff */
[----:B------:R-:W-:Y:S01]  /*1e00*/  @!P2 IMAD.IADD R8, R8, 0x1, -R3 ;  /* 0x000000010808a824 */ /* 0x000fe200078e0a03 */
[----:B------:R-:W-:Y:S01]  /*1e10*/  ISETP.GT.U32.AND P6, PT, R3, R12, PT ;  /* 0x0000000c0300720c */ /* 0x000fe20003fc4070 */
[----:B-1----:R-:W-:Y:S01]  /*1e20*/  IMAD.MOV.U32 R2, RZ, RZ, R0 ;  /* 0x000000ffff027224 */ /* 0x002fe200078e0000 */
[----:B------:R-:W-:Y:S01]  /*1e30*/  ISETP.GE.AND P2, PT, R21, RZ, PT ;  /* 0x000000ff1500720c */ /* 0x000fe20003f46270 */
[C---:B------:R-:W-:Y:S01]  /*1e40*/  IMAD R0, R3.reuse, R4, R16 ;  /* 0x0000000403007224 */ /* 0x040fe200078e0210 */
[C---:B------:R-:W-:Y:S01]  /*1e50*/  ISETP.GT.U32.AND P5, PT, R3.reuse, R8, PT ;  /* 0x000000080300720c */ /* 0x040fe20003fa4070 */
[C---:B------:R-:W-:Y:S01]  /*1e60*/  IMAD R4, R3.reuse, R7, R18 ;  /* 0x0000000703047224 */ /* 0x040fe200078e0212 */
[----:B------:R-:W-:Y:S01]  /*1e70*/  @!P3 IADD3 R2, -R2, RZ, RZ ;  /* 0x000000ff0202b210 */ /* 0x000fe20007ffe1ff */
[----:B------:R-:W-:Y:S01]  /*1e80*/  @!P0 IMAD.MOV R13, RZ, RZ, -R13 ;  /* 0x000000ffff0d8224 */ /* 0x000fe200078e0a0d */
[----:B------:R-:W-:Y:S01]  /*1e90*/  ISETP.GT.U32.AND P0, PT, R3, R14, PT ;  /* 0x0000000e0300720c */ /* 0x000fe20003f04070 */
[----:B------:R-:W-:Y:S01]  /*1ea0*/  IMAD.HI.U32 R7, R5, R22, RZ ;  /* 0x0000001605077227 */ /* 0x000fe200078e00ff */
[----:B------:R-:W-:-:S02]  /*1eb0*/  ISETP.GE.AND P3, PT, R9, RZ, PT ;  /* 0x000000ff0900720c */ /* 0x000fc40003f66270 */
[----:B------:R-:W-:Y:S01]  /*1ec0*/  STL [R1+0x58], R13 ;  /* 0x0000580d01007387 */ /* 0x000fe20000100800 */
[--C-:B------:R-:W-:Y:S01]  /*1ed0*/  @!P6 IMAD.IADD R12, R12, 0x1, -R3.reuse ;  /* 0x000000010c0ce824 */ /* 0x100fe200078e0a03 */
[C---:B------:R-:W-:Y:S01]  /*1ee0*/  ISETP.GT.U32.AND P6, PT, R3.reuse, R4, PT ;  /* 0x000000040300720c */ /* 0x040fe20003fc4070 */
[----:B------:R-:W-:Y:S01]  /*1ef0*/  VIADD R9, R10, 0x1a ;  /* 0x0000001a0a097836 */ /* 0x000fe20000000000 */
[----:B------:R1:W-:Y:S01]  /*1f00*/  STL [R1+0x54], R2 ;  /* 0x0000540201007387 */ /* 0x0003e20000100800 */
[----:B------:R-:W-:Y:S01]  /*1f10*/  @!P5 IMAD.IADD R8, R8, 0x1, -R3 ;  /* 0x000000010808d824 */ /* 0x000fe200078e0a03 */
[C---:B------:R-:W-:Y:S01]  /*1f20*/  ISETP.GT.U32.AND P5, PT, R3.reuse, R0, PT ;  /* 0x000000000300720c */ /* 0x040fe20003fa4070 */
[----:B------:R-:W-:Y:S01]  /*1f30*/  IMAD.MOV R7, RZ, RZ, -R7 ;  /* 0x000000ffff077224 */ /* 0x000fe200078e0a07 */
[----:B------:R-:W-:Y:S01]  /*1f40*/  IABS R18, R9 ;  /* 0x0000000900127213 */ /* 0x000fe20000000000 */
[----:B------:R-:W-:Y:S01]  /*1f50*/  @!P4 IMAD.MOV R12, RZ, RZ, -R12 ;  /* 0x000000ffff0cc224 */ /* 0x000fe200078e0a0c */
[----:B------:R-:W-:Y:S01]  /*1f60*/  @!P0 IADD3 R14, R14, -R3, RZ ;  /* 0x800000030e0e8210 */ /* 0x000fe20007ffe0ff */
[----:B------:R-:W-:Y:S01]  /*1f70*/  IMAD R16, R3, R7, R22 ;  /* 0x0000000703107224 */ /* 0x000fe200078e0216 */
[----:B------:R-:W-:Y:S01]  /*1f80*/  IADD3 R6, -R6, RZ, RZ ;  /* 0x000000ff06067210 */ /* 0x000fe20007ffe1ff */
[----:B------:R-:W-:Y:S01]  /*1f90*/  IMAD.HI.U32 R7, R5, R18, RZ ;  /* 0x0000001205077227 */ /* 0x000fe200078e00ff */
[----:B-1----:R-:W-:-:S02]  /*1fa0*/  MOV R2, R8 ;  /* 0x0000000800027202 */ /* 0x002fc40000000f00 */
[----:B------:R-:W-:Y:S01]  /*1fb0*/  ISETP.GE.AND P0, PT, R19, RZ, PT ;  /* 0x000000ff1300720c */ /* 0x000fe20003f06270 */
[--C-:B------:R-:W-:Y:S01]  /*1fc0*/  @!P6 IMAD.IADD R4, R4, 0x1, -R3.reuse ;  /* 0x000000010404e824 */ /* 0x100fe200078e0a03 */
[----:B------:R-:W-:Y:S01]  /*1fd0*/  ISETP.GT.U32.AND P4, PT, R3, R16, PT ;  /* 0x000000100300720c */ /* 0x000fe20003f84070 */
[--C-:B------:R-:W-:Y:S01]  /*1fe0*/  @!P5 IMAD.IADD R0, R0, 0x1, -R3.reuse ;  /* 0x000000010000d824 */ /* 0x100fe200078e0a03 */
[----:B------:R-:W-:Y:S01]  /*1ff0*/  IADD3 R7, -R7, RZ, RZ ;  /* 0x000000ff07077210 */ /* 0x000fe20007ffe1ff */
[----:B------:R-:W-:Y:S01]  /*2000*/  @!P1 IMAD.MOV R2, RZ, RZ, -R2 ;  /* 0x000000ffff029224 */ /* 0x000fe200078e0a02 */
[C---:B------:R-:W-:Y:S01]  /*2010*/  ISETP.GT.U32.AND P6, PT, R3.reuse, R4, PT ;  /* 0x000000040300720c */ /* 0x040fe20003fc4070 */
[C---:B------:R-:W-:Y:S01]  /*2020*/  VIADD R19, R10.reuse, 0x1b ;  /* 0x0000001b0a137836 */ /* 0x040fe20000000000 */
[C---:B------:R-:W-:Y:S01]  /*2030*/  ISETP.GT.U32.AND P1, PT, R3.reuse, R0, PT ;  /* 0x000000000300720c */ /* 0x040fe20003f24070 */
[C---:B------:R-:W-:Y:S01]  /*2040*/  IMAD R6, R3.reuse, R6, R20 ;  /* 0x0000000603067224 */ /* 0x040fe200078e0214 */
[----:B------:R1:W-:Y:S01]  /*2050*/  STL [R1+0x50], R2 ;  /* 0x0000500201007387 */ /* 0x0003e20000100800 */
[C---:B------:R-:W-:Y:S01]  /*2060*/  VIADD R21, R10.reuse, 0x21 ;  /* 0x000000210a157836 */ /* 0x040fe20000000000 */
[----:B------:R-:W-:Y:S01]  /*2070*/  IABS R8, R19 ;  /* 0x0000001300087213 */ /* 0x000fe20000000000 */
[----:B------:R-:W-:Y:S01]  /*2080*/  VIADD R22, R10, 0x22 ;  /* 0x000000220a167836 */ /* 0x000fe20000000000 */
[----:B------:R-:W-:Y:S01]  /*2090*/  ISETP.GT.U32.AND P5, PT, R3, R6, PT ;  /* 0x000000060300720c */ /* 0x000fe20003fa4070 */
[----:B------:R2:W-:Y:S01]  /*20a0*/  STL [R1+0x4c], R12 ;  /* 0x00004c0c01007387 */ /* 0x0005e20000100800 */
[-C--:B------:R-:W-:Y:S01]  /*20b0*/  @!P4 IADD3 R16, R16, -R3.reuse, RZ ;  /* 0x800000031010c210 */ /* 0x080fe20007ffe0ff */
[----:B------:R-:W-:Y:S01]  /*20c0*/  VIADD R69, R10, 0x5c ;  /* 0x0000005c0a457836 */ /* 0x000fe20000000000 */
[----:B------:R-:W-:Y:S01]  /*20d0*/  ISETP.GE.AND P4, PT, R9, RZ, PT ;  /* 0x000000ff0900720c */ /* 0x000fe20003f86270 */
[----:B------:R-:W-:Y:S01]  /*20e0*/  @!P6 IMAD.IADD R4, R4, 0x1, -R3 ;  /* 0x000000010404e824 */ /* 0x000fe200078e0a03 */
[----:B------:R-:W-:Y:S01]  /*20f0*/  IADD3 R109, R10, 0x82, RZ ;  /* 0x000000820a6d7810 */ /* 0x000fe20007ffe0ff */
[----:B-1----:R-:W-:Y:S01]  /*2100*/  IMAD.MOV.U32 R2, RZ, RZ, R14 ;  /* 0x000000ffff027224 */ /* 0x002fe200078e000e */
[-C--:B------:R-:W-:Y:S01]  /*2110*/  @!P1 IADD3 R0, R0, -R3.reuse, RZ ;  /* 0x8000000300009210 */ /* 0x080fe20007ffe0ff */
[----:B------:R-:W-:Y:S01]  /*2120*/  VIADD R9, R10, 0x1d ;  /* 0x0000001d0a097836 */ /* 0x000fe20000000000 */
[----:B------:R-:W-:Y:S01]  /*2130*/  ISETP.GE.AND P1, PT, R24, RZ, PT ;  /* 0x000000ff1800720c */ /* 0x000fe20003f26270 */
[----:B------:R-:W-:Y:S01]  /*2140*/  @!P2 IMAD.MOV R2, RZ, RZ, -R2 ;  /* 0x000000ffff02a224 */ /* 0x000fe200078e0a02 */
[----:B------:R-:W-:Y:S01]  /*2150*/  ISETP.GE.AND P2, PT, R23, RZ, PT ;  /* 0x000000ff1700720c */ /* 0x000fe20003f46270 */
[----:B--2---:R-:W-:Y:S01]  /*2160*/  IMAD.MOV.U32 R12, RZ, RZ, R8 ;  /* 0x000000ffff0c7224 */ /* 0x004fe200078e0008 */
[----:B------:R-:W-:Y:S01]  /*2170*/  @!P5 IADD3 R6, R6, -R3, RZ ;  /* 0x800000030606d210 */ /* 0x000fe20007ffe0ff */
[----:B------:R-:W-:Y:S01]  /*2180*/  IMAD R8, R3, R7, R18 ;  /* 0x0000000703087224 */ /* 0x000fe200078e0212 */
[----:B------:R1:W-:Y:S01]  /*2190*/  STL [R1+0x48], R2 ;  /* 0x0000480201007387 */ /* 0x0003e20000100800 */
[----:B------:R-:W-:Y:S01]  /*21a0*/  IMAD.HI.U32 R7, R5, R12, RZ ;  /* 0x0000000c05077227 */ /* 0x000fe200078e00ff */
[----:B------:R-:W-:-:S02]  /*21b0*/  ISETP.GT.U32.AND P5, PT, R3, R6, PT ;  /* 0x000000060300720c */ /* 0x000fc40003fa4070 */
[C---:B------:R-:W-:Y:S01]  /*21c0*/  ISETP.GT.U32.AND P6, PT, R3.reuse, R8, PT ;  /* 0x000000080300720c */ /* 0x040fe20003fc4070 */
[----:B------:R-:W-:Y:S01]  /*21d0*/  IMAD.MOV R7, RZ, RZ, -R7 ;  /* 0x000000ffff077224 */ /* 0x000fe200078e0a07 */
[C---:B------:R-:W-:Y:S01]  /*21e0*/  IADD3 R18, R10.reuse, 0x1f, RZ ;  /* 0x0000001f0a127810 */ /* 0x040fe20007ffe0ff */
[C---:B------:R-:W-:Y:S01]  /*21f0*/  VIADD R73, R10.reuse, 0x61 ;  /* 0x000000610a497836 */ /* 0x040fe20000000000 */
[----:B------:R-:W-:Y:S01]  /*2200*/  IABS R14, R9 ;  /* 0x00000009000e7213 */ /* 0x000fe20000000000 */
[C---:B------:R-:W-:Y:S01]  /*2210*/  VIADD R77, R10.reuse, 0x63 ;  /* 0x000000630a4d7836 */ /* 0x040fe20000000000 */
[C---:B------:R-:W-:Y:S01]  /*2220*/  IADD3 R23, R10.reuse, 0x23, RZ ;  /* 0x000000230a177810 */ /* 0x040fe20007ffe0ff */
[----:B-1----:R-:W-:Y:S01]  /*2230*/  IMAD.MOV.U32 R2, RZ, RZ, R0 ;  /* 0x000000ffff027224 */ /* 0x002fe200078e0000 */
[----:B------:R-:W-:Y:S01]  /*2240*/  IADD3 R24, R10, 0x24, RZ ;  /* 0x000000240a187810 */ /* 0x000fe20007ffe0ff */
[C---:B------:R-:W-:Y:S01]  /*2250*/  IMAD R0, R3.reuse, R7, R12 ;  /* 0x0000000703007224 */ /* 0x040fe200078e020c */
[----:B------:R-:W-:Y:S01]  /*2260*/  IABS R68, R69 ;  /* 0x0000004500447213 */ /* 0x000fe20000000000 */
[----:B------:R-:W-:Y:S01]  /*2270*/  @!P3 IMAD.MOV R2, RZ, RZ, -R2 ;  /* 0x000000ffff02b224 */ /* 0x000fe200078e0a02 */
[----:B------:R-:W-:Y:S01]  /*2280*/  ISETP.GT.U32.AND P3, PT, R3, R16, PT ;  /* 0x000000100300720c */ /* 0x000fe20003f64070 */
[--C-:B------:R-:W-:Y:S01]  /*2290*/  @!P6 IMAD.IADD R8, R8, 0x1, -R3.reuse ;  /* 0x000000010808e824 */ /* 0x100fe200078e0a03 */
[----:B------:R-:W-:Y:S01]  /*22a0*/  @!P5 IADD3 R6, R6, -R3, RZ ;  /* 0x800000030606d210 */ /* 0x000fe20007ffe0ff */
[C---:B------:R-:W-:Y:S01]  /*22b0*/  VIADD R7, R10.reuse, 0x1c ;  /* 0x0000001c0a077836 */ /* 0x040fe20000000000 */
[----:B------:R1:W-:Y:S01]  /*22c0*/  STL [R1+0x44], R2 ;  /* 0x0000440201007387 */ /* 0x0003e20000100800 */
[----:B------:R-:W-:Y:S01]  /*22d0*/  ISETP.GE.AND P5, PT, R19, RZ, PT ;  /* 0x000000ff1300720c */ /* 0x000fe20003fa6270 */
[C---:B------:R-:W-:Y:S01]  /*22e0*/  VIADD R80, R10.reuse, 0x66 ;  /* 0x000000660a507836 */ /* 0x040fe20000000000 */
[----:B------:R-:W-:Y:S01]  /*22f0*/  ISETP.GT.U32.AND P6, PT, R3, R8, PT ;  /* 0x000000080300720c */ /* 0x000fe20003fc4070 */
[----:B------:R-:W-:Y:S01]  /*2300*/  @!P2 IMAD.MOV R6, RZ, RZ, -R6 ;  /* 0x000000ffff06a224 */ /* 0x000fe200078e0a06 */
[----:B------:R-:W-:Y:S01]  /*2310*/  IABS R12, R7 ;  /* 0x00000007000c7213 */ /* 0x000fe20000000000 */
[C---:B------:R-:W-:Y:S01]  /*2320*/  VIADD R87, R10.reuse, 0x6b ;  /* 0x0000006b0a577836 */ /* 0x040fe20000000000 */
[----:B------:R-:W-:Y:S01]  /*2330*/  ISETP.GE.AND P2, PT, R9, RZ, PT ;  /* 0x000000ff0900720c */ /* 0x000fe20003f46270 */
[C---:B------:R-:W-:Y:S01]  /*2340*/  VIADD R91, R10.reuse, 0x6d ;  /* 0x0000006d0a5b7836 */ /* 0x040fe20000000000 */
[----:B------:R-:W-:Y:S01]  /*2350*/  IADD3 R19, R10, 0x20, RZ ;  /* 0x000000200a137810 */ /* 0x000fe20007ffe0ff */
[--C-:B------:R-:W-:Y:S01]  /*2360*/  @!P3 IMAD.IADD R16, R16, 0x1, -R3.reuse ;  /* 0x000000011010b824 */ /* 0x100fe200078e0a03 */
[----:B-1----:R-:W-:Y:S01]  /*2370*/  MOV R2, R4 ;  /* 0x0000000400027202 */ /* 0x002fe20000000f00 */
[C---:B------:R-:W-:Y:S01]  /*2380*/  VIADD R4, R10.reuse, 0x1e ;  /* 0x0000001e0a047836 */ /* 0x040fe20000000000 */
[----:B------:R-:W-:Y:S01]  /*2390*/  ISETP.GT.U32.AND P3, PT, R3, R0, PT ;  /* 0x000000000300720c */ /* 0x000fe20003f64070 */
[----:B------:R-:W-:Y:S01]  /*23a0*/  VIADD R92, R10, 0x6e ;  /* 0x0000006e0a5c7836 */ /* 0x000fe20000000000 */
[----:B------:R-:W-:Y:S01]  /*23b0*/  IABS R20, R24 ;  /* 0x0000001800147213 */ /* 0x000fe20000000000 */
[----:B------:R-:W-:Y:S01]  /*23c0*/  @!P0 IMAD.MOV R2, RZ, RZ, -R2 ;  /* 0x000000ffff028224 */ /* 0x000fe200078e0a02 */
[----:B------:R-:W-:Y:S01]  /*23d0*/  @!P6 IADD3 R8, R8, -R3, RZ ;  /* 0x800000030808e210 */ /* 0x000fe20007ffe0ff */
[----:B------:R-:W-:Y:S01]  /*23e0*/  VIADD R94, R10, 0x70 ;  /* 0x000000700a5e7836 */ /* 0x000fe20000000000 */
[----:B------:R-:W-:Y:S01]  /*23f0*/  ISETP.GE.AND P6, PT, R18, RZ, PT ;  /* 0x000000ff1200720c */ /* 0x000fe20003fc6270 */
[C---:B------:R-:W-:Y:S01]  /*2400*/  VIADD R99, R10.reuse, 0x79 ;  /* 0x000000790a637836 */ /* 0x040fe20000000000 */
[----:B------:R1:W-:Y:S01]  /*2410*/  STL [R1+0x40], R2 ;  /* 0x0000400201007387 */ /* 0x0003e20000100800 */
[----:B------:R-:W-:Y:S01]  /*2420*/  IABS R18, R18 ;  /* 0x0000001200127213 */ /* 0x000fe20000000000 */
[----:B------:R-:W-:Y:S01]  /*2430*/  VIADD R103, R10, 0x7e ;  /* 0x0000007e0a677836 */ /* 0x000fe20000000000 */
[----:B------:R-:W-:Y:S01]  /*2440*/  ISETP.GE.AND P0, PT, R7, RZ, PT ;  /* 0x000000ff0700720c */ /* 0x000fe20003f06270 */
[----:B------:R-:W-:Y:S01]  /*2450*/  STL [R1+0x3c], R6 ;  /* 0x00003c0601007387 */ /* 0x000fe20000100800 */
[----:B------:R-:W-:Y:S01]  /*2460*/  @!P3 IMAD.IADD R0, R0, 0x1, -R3 ;  /* 0x000000010000b824 */ /* 0x000fe200078e0a03 */
[----:B------:R-:W-:Y:S01]  /*2470*/  IABS R76, R77 ;  /* 0x0000004d004c7213 */ /* 0x000fe20000000000 */
[C---:B------:R-:W-:Y:S01]  /*2480*/  VIADD R105, R10.reuse, 0x7f ;  /* 0x0000007f0a697836 */ /* 0x040fe20000000000 */
[----:B------:R-:W-:Y:S01]  /*2490*/  IABS R78, R80 ;  /* 0x00000050004e7213 */ /* 0x000fe20000000000 */
[C---:B------:R-:W-:Y:S01]  /*24a0*/  VIADD R111, R10.reuse, 0x84 ;  /* 0x000000840a6f7836 */ /* 0x040fe20000000000 */
[----:B-1----:R-:W-:Y:S01]  /*24b0*/  MOV R2, R16 ;  /* 0x0000001000027202 */ /* 0x002fe20000000f00 */
[C---:B------:R-:W-:Y:S01]  /*24c0*/  VIADD R113, R10.reuse, 0x88 ;  /* 0x000000880a717836 */ /* 0x040fe20000000000 */
[----:B------:R-:W-:Y:S01]  /*24d0*/  IABS R16, R4 ;  /* 0x0000000400107213 */ /* 0x000fe20000000000 */
[----:B------:R-:W-:Y:S01]  /*24e0*/  VIADD R117, R10, 0x8b ;  /* 0x0000008b0a757836 */ /* 0x000fe20000000000 */
[----:B------:R-:W-:Y:S01]  /*24f0*/  ISETP.GT.U32.AND P3, PT, R3, R0, PT ;  /* 0x000000000300720c */ /* 0x000fe20003f64070 */
[----:B------:R-:W-:Y:S01]  /*2500*/  @!P1 IMAD.MOV R2, RZ, RZ, -R2 ;  /* 0x000000ffff029224 */ /* 0x000fe200078e0a02 */
[----:B------:R-:W-:Y:S01]  /*2510*/  ISETP.GE.AND P1, PT, R4, RZ, PT ;  /* 0x000000ff0400720c */ /* 0x000fe20003f26270 */
[----:B------:R-:W-:Y:S01]  /*2520*/  IMAD.HI.U32 R4, R5, R12, RZ ;  /* 0x0000000c05047227 */ /* 0x000fe200078e00ff */
[----:B------:R-:W-:-:S02]  /*2530*/  IABS R86, R91 ;  /* 0x0000005b00567213 */ /* 0x000fc40000000000 */
[----:B------:R1:W-:Y:S01]  /*2540*/  STL [R1+0x38], R2 ;  /* 0x0000380201007387 */ /* 0x0003e20000100800 */
[----:B------:R-:W-:Y:S01]  /*2550*/  IMAD.MOV R4, RZ, RZ, -R4 ;  /* 0x000000ffff047224 */ /* 0x000fe200078e0a04 */
[----:B------:R-:W-:Y:S01]  /*2560*/  IABS R88, R92 ;  /* 0x0000005c00587213 */ /* 0x000fe20000000000 */
[----:B------:R-:W-:Y:S01]  /*2570*/  IMAD.HI.U32 R7, R5, R16, RZ ;  /* 0x0000001005077227 */ /* 0x000fe200078e00ff */
[----:B------:R-:W-:Y:S02]  /*2580*/  IABS R96, R99 ;  /* 0x0000006300607213 */ /* 0x000fe40000000000 */
[----:B------:R-:W-:Y:S01]  /*2590*/  IABS R104, R103 ;  /* 0x0000006700687213 */ /* 0x000fe20000000000 */
[----:B------:R-:W-:Y:S01]  /*25a0*/  IMAD R4, R3, R4, R12 ;  /* 0x0000000403047224 */ /* 0x000fe200078e020c */
[----:B------:R-:W-:Y:S01]  /*25b0*/  IABS R12, R19 ;  /* 0x00000013000c7213 */ /* 0x000fe20000000000 */
[----:B------:R-:W-:Y:S01]  /*25c0*/  @!P3 IMAD.IADD R0, R0, 0x1, -R3 ;  /* 0x000000010000b824 */ /* 0x000fe200078e0a03 */
[----:B-1----:R-:W-:Y:S01]  /*25d0*/  MOV R2, R8 ;  /* 0x0000000800027202 */ /* 0x002fe20000000f00 */
[----:B------:R-:W-:Y:S01]  /*25e0*/  IMAD.HI.U32 R8, R5, R18, RZ ;  /* 0x0000001205087227 */ /* 0x000fe200078e00ff */
[----:B------:R-:W-:-:S02]  /*25f0*/  IABS R106, R105 ;  /* 0x00000069006a7213 */ /* 0x000fc40000000000 */
[----:B------:R-:W-:Y:S01]  /*2600*/  @!P4 IADD3 R2, -R2, RZ, RZ ;  /* 0x000000ff0202c210 */ /* 0x000fe20007ffe1ff */
[----:B------:R-:W-:Y:S01]  /*2610*/  IMAD.MOV R7, RZ, RZ, -R7 ;  /* 0x000000ffff077224 */ /* 0x000fe200078e0a07 */
[----:B------:R-:W-:Y:S01]  /*2620*/  ISETP.GT.U32.AND P4, PT, R3, R4, PT ;  /* 0x000000040300720c */ /* 0x000fe20003f84070 */
[----:B------:R-:W-:Y:S01]  /*2630*/  IMAD.HI.U32 R6, R5, R14, RZ ;  /* 0x0000000e05067227 */ /* 0x000fe200078e00ff */
[C---:B------:R-:W-:Y:S01]  /*2640*/  IADD3 R110, R10.reuse, 0x83, RZ ;  /* 0x000000830a6e7810 */ /* 0x040fe20007ffe0ff */
[----:B------:R1:W-:Y:S01]  /*2650*/  STL [R1+0x34], R2 ;  /* 0x0000340201007387 */ /* 0x0003e20000100800 */
[----:B------:R-:W-:Y:S01]  /*2660*/  IABS R112, R113 ;  /* 0x0000007100707213 */ /* 0x000fe20000000000 */
[----:B------:R-:W-:Y:S01]  /*2670*/  IMAD.MOV R9, RZ, RZ, -R8 ;  /* 0x000000ffff097224 */ /* 0x000fe200078e0a08 */
[C---:B------:R-:W-:Y:S01]  /*2680*/  IADD3 R115, R10.reuse, 0x8a, RZ ;  /* 0x0000008a0a737810 */ /* 0x040fe20007ffe0ff */
[----:B------:R-:W-:Y:S01]  /*2690*/  IMAD R8, R3, R7, R16 ;  /* 0x0000000703087224 */ /* 0x000fe200078e0210 */
[----:B------:R-:W-:Y:S01]  /*26a0*/  IABS R16, R22 ;  /* 0x0000001600107213 */ /* 0x000fe20000000000 */
[----:B------:R-:W-:Y:S01]  /*26b0*/  IMAD.MOV R6, RZ, RZ, -R6 ;  /* 0x000000ffff067224 */ /* 0x000fe200078e0a06 */
[----:B------:R-:W-:Y:S01]  /*26c0*/  IABS R114, R115 ;  /* 0x0000007300727213 */ /* 0x000fe20000000000 */
[----:B------:R-:W-:Y:S01]  /*26d0*/  IMAD.HI.U32 R7, R5, R12, RZ ;  /* 0x0000000c05077227 */ /* 0x000fe200078e00ff */
[----:B------:R-:W-:-:S02]  /*26e0*/  IADD3 R119, R10, 0x8c, RZ ;  /* 0x0000008c0a777810 */ /* 0x000fc40007ffe0ff */
[----:B------:R-:W-:Y:S01]  /*26f0*/  IABS R116, R117 ;  /* 0x0000007500747213 */ /* 0x000fe20000000000 */
[----:B-1----:R-:W-:Y:S01]  /*2700*/  IMAD.MOV.U32 R2, RZ, RZ, R0 ;  /* 0x000000ffff027224 */ /* 0x002fe200078e0000 */
[----:B------:R-:W-:Y:S01]  /*2710*/  IADD3 R7, -R7, RZ, RZ ;  /* 0x000000ff07077210 */ /* 0x000fe20007ffe1ff */
[----:B------:R-:W-:Y:S01]  /*2720*/  @!P4 IMAD.IADD R4, R4, 0x1, -R3 ;  /* 0x000000010404c824 */ /* 0x000fe200078e0a03 */
[----:B------:R-:W-:Y:S01]  /*2730*/  IABS R118, R119 ;  /* 0x0000007700767213 */ /* 0x000fe20000000000 */
[C---:B------:R-:W-:Y:S01]  /*2740*/  IMAD R6, R3.reuse, R6, R14 ;  /* 0x0000000603067224 */ /* 0x040fe200078e020e */
[----:B------:R-:W-:Y:S01]  /*2750*/  @!P5 IADD3 R2, -R2, RZ, RZ ;  /* 0x000000ff0202d210 */ /* 0x000fe20007ffe1ff */
[C---:B------:R-:W-:Y:S01]  /*2760*/  IMAD R0, R3.reuse, R9, R18 ;  /* 0x0000000903007224 */ /* 0x040fe200078e0212 */
[C---:B------:R-:W-:Y:S01]  /*2770*/  ISETP.GT.U32.AND P5, PT, R3.reuse, R8, PT ;  /* 0x000000080300720c */ /* 0x040fe20003fa4070 */
[C---:B------:R-:W-:Y:S01]  /*2780*/  IMAD R12, R3.reuse, R7, R12 ;  /* 0x00000007030c7224 */ /* 0x040fe200078e020c */
[C---:B------:R-:W-:Y:S01]  /*2790*/  ISETP.GT.U32.AND P4, PT, R3.reuse, R4, PT ;  /* 0x000000040300720c */ /* 0x040fe20003f84070 */
[----:B------:R1:W-:Y:S01]  /*27a0*/  STL [R1+0x28], R2 ;  /* 0x0000280201007387 */ /* 0x0003e20000100800 */
[----:B------:R-:W-:Y:S01]  /*27b0*/  ISETP.GT.U32.AND P3, PT, R3, R6, PT ;  /* 0x000000060300720c */ /* 0x000fe20003f64070 */
[----:B------:R-:W-:Y:S01]  /*27c0*/  IMAD.HI.U32 R7, R5, R16, RZ ;  /* 0x0000001005077227 */ /* 0x000fe200078e00ff */
[----:B------:R-:W-:-:S02]  /*27d0*/  IABS R14, R21 ;  /* 0x00000015000e7213 */ /* 0x000fc40000000000 */
[----:B------:R-:W-:Y:S01]  /*27e0*/  IABS R18, R23 ;  /* 0x0000001700127213 */ /* 0x000fe20000000000 */
[----:B------:R-:W-:Y:S01]  /*27f0*/  IMAD.HI.U32 R83, R5, R88, RZ ;  /* 0x0000005805537227 */ /* 0x000fe200078e00ff */
[----:B------:R-:W-:Y:S02]  /*2800*/  IADD3 R7, -R7, RZ, RZ ;  /* 0x000000ff07077210 */ /* 0x000fe40007ffe1ff */
[----:B------:R-:W-:Y:S01]  /*2810*/  IADD3 R125, R10, 0xa4, RZ ;  /* 0x000000a40a7d7810 */ /* 0x000fe20007ffe0ff */
[--C-:B------:R-:W-:Y:S01]  /*2820*/  @!P5 IMAD.IADD R8, R8, 0x1, -R3.reuse ;  /* 0x000000010808d824 */ /* 0x100fe200078e0a03 */
[----:B------:R-:W-:Y:S01]  /*2830*/  IADD3 R245, R10, 0x170, RZ ;  /* 0x000001700af57810 */ /* 0x000fe20007ffe0ff */
[--C-:B------:R-:W-:Y:S01]  /*2840*/  @!P4 IMAD.IADD R4, R4, 0x1, -R3.reuse ;  /* 0x000000010404c824 */ /* 0x100fe200078e0a03 */
[C---:B------:R-:W-:Y:S01]  /*2850*/  ISETP.GT.U32.AND P4, PT, R3.reuse, R0, PT ;  /* 0x000000000300720c */ /* 0x040fe20003f84070 */
[----:B------:R-:W-:Y:S01]  /*2860*/  @!P3 IMAD.IADD R6, R6, 0x1, -R3 ;  /* 0x000000010606b824 */ /* 0x000fe200078e0a03 */
[----:B------:R-:W-:Y:S01]  /*2870*/  ISETP.GT.U32.AND P5, PT, R3, R8, PT ;  /* 0x000000080300720c */ /* 0x000fe20003fa4070 */
[----:B------:R-:W-:Y:S01]  /*2880*/  IMAD.HI.U32 R9, R5, R14, RZ ;  /* 0x0000000e05097227 */ /* 0x000fe200078e00ff */
[----:B------:R-:W-:-:S02]  /*2890*/  IABS R237, R245 ;  /* 0x000000f500ed7213 */ /* 0x000fc40000000000 */
[C---:B------:R-:W-:Y:S01]  /*28a0*/  ISETP.GT.U32.AND P3, PT, R3.reuse, R6, PT ;  /* 0x000000060300720c */ /* 0x040fe20003f64070 */
[----:B------:R-:W-:Y:S01]  /*28b0*/  IMAD.MOV R9, RZ, RZ, -R9 ;  /* 0x000000ffff097224 */ /* 0x000fe200078e0a09 */
[C---:B------:R-:W-:Y:S01]  /*28c0*/  IADD3 R240, R10.reuse, 0x172, RZ ;  /* 0x000001720af07810 */ /* 0x040fe20007ffe0ff */
[----:B-1----:R-:W-:Y:S01]  /*28d0*/  IMAD.MOV.U32 R2, RZ, RZ, R4 ;  /* 0x000000ffff027224 */ /* 0x002fe200078e0004 */
[C---:B------:R-:W-:Y:S01]  /*28e0*/  IADD3 R238, R10.reuse, 0x16d, RZ ;  /* 0x0000016d0aee7810 */ /* 0x040fe20007ffe0ff */
[----:B------:R-:W-:Y:S01]  /*28f0*/  IMAD R14, R3, R9, R14 ;  /* 0x00000009030e7224 */ /* 0x000fe200078e020e */
[----:B------:R-:W-:Y:S01]  /*2900*/  IADD3 R241, R10, 0x173, RZ ;  /* 0x000001730af17810 */ /* 0x000fe20007ffe0ff */
[----:B------:R-:W-:Y:S01]  /*2910*/  @!P4 IMAD.IADD R0, R0, 0x1, -R3 ;  /* 0x000000010000c824 */ /* 0x000fe200078e0a03 */
[----:B------:R-:W-:Y:S01]  /*2920*/  ISETP.GE.AND P4, PT, R19, RZ, PT ;  /* 0x000000ff1300720c */ /* 0x000fe20003f86270 */
[----:B------:R-:W-:Y:S01]  /*2930*/  @!P0 IMAD.MOV R2, RZ, RZ, -R2 ;  /* 0x000000ffff028224 */ /* 0x000fe200078e0a02 */
[----:B------:R-:W-:Y:S01]  /*2940*/  @!P5 IADD3 R8, R8, -R3, RZ ;  /* 0x800000030808d210 */ /* 0x000fe20007ffe0ff */
[----:B------:R-:W-:Y:S01]  /*2950*/  IMAD.HI.U32 R9, R5, R18, RZ ;  /* 0x0000001205097227 */ /* 0x000fe200078e00ff */
[----:B------:R-:W-:-:S02]  /*2960*/  ISETP.GT.U32.AND P5, PT, R3, R14, PT ;  /* 0x0000000e0300720c */ /* 0x000fc40003fa4070 */
[C---:B------:R-:W-:Y:S01]  /*2970*/  ISETP.GT.U32.AND P0, PT, R3.reuse, R0, PT ;  /* 0x000000000300720c */ /* 0x040fe20003f04070 */
[----:B------:R-:W-:Y:S01]  /*2980*/  @!P3 IMAD.IADD R6, R6, 0x1, -R3 ;  /* 0x000000010606b824 */ /* 0x000fe200078e0a03 */
[C---:B------:R-:W-:Y:S01]  /*2990*/  ISETP.GT.U32.AND P3, PT, R3.reuse, R12, PT ;  /* 0x0000000c0300720c */ /* 0x040fe20003f64070 */
[----:B------:R1:W-:Y:S01]  /*29a0*/  STL [R1+0x20], R2 ;  /* 0x0000200201007387 */ /* 0x0003e20000100800 */
[----:B------:R-:W-:Y:S01]  /*29b0*/  IMAD.MOV R9, RZ, RZ, -R9 ;  /* 0x000000ffff097224 */ /* 0x000fe200078e0a09 */
[----:B------:R-:W-:Y:S01]  /*29c0*/  @!P1 IADD3 R8, -R8, RZ, RZ ;  /* 0x000000ff08089210 */ /* 0x000fe20007ffe1ff */
[----:B------:R-:W-:Y:S01]  /*29d0*/  IMAD R4, R3, R7, R16 ;  /* 0x0000000703047224 */ /* 0x000fe200078e0210 */
[----:B------:R-:W-:Y:S01]  /*29e0*/  ISETP.GE.AND P1, PT, R22, RZ, PT ;  /* 0x000000ff1600720c */ /* 0x000fe20003f26270 */
[----:B------:R-:W-:Y:S01]  /*29f0*/  IMAD.HI.U32 R7, R5, R20, RZ ;  /* 0x0000001405077227 */ /* 0x000fe200078e00ff */
[----:B------:R-:W-:-:S03]  /*2a00*/  IADD3 R236, R10, 0x176, RZ ;  /* 0x000001760aec7810 */ /* 0x000fc60007ffe0ff */
[--C-:B------:R-:W-:Y:S01]  /*2a10*/  @!P5 IMAD.IADD R14, R14, 0x1, -R3.reuse ;  /* 0x000000010e0ed824 */ /* 0x100fe200078e0a03 */
[----:B-1----:R-:W-:Y:S01]  /*2a20*/  MOV R2, R6 ;  /* 0x0000000600027202 */ /* 0x002fe20000000f00 */
[C---:B------:R-:W-:Y:S01]  /*2a30*/  IMAD R6, R3.reuse, R9, R18 ;  /* 0x0000000903067224 */ /* 0x040fe200078e0212 */
[----:B------:R-:W-:Y:S01]  /*2a40*/  @!P0 IADD3 R0, R0, -R3, RZ ;  /* 0x8000000300008210 */ /* 0x000fe20007ffe0ff */
[----:B------:R-:W-:Y:S01]  /*2a50*/  @!P3 IMAD.IADD R12, R12, 0x1, -R3 ;  /* 0x000000010c0cb824 */ /* 0x000fe200078e0a03 */
[C---:B------:R-:W-:Y:S01]  /*2a60*/  ISETP.GT.U32.AND P5, PT, R3.reuse, R14, PT ;  /* 0x0000000e0300720c */ /* 0x040fe20003fa4070 */
[----:B------:R-:W-:Y:S01]  /*2a70*/  @!P2 IMAD.MOV R2, RZ, RZ, -R2 ;  /* 0x000000ffff02a224 */ /* 0x000fe200078e0a02 */
[C---:B------:R-:W-:Y:S01]  /*2a80*/  ISETP.GT.U32.AND P0, PT, R3.reuse, R4, PT ;  /* 0x000000040300720c */ /* 0x040fe20003f04070 */
[----:B------:R-:W-:Y:S01]  /*2a90*/  IMAD.MOV R7, RZ, RZ, -R7 ;  /* 0x000000ffff077224 */ /* 0x000fe200078e0a07 */
[----:B------:R-:W-:Y:S01]  /*2aa0*/  ISETP.GT.U32.AND P2, PT, R3, R12, PT ;  /* 0x0000000c0300720c */ /* 0x000fe20003f44070 */
[C---:B------:R-:W-:Y:S01]  /*2ab0*/  VIADD R19, R10.reuse, 0x25 ;  /* 0x000000250a137836 */ /* 0x040fe20000000000 */
[----:B------:R1:W-:Y:S01]  /*2ac0*/  STL [R1+0x1c], R2 ;  /* 0x00001c0201007387 */ /* 0x0003e20000100800 */
[----:B------:R-:W-:Y:S01]  /*2ad0*/  ISETP.GE.AND P3, PT, R21, RZ, PT ;  /* 0x000000ff1500720c */ /* 0x000fe20003f66270 */
[----:B------:R-:W-:-:S02]  /*2ae0*/  VIADD R22, R10, 0x28 ;  /* 0x000000280a167836 */ /* 0x000fc40000000000 */
[----:B------:R2:W-:Y:S01]  /*2af0*/  STL [R1+0x18], R8 ;  /* 0x0000180801007387 */ /* 0x0005e20000100800 */
[----:B------:R-:W-:Y:S02]  /*2b00*/  VIADD R21, R10, 0x27 ;  /* 0x000000270a157836 */ /* 0x000fe40000000000 */
[----:B------:R-:W-:Y:S01]  /*2b10*/  @!P5 IMAD.IADD R14, R14, 0x1, -R3 ;  /* 0x000000010e0ed824 */ /* 0x000fe200078e0a03 */
[----:B------:R-:W-:Y:S01]  /*2b20*/  IABS R18, R22 ;  /* 0x0000001600127213 */ /* 0x000fe20000000000 */
[----:B------:R-:W-:Y:S01]  /*2b30*/  VIADD R120, R10, 0x8d ;  /* 0x0000008d0a787836 */ /* 0x000fe20000000000 */
[-C--:B------:R-:W-:Y:S01]  /*2b40*/  @!P0 IADD3 R4, R4, -R3.reuse, RZ ;  /* 0x8000000304048210 */ /* 0x080fe20007ffe0ff */
[----:B-1----:R-:W-:Y:S01]  /*2b50*/  IMAD.MOV.U32 R2, RZ, RZ, R0 ;  /* 0x000000ffff027224 */ /* 0x002fe200078e0000 */
[----:B------:R-:W-:Y:S01]  /*2b60*/  @!P2 IADD3 R12, R12, -R3, RZ ;  /* 0x800000030c0ca210 */ /* 0x000fe20007ffe0ff */
[C---:B------:R-:W-:Y:S01]  /*2b70*/  IMAD R0, R3.reuse, R7, R20 ;  /* 0x0000000703007224 */ /* 0x040fe200078e0214 */
[----:B--2---:R-:W-:Y:S01]  /*2b80*/  IABS R8, R19 ;  /* 0x0000001300087213 */ /* 0x004fe20000000000 */
[----:B------:R-:W-:Y:S01]  /*2b90*/  @!P6 IMAD.MOV R2, RZ, RZ, -R2 ;  /* 0x000000ffff02e224 */ /* 0x000fe200078e0a02 */
[C---:B------:R-:W-:Y:S01]  /*2ba0*/  ISETP.GT.U32.AND P6, PT, R3.reuse, R6, PT ;  /* 0x000000060300720c */ /* 0x040fe20003fc4070 */
[----:B------:R-:W-:Y:S01]  /*2bb0*/  VIADD R20, R10, 0x26 ;  /* 0x000000260a147836 */ /* 0x000fe20000000000 */
[----:B------:R-:W-:Y:S01]  /*2bc0*/  ISETP.GT.U32.AND P5, PT, R3, R0, PT ;  /* 0x000000000300720c */ /* 0x000fe20003fa4070 */
[----:B------:R-:W-:Y:S01]  /*2bd0*/  IMAD.HI.U32 R7, R5, R8, RZ ;  /* 0x0000000805077227 */ /* 0x000fe200078e00ff */
[----:B------:R1:W-:Y:S01]  /*2be0*/  STL [R1+0x14], R2 ;  /* 0x0000140201007387 */ /* 0x0003e20000100800 */
[----:B------:R-:W-:-:S02]  /*2bf0*/  IABS R16, R21 ;  /* 0x0000001500107213 */ /* 0x000fc40000000000 */
[----:B------:R-:W-:Y:S01]  /*2c00*/  IABS R9, R20 ;  /* 0x0000001400097213 */ /* 0x000fe20000000000 */
[C---:B------:R-:W-:Y:S01]  /*2c10*/  VIADD R123, R10.reuse, 0x97 ;  /* 0x000000970a7b7836 */ /* 0x040fe20000000000 */
[----:B------:R-:W-:Y:S01]  /*2c20*/  ISETP.GE.AND P2, PT, R23, RZ, PT ;  /* 0x000000ff1700720c */ /* 0x000fe20003f46270 */
[----:B------:R-:W-:Y:S01]  /*2c30*/  VIADD R23, R10, 0x29 ;  /* 0x000000290a177836 */ /* 0x000fe20000000000 */
[----:B------:R-:W-:Y:S01]  /*2c40*/  ISETP.GE.AND P0, PT, R24, RZ, PT ;  /* 0x000000ff1800720c */ /* 0x000fe20003f06270 */
[----:B------:R-:W-:Y:S01]  /*2c50*/  VIADD R24, R10, 0x2a ;  /* 0x0000002a0a187836 */ /* 0x000fe20000000000 */
[----:B------:R-:W-:Y:S01]  /*2c60*/  MOV R13, R14 ;  /* 0x0000000e000d7202 */ /* 0x000fe20000000f00 */
[----:B------:R-:W-:Y:S01]  /*2c70*/  @!P6 IMAD.IADD R6, R6, 0x1, -R3 ;  /* 0x000000010606e824 */ /* 0x000fe200078e0a03 */
[C---:B------:R-:W-:Y:S01]  /*2c80*/  ISETP.GT.U32.AND P6, PT, R3.reuse, R4, PT ;  /* 0x000000040300720c */ /* 0x040fe20003fc4070 */
[----:B------:R-:W-:Y:S01]  /*2c90*/  VIADD R121, R10, 0x96 ;  /* 0x000000960a797836 */ /* 0x000fe20000000000 */
[----:B-1----:R-:W-:Y:S01]  /*2ca0*/  MOV R2, R12 ;  /* 0x0000000c00027202 */ /* 0x002fe20000000f00 */
[----:B------:R-:W-:Y:S01]  /*2cb0*/  IMAD.MOV.U32 R12, RZ, RZ, R9 ;  /* 0x000000ffff0c7224 */ /* 0x000fe200078e0009 */
[----:B------:R-:W-:Y:S01]  /*2cc0*/  @!P5 IADD3 R0, R0, -R3, RZ ;  /* 0x800000030000d210 */ /* 0x000fe20007ffe0ff */
[----:B------:R-:W-:Y:S01]  /*2cd0*/  IMAD.MOV R9, RZ, RZ, -R7 ;  /* 0x000000ffff097224 */ /* 0x000fe200078e0a07 */
[----:B------:R-:W-:Y:S01]  /*2ce0*/  ISETP.GT.U32.AND P5, PT, R3, R6, PT ;  /* 0x000000060300720c */ /* 0x000fe20003fa4070 */
[----:B------:R-:W-:Y:S01]  /*2cf0*/  IMAD.HI.U32 R7, R5, R12, RZ ;  /* 0x0000000c05077227 */ /* 0x000fe200078e00ff */
[----:B------:R-:W-:-:S03]  /*2d00*/  IABS R122, R123 ;  /* 0x0000007b007a7213 */ /* 0x000fc60000000000 */
[----:B------:R-:W-:Y:S01]  /*2d10*/  @!P4 IMAD.MOV R2, RZ, RZ, -R2 ;  /* 0x000000ffff02c224 */ /* 0x000fe200078e0a02 */
[C---:B------:R-:W-:Y:S01]  /*2d20*/  ISETP.GT.U32.AND P4, PT, R3.reuse, R0, PT ;  /* 0x000000000300720c */ /* 0x040fe20003f84070 */
[----:B------:R-:W-:Y:S01]  /*2d30*/  IMAD R8, R3, R9, R8 ;  /* 0x0000000903087224 */ /* 0x000fe200078e0208 */
[----:B------:R-:W-:Y:S01]  /*2d40*/  IADD3 R7, -R7, RZ, RZ ;  /* 0x000000ff07077210 */ /* 0x000fe20007ffe1ff */
[----:B------:R-:W-:Y:S01]  /*2d50*/  @!P6 IMAD.IADD R4, R4, 0x1, -R3 ;  /* 0x000000010404e824 */ /* 0x000fe200078e0a03 */
[----:B------:R1:W-:Y:S01]  /*2d60*/  STL [R1+0x10], R2 ;  /* 0x0000100201007387 */ /* 0x0003e20000100800 */
[----:B------:R-:W-:Y:S01]  /*2d70*/  IMAD.HI.U32 R9, R5, R16, RZ ;  /* 0x0000001005097227 */ /* 0x000fe200078e00ff */
[----:B------:R-:W-:-:S03]  /*2d80*/  ISETP.GT.U32.AND P6, PT, R3, R8, PT ;  /* 0x000000080300720c */ /* 0x000fc60003fc4070 */
[----:B------:R-:W-:Y:S02]  /*2d90*/  IMAD R7, R3, R7, R12 ;  /* 0x0000000703077224 */ /* 0x000fe400078e020c */
[----:B------:R-:W-:Y:S02]  /*2da0*/  IMAD.HI.U32 R12, R5, R18, RZ ;  /* 0x00000012050c7227 */ /* 0x000fe400078e00ff */
[----:B------:R-:W-:Y:S02]  /*2db0*/  @!P4 IADD3 R0, R0, -R3, RZ ;  /* 0x800000030000c210 */ /* 0x000fe40007ffe0ff */
[----:B------:R-:W-:Y:S01]  /*2dc0*/  @!P5 IMAD.IADD R6, R6, 0x1, -R3 ;  /* 0x000000010606d824 */ /* 0x000fe200078e0a03 */
[----:B------:R-:W-:Y:S01]  /*2dd0*/  ISETP.GE.AND P5, PT, R19, RZ, PT ;  /* 0x000000ff1300720c */ /* 0x000fe20003fa6270 */
[----:B------:R-:W-:Y:S01]  /*2de0*/  IMAD.MOV R9, RZ, RZ, -R9 ;  /* 0x000000ffff097224 */ /* 0x000fe200078e0a09 */
[C---:B------:R-:W-:Y:S01]  /*2df0*/  ISETP.GT.U32.AND P4, PT, R3.reuse, R7, PT ;  /* 0x000000070300720c */ /* 0x040fe20003f84070 */
[----:B------:R-:W-:Y:S01]  /*2e00*/  @!P6 IMAD.IADD R8, R8, 0x1, -R3 ;  /* 0x000000010808e824 */ /* 0x000fe200078e0a03 */
[----:B------:R-:W-:Y:S01]  /*2e10*/  IADD3 R19, -R12, RZ, RZ ;  /* 0x000000ff0c137210 */ /* 0x000fe20007ffe1ff */
[C---:B------:R-:W-:Y:S01]  /*2e20*/  IMAD R12, R3.reuse, R9, R16 ;  /* 0x00000009030c7224 */ /* 0x040fe200078e0210 */
[----:B-1----:R-:W-:Y:S01]  /*2e30*/  MOV R2, R4 ;  /* 0x0000000400027202 */ /* 0x002fe20000000f00 */
[----:B------:R-:W-:Y:S01]  /*2e40*/  @!P3 IMAD.MOV R13, RZ, RZ, -R13 ;  /* 0x000000ffff0db224 */ /* 0x000fe200078e0a0d */
[----:B------:R-:W-:Y:S01]  /*2e50*/  IABS R16, R23 ;  /* 0x0000001700107213 */ /* 0x000fe20000000000 */
[C---:B------:R-:W-:Y:S01]  /*2e60*/  IMAD R9, R3.reuse, R19, R18 ;  /* 0x0000001303097224 */ /* 0x040fe200078e0212 */
[----:B------:R-:W-:Y:S01]  /*2e70*/  IABS R18, R24 ;  /* 0x0000001800127213 */ /* 0x000fe20000000000 */
[----:B------:R-:W-:Y:S01]  /*2e80*/  @!P2 IMAD.MOV R6, RZ, RZ, -R6 ;  /* 0x000000ffff06a224 */ /* 0x000fe200078e0a06 */
[----:B------:R-:W-:Y:S01]  /*2e90*/  ISETP.GT.U32.AND P3, PT, R3, R8, PT ;  /* 0x000000080300720c */ /* 0x000fe20003f64070 */
[----:B------:R-:W-:Y:S01]  /*2ea0*/  IMAD.MOV.U32 R14, RZ, RZ, R16 ;  /* 0x000000ffff0e7224 */ /* 0x000fe200078e0010 */
[----:B------:R-:W-:Y:S01]  /*2eb0*/  @!P1 IADD3 R2, -R2, RZ, RZ ;  /* 0x000000ff02029210 */ /* 0x000fe20007ffe1ff */
[----:B------:R-:W-:Y:S01]  /*2ec0*/  IMAD.MOV.U32 R16, RZ, RZ, R18 ;  /* 0x000000ffff107224 */ /* 0x000fe200078e0012 */
[----:B------:R-:W-:Y:S01]  /*2ed0*/  STL [R1+0xc], R13 ;  /* 0x00000c0d01007387 */ /* 0x000fe20000100800 */
[----:B------:R-:W-:Y:S01]  /*2ee0*/  @!P4 IMAD.IADD R7, R7, 0x1, -R3 ;  /* 0x000000010707c824 */ /* 0x000fe200078e0a03 */
[----:B------:R-:W-:Y:S01]  /*2ef0*/  ISETP.GT.U32.AND P1, PT, R3, R12, PT ;  /* 0x0000000c0300720c */ /* 0x000fe20003f24070 */
[----:B------:R-:W-:Y:S01]  /*2f00*/  IMAD.HI.U32 R4, R5, R14, RZ ;  /* 0x0000000e05047227 */ /* 0x000fe200078e00ff */
[----:B------:R1:W-:Y:S01]  /*2f10*/  STL [R1+0x8], R2 ;  /* 0x0000080201007387 */ /* 0x0003e20000100800 */
[----:B------:R-:W-:-:S02]  /*2f20*/  ISETP.GT.U32.AND P2, PT, R3, R9, PT ;  /* 0x000000090300720c */ /* 0x000fc40003f44070 */
[----:B------:R-:W-:Y:S01]  /*2f30*/  ISETP.GT.U32.AND P4, PT, R3, R7, PT ;  /* 0x000000070300720c */ /* 0x000fe20003f84070 */
[----:B------:R2:W-:Y:S01]  /*2f40*/  STL [R1+0x4], R6 ;  /* 0x0000040601007387 */ /* 0x0005e20000100800 */
[----:B------:R-:W-:Y:S01]  /*2f50*/  IMAD.MOV R4, RZ, RZ, -R4 ;  /* 0x000000ffff047224 */ /* 0x000fe200078e0a04 */
[----:B------:R-:W-:Y:S01]  /*2f60*/  ISETP.GE.AND P6, PT, R20, RZ, PT ;  /* 0x000000ff1400720c */ /* 0x000fe20003fc6270 */
[----:B------:R-:W-:Y:S01]  /*2f70*/  @!P3 IMAD.IADD R8, R8, 0x1, -R3 ;  /* 0x000000010808b824 */ /* 0x000fe200078e0a03 */
[----:B------:R-:W-:Y:S01]  /*2f80*/  ISETP.GE.AND P3, PT, R22, RZ, PT ;  /* 0x000000ff1600720c */ /* 0x000fe20003f66270 */
[----:B------:R-:W-:Y:S02]  /*2f90*/  VIADD R19, R10, 0x2c ;  /* 0x0000002c0a137836 */ /* 0x000fe40000000000 */
[----:B-1----:R-:W-:Y:S02]  /*2fa0*/  IMAD.MOV.U32 R2, RZ, RZ, R0 ;  /* 0x000000ffff027224 */ /* 0x002fe400078e0000 */
[----:B------:R-:W-:Y:S01]  /*2fb0*/  IMAD.HI.U32 R0, R5, R16, RZ ;  /* 0x0000001005007227 */ /* 0x000fe200078e00ff */
[----:B------:R-:W-:-:S02]  /*2fc0*/  IABS R20, R19 ;  /* 0x0000001300147213 */ /* 0x000fc40000000000 */
[----:B------:R-:W-:Y:S01]  /*2fd0*/  @!P0 IADD3 R2, -R2, RZ, RZ ;  /* 0x000000ff02028210 */ /* 0x000fe20007ffe1ff */
[--C-:B------:R-:W-:Y:S01]  /*2fe0*/  @!P4 IMAD.IADD R7, R7, 0x1, -R3.reuse ;  /* 0x000000010707c824 */ /* 0x100fe200078e0a03 */
[----:B--2---:R-:W-:Y:S01]  /*2ff0*/  IADD3 R6, -R0, RZ, RZ ;  /* 0x000000ff00067210 */ /* 0x004fe20007ffe1ff */
[----:B------:R-:W-:Y:S01]  /*3000*/  IMAD R0, R3, R4, R14 ;  /* 0x0000000403007224 */ /* 0x000fe200078e020e */
[----:B------:R-:W-:Y:S01]  /*3010*/  ISETP.GE.AND P0, PT, R21, RZ, PT ;  /* 0x000000ff1500720c */ /* 0x000fe20003f06270 */
[--C-:B------:R-:W-:Y:S01]  /*3020*/  @!P1 IMAD.IADD R12, R12, 0x1, -R3.reuse ;  /* 0x000000010c0c9824 */ /* 0x100fe200078e0a03 */
[----:B------:R-:W-:Y:S01]  /*3030*/  ISETP.GE.AND P4, PT, R23, RZ, PT ;  /* 0x000000ff1700720c */ /* 0x000fe20003f86270 */
[----:B------:R-:W-:Y:S01]  /*3040*/  IMAD R14, R3, R6, R16 ;  /* 0x00000006030e7224 */ /* 0x000fe200078e0210 */
[----:B------:R-:W-:Y:S01]  /*3050*/  MOV R6, R8 ;  /* 0x0000000800067202 */ /* 0x000fe20000000f00 */
[----:B------:R-:W-:Y:S01]  /*3060*/  @!P2 IMAD.IADD R9, R9, 0x1, -R3 ;  /* 0x000000010909a824 */ /* 0x000fe200078e0a03 */
[C---:B------:R-:W-:Y:S01]  /*3070*/  ISETP.GT.U32.AND P1, PT, R3.reuse, R12, PT ;  /* 0x0000000c0300720c */ /* 0x040fe20003f24070 */
[----:B------:R-:W-:Y:S01]  /*3080*/  @!P6 IMAD.MOV R7, RZ, RZ, -R7 ;  /* 0x000000ffff07e224 */ /* 0x000fe200078e0a07 */
[C---:B------:R-:W-:Y:S01]  /*3090*/  ISETP.GT.U32.AND P6, PT, R3.reuse, R14, PT ;  /* 0x0000000e0300720c */ /* 0x040fe20003fc4070 */
[----:B------:R-:W-:Y:S01]  /*30a0*/  @!P5 IMAD.MOV R6, RZ, RZ, -R6 ;  /* 0x000000ffff06d224 */ /* 0x000fe200078e0a06 */
[C---:B------:R-:W-:Y:S01]  /*30b0*/  ISETP.GT.U32.AND P5, PT, R3.reuse, R0, PT ;  /* 0x000000000300720c */ /* 0x040fe20003fa4070 */
[C---:B------:R-:W-:Y:S01]  /*30c0*/  VIADD R21, R10.reuse, 0x2d ;  /* 0x0000002d0a157836 */ /* 0x040fe20000000000 */
[----:B------:R-:W-:Y:S01]  /*30d0*/  ISETP.GT.U32.AND P2, PT, R3, R9, PT ;  /* 0x000000090300720c */ /* 0x000fe20003f44070 */
[----:B------:R-:W-:Y:S01]  /*30e0*/  STL [R1], R2 ;  /* 0x0000000201007387 */ /* 0x000fe20000100800 */
[C---:B------:R-:W-:Y:S01]  /*30f0*/  IADD3 R16, R10.reuse, 0x2b, RZ ;  /* 0x0000002b0a107810 */ /* 0x040fe20007ffe0ff */
[C---:B------:R-:W-:Y:S01]  /*3100*/  VIADD R231, R10.reuse, 0x16c ;  /* 0x0000016c0ae77836 */ /* 0x040fe20000000000 */
[----:B------:R-:W-:Y:S01]  /*3110*/  IABS R22, R21 ;  /* 0x0000001500167213 */ /* 0x000fe20000000000 */
[----:B------:R-:W-:Y:S01]  /*3120*/  STL [R1+0x4d24], R6 ;  /* 0x004d240601007387 */ /* 0x000fe20000100800 */
[----:B------:R-:W-:Y:S01]  /*3130*/  IABS R18, R16 ;  /* 0x0000001000127213 */ /* 0x000fe20000000000 */
[----:B------:R-:W-:Y:S01]  /*3140*/  VIADD R235, R10, 0x16e ;  /* 0x0000016e0aeb7836 */ /* 0x000fe20000000000 */
[-C--:B------:R-:W-:Y:S01]  /*3150*/  @!P1 IADD3 R12, R12, -R3.reuse, RZ ;  /* 0x800000030c0c9210 */ /* 0x080fe20007ffe0ff */
[----:B------:R-:W-:Y:S01]  /*3160*/  STL [R1+0x4d28], R7 ;  /* 0x004d280701007387 */ /* 0x000fe20000100800 */
[-C--:B------:R-:W-:Y:S01]  /*3170*/  @!P6 IADD3 R14, R14, -R3.reuse, RZ ;  /* 0x800000030e0ee210 */ /* 0x080fe20007ffe0ff */
[----:B------:R-:W-:Y:S01]  /*3180*/  IMAD.HI.U32 R4, R5, R18, RZ ;  /* 0x0000001205047227 */ /* 0x000fe200078e00ff */
[----:B------:R-:W-:-:S02]  /*3190*/  @!P5 IADD3 R0, R0, -R3, RZ ;  /* 0x800000030000d210 */ /* 0x000fc40007ffe0ff */
[----:B------:R-:W-:Y:S01]  /*31a0*/  ISETP.GT.U32.AND P6, PT, R3, R14, PT ;  /* 0x0000000e0300720c */ /* 0x000fe20003fc4070 */
[----:B------:R-:W-:Y:S01]  /*31b0*/  @!P2 IMAD.IADD R9, R9, 0x1, -R3 ;  /* 0x000000010909a824 */ /* 0x000fe200078e0a03 */
[----:B------:R-:W-:Y:S01]  /*31c0*/  ISETP.GT.U32.AND P5, PT, R3, R0, PT ;  /* 0x000000000300720c */ /* 0x000fe20003fa4070 */
[----:B------:R-:W-:Y:S01]  /*31d0*/  IMAD.MOV R4, RZ, RZ, -R4 ;  /* 0x000000ffff047224 */ /* 0x000fe200078e0a04 */
[----:B------:R-:W-:Y:S01]  /*31e0*/  ISETP.GE.AND P2, PT, R16, RZ, PT ;  /* 0x000000ff1000720c */ /* 0x000fe20003f46270 */
[----:B------:R-:W-:Y:S01]  /*31f0*/  IMAD.HI.U32 R16, R5, R20, RZ ;  /* 0x0000001405107227 */ /* 0x000fe200078e00ff */
[----:B------:R-:W-:Y:S02]  /*3200*/  IADD3 R23, R10, 0x2e, RZ ;  /* 0x0000002e0a177810 */ /* 0x000fe40007ffe0ff */
[----:B------:R-:W-:Y:S01]  /*3210*/  ISETP.GE.AND P1, PT, R24, RZ, PT ;  /* 0x000000ff1800720c */ /* 0x000fe20003f26270 */
[----:B------:R-:W-:Y:S01]  /*3220*/  IMAD.MOV.U32 R8, RZ, RZ, R12 ;  /* 0x000000ffff087224 */ /* 0x000fe200078e000c */
[----:B------:R-:W-:Y:S01]  /*3230*/  IABS R24, R25 ;  /* 0x0000001900187213 */ /* 0x000fe20000000000 */
[----:B------:R-:W-:-:S02]  /*3240*/  IMAD.MOV R12, RZ, RZ, -R16 ;  /* 0x000000ffff0c7224 */ /* 0x000fc400078e0a10 */
[C---:B------:R-:W-:Y:S02]  /*3250*/  IMAD R16, R3.reuse, R4, R18 ;  /* 0x0000000403107224 */ /* 0x040fe400078e0212 */
[C---:B------:R-:W-:Y:S01]  /*3260*/  IMAD R18, R3.reuse, R12, R20 ;  /* 0x0000000c03127224 */ /* 0x040fe200078e0214 */
[----:B------:R-:W-:Y:S01]  /*3270*/  @!P5 IADD3 R0, R0, -R3, RZ ;  /* 0x800000030000d210 */ /* 0x000fe20007ffe0ff */
[----:B------:R-:W-:Y:S01]  /*3280*/  @!P6 IMAD.IADD R14, R14, 0x1, -R3 ;  /* 0x000000010e0ee824 */ /* 0x000fe200078e0a03 */
[----:B------:R-:W-:Y:S01]  /*3290*/  ISETP.GT.U32.AND P5, PT, R3, R16, PT ;  /* 0x000000100300720c */ /* 0x000fe20003fa4070 */
[----:B------:R-:W-:Y:S01]  /*32a0*/  IMAD.HI.U32 R4, R5, R22, RZ ;  /* 0x0000001605047227 */ /* 0x000fe200078e00ff */
[----:B------:R-:W-:Y:S02]  /*32b0*/  ISETP.GT.U32.AND P6, PT, R3, R18, PT ;  /* 0x000000120300720c */ /* 0x000fe40003fc4070 */
[----:B------:R-:W-:Y:S01]  /*32c0*/  IABS R20, R23 ;  /* 0x0000001700147213 */ /* 0x000fe20000000000 */
[----:B------:R-:W-:-:S02]  /*32d0*/  IMAD.MOV R4, RZ, RZ, -R4 ;  /* 0x000000ffff047224 */ /* 0x000fc400078e0a04 */
[----:B------:R-:W-:Y:S01]  /*32e0*/  @!P0 IMAD.MOV R8, RZ, RZ, -R8 ;  /* 0x000000ffff088224 */ /* 0x000fe200078e0a08 */
[----:B------:R-:W-:Y:S01]  /*32f0*/  ISETP.GE.AND P0, PT, R19, RZ, PT ;  /* 0x000000ff1300720c */ /* 0x000fe20003f06270 */
[----:B------:R-:W-:Y:S01]  /*3300*/  IMAD R19, R3, R4, R22 ;  /* 0x0000000403137224 */ /* 0x000fe200078e0216 */
[----:B------:R-:W-:Y:S01]  /*3310*/  IABS R22, R26 ;  /* 0x0000001a00167213 */ /* 0x000fe20000000000 */
[----:B------:R-:W-:Y:S01]  /*3320*/  IMAD.HI.U32 R4, R5, R20, RZ ;  /* 0x0000001405047227 */ /* 0x000fe200078e00ff */
[----:B------:R-:W-:Y:S03]  /*3330*/  STL [R1+0x4d2c], R8 ;  /* 0x004d2c0801007387 */ /* 0x000fe60000100800 */
[--C-:B------:R-:W-:Y:S01]  /*3340*/  @!P5 IMAD.IADD R16, R16, 0x1, -R3.reuse ;  /* 0x000000011010d824 */ /* 0x100fe200078e0a03 */
[----:B------:R-:W-:Y:S01]  /*3350*/  ISETP.GT.U32.AND P5, PT, R3, R19, PT ;  /* 0x000000130300720c */ /* 0x000fe20003fa4070 */
[----:B------:R-:W-:-:S02]  /*3360*/  @!P6 IMAD.IADD R18, R18, 0x1, -R3 ;  /* 0x000000011212e824 */ /* 0x000fc400078e0a03 */
[----:B------:R-:W-:Y:S01]  /*3370*/  IMAD.HI.U32 R12, R5, R24, RZ ;  /* 0x00000018050c7227 */ /* 0x000fe200078e00ff */
[----:B------:R-:W-:-:S03]  /*3380*/  ISETP.GT.U32.AND P6, PT, R3, R16, PT ;  /* 0x000000100300720c */ /* 0x000fc60003fc4070 */
[----:B------:R-:W-:Y:S01]  /*3390*/  IMAD.MOV R4, RZ, RZ, -R4 ;  /* 0x000000ffff047224 */ /* 0x000fe200078e0a04 */
[----:B------:R-:W-:Y:S01]  /*33a0*/  IADD3 R12, -R12, RZ, RZ ;  /* 0x000000ff0c0c7210 */ /* 0x000fe20007ffe1ff */
[----:B------:R-:W-:Y:S01]  /*33b0*/  @!P3 IMAD.MOV R9, RZ, RZ, -R9 ;  /* 0x000000ffff09b224 */ /* 0x000fe200078e0a09 */
[----:B------:R-:W-:Y:S01]  /*33c0*/  ISETP.GE.AND P3, PT, R21, RZ, PT ;  /* 0x000000ff1500720c */ /* 0x000fe20003f66270 */
[C---:B------:R-:W-:Y:S01]  /*33d0*/  IMAD R20, R3.reuse, R4, R20 ;  /* 0x0000000403147224 */ /* 0x040fe200078e0214 */
[----:B------:R-:W-:Y:S01]  /*33e0*/  IABS R4, R27 ;  /* 0x0000001b00047213 */ /* 0x000fe20000000000 */
[----:B------:R-:W-:Y:S01]  /*33f0*/  IMAD R21, R3, R12, R24 ;  /* 0x0000000c03157224 */ /* 0x000fe200078e0218 */
[----:B------:R-:W-:Y:S01]  /*3400*/  MOV R12, R0 ;  /* 0x00000000000c7202 */ /* 0x000fe20000000f00 */
[----:B------:R-:W-:Y:S01]  /*3410*/  IMAD.HI.U32 R0, R5, R22, RZ ;  /* 0x0000001605007227 */ /* 0x000fe200078e00ff */
[----:B------:R-:W-:Y:S02]  /*3420*/  STL [R1+0x4d30], R9 ;  /* 0x004d300901007387 */ /* 0x000fe40000100800 */
[----:B------:R-:W-:Y:S01]  /*3430*/  @!P4 IADD3 R12, -R12, RZ, RZ ;  /* 0x000000ff0c0cc210 */ /* 0x000fe20007ffe1ff */
[----:B------:R-:W-:Y:S01]  /*3440*/  @!P6 IMAD.IADD R16, R16, 0x1, -R3 ;  /* 0x000000011010e824 */ /* 0x000fe200078e0a03 */
[C---:B------:R-:W-:Y:S01]  /*3450*/  ISETP.GT.U32.AND P6, PT, R3.reuse, R20, PT ;  /* 0x000000140300720c */ /* 0x040fe20003fc4070 */
[----:B------:R-:W-:Y:S01]  /*3460*/  IMAD.MOV.U32 R24, RZ, RZ, R4 ;  /* 0x000000ffff187224 */ /* 0x000fe200078e0004 */
[----:B------:R-:W-:Y:S01]  /*3470*/  IADD3 R0, -R0, RZ, RZ ;  /* 0x000000ff00007210 */ /* 0x000fe20007ffe1ff */
[----:B------:R-:W-:Y:S01]  /*3480*/  @!P1 IMAD.MOV R14, RZ, RZ, -R14 ;  /* 0x000000ffff0e9224 */ /* 0x000fe200078e0a0e */
[----:B------:R-:W-:Y:S01]  /*3490*/  ISETP.GT.U32.AND P4, PT, R3, R18, PT ;  /* 0x000000120300720c */ /* 0x000fe20003f84070 */
[----:B------:R-:W-:Y:S01]  /*34a0*/  IMAD.HI.U32 R4, R5, R24, RZ ;  /* 0x0000001805047227 */ /* 0x000fe200078e00ff */
[----:B------:R-:W-:Y:S01]  /*34b0*/  ISETP.GE.AND P1, PT, R23, RZ, PT ;  /* 0x000000ff1700720c */ /* 0x000fe20003f26270 */
[----:B------:R-:W-:Y:S02]  /*34c0*/  STL [R1+0x4d34], R12 ;  /* 0x004d340c01007387 */ /* 0x000fe40000100800 */
[----:B------:R-:W-:-:S02]  /*34d0*/  IMAD R22, R3, R0, R22 ;  /* 0x0000000003167224 */ /* 0x000fc400078e0216 */
[----:B------:R-:W-:Y:S01]  /*34e0*/  IMAD.MOV R4, RZ, RZ, -R4 ;  /* 0x000000ffff047224 */ /* 0x000fe200078e0a04 */
[----:B------:R1:W-:Y:S01]  /*34f0*/  STL [R1+0x4d38], R14 ;  /* 0x004d380e01007387 */ /* 0x0003e20000100800 */
[--C-:B------:R-:W-:Y:S01]  /*3500*/  @!P6 IMAD.IADD R20, R20, 0x1, -R3.reuse ;  /* 0x000000011414e824 */ /* 0x100fe200078e0a03 */
[C---:B------:R-:W-:Y:S01]  /*3510*/  ISETP.GT.U32.AND P6, PT, R3.reuse, R22, PT ;  /* 0x000000160300720c */ /* 0x040fe20003fc4070 */
[----:B------:R-:W-:Y:S01]  /*3520*/  IMAD R23, R3, R4, R24 ;  /* 0x0000000403177224 */ /* 0x000fe200078e0218 */
[----:B------:R-:W-:Y:S01]  /*3530*/  IABS R24, R29 ;  /* 0x0000001d00187213 */ /* 0x000fe20000000000 */
[----:B------:R-:W-:Y:S01]  /*3540*/  @!P2 IMAD.MOV R16, RZ, RZ, -R16 ;  /* 0x000000ffff10a224 */ /* 0x000fe200078e0a10 */
[----:B------:R-:W-:Y:S01]  /*3550*/  @!P4 IADD3 R18, R18, -R3, RZ ;  /* 0x800000031212c210 */ /* 0x000fe20007ffe0ff */
[----:B------:R-:W-:Y:S01]  /*3560*/  @!P5 IMAD.IADD R19, R19, 0x1, -R3 ;  /* 0x000000011313d824 */ /* 0x000fe200078e0a03 */
[----:B------:R-:W-:Y:S01]  /*3570*/  ISETP.GT.U32.AND P2, PT, R3, R21, PT ;  /* 0x000000150300720c */ /* 0x000fe20003f44070 */
[----:B------:R-:W-:Y:S01]  /*3580*/  IMAD.HI.U32 R0, R5, R24, RZ ;  /* 0x0000001805007227 */ /* 0x000fe200078e00ff */
[----:B------:R-:W-:Y:S01]  /*3590*/  ISETP.GE.AND P4, PT, R25, RZ, PT ;  /* 0x000000ff1900720c */ /* 0x000fe20003f86270 */
[----:B------:R-:W-:Y:S01]  /*35a0*/  STL [R1+0x4d3c], R16 ;  /* 0x004d3c1001007387 */ /* 0x000fe20000100800 */
[C---:B------:R-:W-:Y:S01]  /*35b0*/  ISETP.GT.U32.AND P5, PT, R3.reuse, R19, PT ;  /* 0x000000130300720c */ /* 0x040fe20003fa4070 */
[----:B------:R-:W-:Y:S01]  /*35c0*/  @!P0 IMAD.MOV R18, RZ, RZ, -R18 ;  /* 0x000000ffff128224 */ /* 0x000fe200078e0a12 */
[----:B------:R-:W-:Y:S01]  /*35d0*/  ISETP.GT.U32.AND P0, PT, R3, R20, PT ;  /* 0x000000140300720c */ /* 0x000fe20003f04070 */
[----:B------:R-:W-:Y:S01]  /*35e0*/  IMAD.MOV R0, RZ, RZ, -R0 ;  /* 0x000000ffff007224 */ /* 0x000fe200078e0a00 */
[----:B------:R-:W-:Y:S01]  /*35f0*/  @!P6 IADD3 R22, R22, -R3, RZ ;  /* 0x800000031616e210 */ /* 0x000fe20007ffe0ff */
[----:B------:R-:W-:Y:S01]  /*3600*/  IMAD.HI.U32 R4, R5, R28, RZ ;  /* 0x0000001c05047227 */ /* 0x000fe200078e00ff */
[----:B------:R2:W-:Y:S01]  /*3610*/  STL [R1+0x4d40], R18 ;  /* 0x004d401201007387 */ /* 0x0005e20000100800 */
[----:B-1----:R-:W-:-:S02]  /*3620*/  IADD3 R14, R10, 0x1fc, RZ ;  /* 0x000001fc0a0e7810 */ /* 0x002fc40007ffe0ff */
[C---:B------:R-:W-:Y:S01]  /*3630*/  ISETP.GT.U32.AND P6, PT, R3.reuse, R22, PT ;  /* 0x000000160300720c */ /* 0x040fe20003fc4070 */
[----:B------:R-:W-:Y:S01]  /*3640*/  IMAD R24, R3, R0, R24 ;  /* 0x0000000003187224 */ /* 0x000fe200078e0218 */
[----:B------:R-:W-:Y:S01]  /*3650*/  @!P2 IADD3 R21, R21, -R3, RZ ;  /* 0x800000031515a210 */ /* 0x000fe20007ffe0ff */
[----:B------:R-:W-:Y:S01]  /*3660*/  IMAD.HI.U32 R25, R5, R30, RZ ;  /* 0x0000001e05197227 */ /* 0x000fe200078e00ff */
[----:B------:R-:W-:Y:S02]  /*3670*/  IADD3 R4, -R4, RZ, RZ ;  /* 0x000000ff04047210 */ /* 0x000fe40007ffe1ff */
[C---:B------:R-:W-:Y:S01]  /*3680*/  ISETP.GT.U32.AND P2, PT, R3.reuse, R21, PT ;  /* 0x000000150300720c */ /* 0x040fe20003f44070 */
[--C-:B------:R-:W-:Y:S01]  /*3690*/  @!P0 IMAD.IADD R20, R20, 0x1, -R3.reuse ;  /* 0x0000000114148824 */ /* 0x100fe200078e0a03 */
[----:B------:R-:W-:Y:S01]  /*36a0*/  ISETP.GT.U32.AND P0, PT, R3, R23, PT ;  /* 0x000000170300720c */ /* 0x000fe20003f04070 */
[--C-:B------:R-:W-:Y:S01]  /*36b0*/  @!P5 IMAD.IADD R19, R19, 0x1, -R3.reuse ;  /* 0x000000011313d824 */ /* 0x100fe200078e0a03 */
[----:B------:R-:W-:Y:S01]  /*36c0*/  ISETP.GE.AND P5, PT, R26, RZ, PT ;  /* 0x000000ff1a00720c */ /* 0x000fe20003fa6270 */
[----:B------:R-:W-:Y:S01]  /*36d0*/  @!P1 IMAD.MOV R20, RZ, RZ, -R20 ;  /* 0x000000ffff149224 */ /* 0x000fe200078e0a14 */
[----:B------:R-:W-:Y:S01]  /*36e0*/  IABS R26, R31 ;  /* 0x0000001f001a7213 */ /* 0x000fe20000000000 */
[----:B------:R-:W-:Y:S01]  /*36f0*/  @!P6 IMAD.IADD R22, R22, 0x1, -R3 ;  /* 0x000000011616e824 */ /* 0x000fe200078e0a03 */
[----:B------:R-:W-:Y:S01]  /*3700*/  ISETP.GT.U32.AND P6, PT, R3, R24, PT ;  /* 0x000000180300720c */ /* 0x000fe20003fc4070 */
[C---:B------:R-:W-:Y:S01]  /*3710*/  VIADD R243, R10.reuse, 0x175 ;  /* 0x000001750af37836 */ /* 0x040fe20000000000 */
[----:B------:R-:W-:Y:S01]  /*3720*/  @!P3 IADD3 R19, -R19, RZ, RZ ;  /* 0x000000ff1313b210 */ /* 0x000fe20007ffe1ff */
[----:B------:R-:W-:Y:S01]  /*3730*/  IMAD.HI.U32 R0, R5, R26, RZ ;  /* 0x0000001a05007227 */ /* 0x000fe200078e00ff */
[----:B--2---:R-:W-:-:S02]  /*3740*/  IADD3 R18, R10, 0x1f5, RZ ;  /* 0x000001f50a127810 */ /* 0x004fc40007ffe0ff */
[----:B------:R-:W-:Y:S01]  /*3750*/  @!P2 IADD3 R21, R21, -R3, RZ ;  /* 0x800000031515a210 */ /* 0x000fe20007ffe0ff */
[----:B------:R-:W-:Y:S01]  /*3760*/  @!P0 IMAD.IADD R23, R23, 0x1, -R3 ;  /* 0x0000000117178824 */ /* 0x000fe200078e0a03 */
[----:B------:R-:W-:Y:S01]  /*3770*/  ISETP.GE.AND P2, PT, R27, RZ, PT ;  /* 0x000000ff1b00720c */ /* 0x000fe20003f46270 */
[----:B------:R-:W-:Y:S01]  /*3780*/  IMAD.MOV R0, RZ, RZ, -R0 ;  /* 0x000000ffff007224 */ /* 0x000fe200078e0a00 */
[----:B------:R-:W-:Y:S01]  /*3790*/  ISETP.GE.AND P0, PT, R29, RZ, PT ;  /* 0x000000ff1d00720c */ /* 0x000fe20003f06270 */
[----:B------:R-:W-:Y:S01]  /*37a0*/  IMAD.MOV R27, RZ, RZ, -R25 ;  /* 0x000000ffff1b7224 */ /* 0x000fe200078e0a19 */
[----:B------:R-:W-:Y:S01]  /*37b0*/  @!P5 IADD3 R22, -R22, RZ, RZ ;  /* 0x000000ff1616d210 */ /* 0x000fe20007ffe1ff */
[----:B------:R-:W-:Y:S01]  /*37c0*/  @!P6 IMAD.IADD R24, R24, 0x1, -R3 ;  /* 0x000000011818e824 */ /* 0x000fe200078e0a03 */
[C---:B------:R-:W-:Y:S01]  /*37d0*/  ISETP.GT.U32.AND P6, PT, R3.reuse, R23, PT ;  /* 0x000000170300720c */ /* 0x040fe20003fc4070 */
[----:B------:R-:W-:Y:S01]  /*37e0*/  IMAD R25, R3, R0, R26 ;  /* 0x0000000003197224 */ /* 0x000fe200078e021a */
[----:B------:R-:W-:Y:S01]  /*37f0*/  ISETP.GE.AND P5, PT, R31, RZ, PT ;  /* 0x000000ff1f00720c */ /* 0x000fe20003fa6270 */
[C---:B------:R-:W-:Y:S01]  /*3800*/  IMAD R26, R3.reuse, R4, R28 ;  /* 0x00000004031a7224 */ /* 0x040fe200078e021c */
[C---:B------:R-:W-:Y:S01]  /*3810*/  ISETP.GT.U32.AND P1, PT, R3.reuse, R24, PT ;  /* 0x000000180300720c */ /* 0x040fe20003f24070 */
[C---:B------:R-:W-:Y:S01]  /*3820*/  IMAD R27, R3.reuse, R27, R30 ;  /* 0x0000001b031b7224 */ /* 0x040fe200078e021e */
[C---:B------:R-:W-:Y:S01]  /*3830*/  ISETP.GT.U32.AND P3, PT, R3.reuse, R25, PT ;  /* 0x000000190300720c */ /* 0x040fe20003f64070 */
[----:B------:R-:W-:Y:S01]  /*3840*/  @!P4 IMAD.MOV R21, RZ, RZ, -R21 ;  /* 0x000000ffff15c224 */ /* 0x000fe200078e0a15 */
[----:B------:R-:W-:Y:S01]  /*3850*/  IABS R28, R34 ;  /* 0x00000022001c7213 */ /* 0x000fe20000000000 */
[----:B------:R-:W-:Y:S01]  /*3860*/  STL [R1+0x4d44], R19 ;  /* 0x004d441301007387 */ /* 0x000fe20000100800 */
[----:B------:R-:W-:Y:S01]  /*3870*/  ISETP.GT.U32.AND P4, PT, R3, R26, PT ;  /* 0x0000001a0300720c */ /* 0x000fe20003f84070 */
[C---:B------:R-:W-:Y:S01]  /*3880*/  VIADD R132, R10.reuse, 0x16f ;  /* 0x0000016f0a847836 */ /* 0x040fe20000000000 */
[----:B------:R-:W-:Y:S01]  /*3890*/  IABS R30, R35 ;  /* 0x00000023001e7213 */ /* 0x000fe20000000000 */
[--C-:B------:R-:W-:Y:S01]  /*38a0*/  @!P6 IMAD.IADD R23, R23, 0x1, -R3.reuse ;  /* 0x000000011717e824 */ /* 0x100fe200078e0a03 */
[----:B------:R-:W-:Y:S01]  /*38b0*/  ISETP.GT.U32.AND P6, PT, R3, R27, PT ;  /* 0x0000001b0300720c */ /* 0x000fe20003fc4070 */
[----:B------:R-:W-:Y:S01]  /*38c0*/  IMAD.HI.U32 R0, R5, R28, RZ ;  /* 0x0000001c05007227 */ /* 0x000fe200078e00ff */
[----:B------:R-:W-:Y:S01]  /*38d0*/  IADD3 R31, R10, 0x38, RZ ;  /* 0x000000380a1f7810 */ /* 0x000fe20007ffe0ff */
[----:B------:R-:W-:Y:S01]  /*38e0*/  STL [R1+0x4d48], R20 ;  /* 0x004d481401007387 */ /* 0x000fe20000100800 */
[----:B------:R-:W-:Y:S01]  /*38f0*/  @!P1 IADD3 R24, R24, -R3, RZ ;  /* 0x8000000318189210 */ /* 0x000fe20007ffe0ff */
[----:B------:R-:W-:Y:S01]  /*3900*/  IMAD.MOV R4, RZ, RZ, -R0 ;  /* 0x000000ffff047224 */ /* 0x000fe200078e0a00 */
[----:B------:R-:W-:Y:S01]  /*3910*/  ISETP.GE.AND P1, PT, R32, RZ, PT ;  /* 0x000000ff2000720c */ /* 0x000fe20003f26270 */
[--C-:B------:R-:W-:Y:S01]  /*3920*/  @!P3 IMAD.IADD R25, R25, 0x1, -R3.reuse ;  /* 0x000000011919b824 */ /* 0x100fe200078e0a03 */
[----:B------:R-:W-:Y:S01]  /*3930*/  ISETP.GE.AND P3, PT, R33, RZ, PT ;  /* 0x000000ff2100720c */ /* 0x000fe20003f66270 */
[C---:B------:R-:W-:Y:S01]  /*3940*/  IMAD R28, R3.reuse, R4, R28 ;  /* 0x00000004031c7224 */ /* 0x040fe200078e021c */
[----:B------:R-:W-:Y:S01]  /*3950*/  STL [R1+0x4d4c], R21 ;  /* 0x004d4c1501007387 */ /* 0x000fe20000100800 */
[--C-:B------:R-:W-:Y:S01]  /*3960*/  @!P4 IMAD.IADD R26, R26, 0x1, -R3.reuse ;  /* 0x000000011a1ac824 */ /* 0x100fe200078e0a03 */
[----:B------:R-:W-:Y:S01]  /*3970*/  ISETP.GT.U32.AND P4, PT, R3, R25, PT ;  /* 0x000000190300720c */ /* 0x000fe20003f84070 */
[----:B------:R-:W-:Y:S01]  /*3980*/  @!P6 IMAD.IADD R27, R27, 0x1, -R3 ;  /* 0x000000011b1be824 */ /* 0x000fe200078e0a03 */
[----:B------:R1:W-:Y:S01]  /*3990*/  STL [R1+0x4d50], R22 ;  /* 0x004d501601007387 */ /* 0x0003e20000100800 */
[----:B------:R-:W-:Y:S01]  /*39a0*/  IMAD.HI.U32 R0, R5, R30, RZ ;  /* 0x0000001e05007227 */ /* 0x000fe200078e00ff */
[----:B------:R-:W-:-:S02]  /*39b0*/  ISETP.GT.U32.AND P6, PT, R3, R26, PT ;  /* 0x0000001a0300720c */ /* 0x000fc40003fc4070 */
[----:B------:R-:W-:Y:S01]  /*39c0*/  IABS R239, R132 ;  /* 0x0000008400ef7213 */ /* 0x000fe20000000000 */
[----:B------:R-:W-:Y:S01]  /*39d0*/  @!P2 IMAD.MOV R23, RZ, RZ, -R23 ;  /* 0x000000ffff17a224 */ /* 0x000fe200078e0a17 */
[C---:B------:R-:W-:Y:S01]  /*39e0*/  ISETP.GT.U32.AND P2, PT, R3.reuse, R27, PT ;  /* 0x0000001b0300720c */ /* 0x040fe20003f44070 */
[----:B------:R-:W-:Y:S01]  /*39f0*/  @!P0 IMAD.MOV R24, RZ, RZ, -R24 ;  /* 0x000000ffff188224 */ /* 0x000fe200078e0a18 */
[----:B------:R-:W-:Y:S01]  /*3a00*/  ISETP.GT.U32.AND P0, PT, R3, R28, PT ;  /* 0x0000001c0300720c */ /* 0x000fe20003f04070 */
[----:B------:R-:W-:Y:S01]  /*3a10*/  VIADD R33, R10, 0x39 ;  /* 0x000000390a217836 */ /* 0x000fe20000000000 */
[----:B------:R-:W-:Y:S01]  /*3a20*/  IADD3 R0, -R0, RZ, RZ ;  /* 0x000000ff00007210 */ /* 0x000fe20007ffe1ff */
[----:B------:R-:W-:Y:S01]  /*3a30*/  STL [R1+0x4d54], R23 ;  /* 0x004d541701007387 */ /* 0x000fe20000100800 */
[----:B------:R-:W-:Y:S01]  /*3a40*/  @!P4 IADD3 R25, R25, -R3, RZ ;  /* 0x800000031919c210 */ /* 0x000fe20007ffe0ff */
[----:B------:R-:W-:Y:S01]  /*3a50*/  VIADD R244, R10, 0x171 ;  /* 0x000001710af47836 */ /* 0x000fe20000000000 */
[----:B------:R-:W-:Y:S01]  /*3a60*/  IABS R32, R33 ;  /* 0x0000002100207213 */ /* 0x000fe20000000000 */
[----:B------:R-:W-:Y:S01]  /*3a70*/  IMAD R29, R3, R0, R30 ;  /* 0x00000000031d7224 */ /* 0x000fe200078e021e */
[----:B------:R-:W-:Y:S01]  /*3a80*/  IABS R30, R31 ;  /* 0x0000001f001e7213 */ /* 0x000fe20000000000 */
[--C-:B------:R-:W-:Y:S01]  /*3a90*/  @!P6 IMAD.IADD R26, R26, 0x1, -R3.reuse ;  /* 0x000000011a1ae824 */ /* 0x100fe200078e0a03 */
[----:B------:R-:W-:Y:S01]  /*3aa0*/  ISETP.GE.AND P4, PT, R34, RZ, PT ;  /* 0x000000ff2200720c */ /* 0x000fe20003f86270 */
[--C-:B------:R-:W-:Y:S01]  /*3ab0*/  @!P2 IMAD.IADD R27, R27, 0x1, -R3.reuse ;  /* 0x000000011b1ba824 */ /* 0x100fe200078e0a03 */
[----:B------:R-:W-:Y:S01]  /*3ac0*/  ISETP.GT.U32.AND P6, PT, R3, R29, PT ;  /* 0x0000001d0300720c */ /* 0x000fe20003fc4070 */
[----:B------:R-:W-:Y:S01]  /*3ad0*/  @!P0 IMAD.IADD R28, R28, 0x1, -R3 ;  /* 0x000000011c1c8824 */ /* 0x000fe200078e0a03 */
[----:B------:R-:W-:Y:S01]  /*3ae0*/  ISETP.GE.AND P2, PT, R35, RZ, PT ;  /* 0x000000ff2300720c */ /* 0x000fe20003f46270 */
[----:B------:R-:W-:Y:S01]  /*3af0*/  IMAD.HI.U32 R0, R5, R30, RZ ;  /* 0x0000001e05007227 */ /* 0x000fe200078e00ff */
[----:B------:R-:W-:Y:S01]  /*3b00*/  IADD3 R35, R10, 0x3a, RZ ;  /* 0x0000003a0a237810 */ /* 0x000fe20007ffe0ff */
[----:B------:R-:W-:Y:S01]  /*3b10*/  STL [R1+0x4d58], R24 ;  /* 0x004d581801007387 */ /* 0x000fe20000100800 */
[----:B------:R-:W-:Y:S01]  /*3b20*/  @!P1 IADD3 R26, -R26, RZ, RZ ;  /* 0x000000ff1a1a9210 */ /* 0x000fe20007ffe1ff */
[----:B------:R-:W-:Y:S01]  /*3b30*/  @!P5 IMAD.MOV R25, RZ, RZ, -R25 ;  /* 0x000000ffff19d224 */ /* 0x000fe200078e0a19 */
[----:B------:R-:W-:Y:S01]  /*3b40*/  ISETP.GT.U32.AND P5, PT, R3, R28, PT ;  /* 0x0000001c0300720c */ /* 0x000fe20003fa4070 */
[----:B------:R-:W-:Y:S01]  /*3b50*/  IMAD.MOV R0, RZ, RZ, -R0 ;  /* 0x000000ffff007224 */ /* 0x000fe200078e0a00 */
[----:B------:R-:W-:Y:S01]  /*3b60*/  IABS R34, R35 ;  /* 0x0000002300227213 */ /* 0x000fe20000000000 */
[----:B------:R-:W-:Y:S01]  /*3b70*/  IMAD.HI.U32 R4, R5, R32, RZ ;  /* 0x0000002005047227 */ /* 0x000fe200078e00ff */
[----:B------:R-:W-:Y:S01]  /*3b80*/  ISETP.GE.AND P0, PT, R31, RZ, PT ;  /* 0x000000ff1f00720c */ /* 0x000fe20003f06270 */
[----:B------:R-:W-:Y:S01]  /*3b90*/  STL [R1+0x4d5c], R25 ;  /* 0x004d5c1901007387 */ /* 0x000fe20000100800 */
[----:B-1----:R-:W-:Y:S01]  /*3ba0*/  IADD3 R22, R10, 0x1f1, RZ ;  /* 0x000001f10a167810 */ /* 0x002fe20007ffe0ff */
[----:B------:R-:W-:Y:S01]  /*3bb0*/  IMAD R30, R3, R0, R30 ;  /* 0x00000000031e7224 */ /* 0x000fe200078e021e */
[----:B------:R-:W-:Y:S01]  /*3bc0*/  IADD3 R4, -R4, RZ, RZ ;  /* 0x000000ff04047210 */ /* 0x000fe20007ffe1ff */
[----:B------:R-:W-:Y:S01]  /*3bd0*/  IMAD.HI.U32 R0, R5, R34, RZ ;  /* 0x0000002205007227 */ /* 0x000fe200078e00ff */
[----:B------:R1:W-:Y:S01]  /*3be0*/  STL [R1+0x4d60], R26 ;  /* 0x004d601a01007387 */ /* 0x0003e20000100800 */
[----:B------:R-:W-:-:S02]  /*3bf0*/  IADD3 R20, R10, 0x1f3, RZ ;  /* 0x000001f30a147810 */ /* 0x000fc40007ffe0ff */
[----:B------:R-:W-:Y:S01]  /*3c00*/  @!P6 IMAD.IADD R29, R29, 0x1, -R3 ;  /* 0x000000011d1de824 */ /* 0x000fe200078e0a03 */
[C---:B------:R-:W-:Y:S01]  /*3c10*/  ISETP.GT.U32.AND P1, PT, R3.reuse, R30, PT ;  /* 0x0000001e0300720c */ /* 0x040fe20003f24070 */
[----:B------:R-:W-:Y:S01]  /*3c20*/  IMAD.MOV R0, RZ, RZ, -R0 ;  /* 0x000000ffff007224 */ /* 0x000fe200078e0a00 */
[----:B------:R-:W-:Y:S01]  /*3c30*/  @!P5 IADD3 R28, R28, -R3, RZ ;  /* 0x800000031c1cd210 */ /* 0x000fe20007ffe0ff */
[C---:B------:R-:W-:Y:S01]  /*3c40*/  IMAD R31, R3.reuse, R4, R32 ;  /* 0x00000004031f7224 */ /* 0x040fe200078e0220 */
[C---:B------:R-:W-:Y:S01]  /*3c50*/  ISETP.GT.U32.AND P6, PT, R3.reuse, R29, PT ;  /* 0x0000001d0300720c */ /* 0x040fe20003fc4070 */
[C---:B------:R-:W-:Y:S01]  /*3c60*/  IMAD R32, R3.reuse, R0, R34 ;  /* 0x0000000003207224 */ /* 0x040fe200078e0222 */
[C---:B-1----:R-:W-:Y:S01]  /*3c70*/  IADD3 R26, R10.reuse, 0x1ed, RZ ;  /* 0x000001ed0a1a7810 */ /* 0x042fe20007ffe0ff */
[----:B------:R-:W-:Y:S01]  /*3c80*/  @!P4 IMAD.MOV R28, RZ, RZ, -R28 ;  /* 0x000000ffff1cc224 */ /* 0x000fe200078e0a1c */
[C---:B------:R-:W-:Y:S01]  /*3c90*/  ISETP.GT.U32.AND P5, PT, R3.reuse, R31, PT ;  /* 0x0000001f0300720c */ /* 0x040fe20003fa4070 */
[----:B------:R-:W-:Y:S01]  /*3ca0*/  VIADD R4, R10, 0x3b ;  /* 0x0000003b0a047836 */ /* 0x000fe20000000000 */
[----:B------:R-:W-:Y:S01]  /*3cb0*/  ISETP.GT.U32.AND P4, PT, R3, R32, PT ;  /* 0x000000200300720c */ /* 0x000fe20003f84070 */
[----:B------:R-:W-:Y:S01]  /*3cc0*/  @!P3 IMAD.MOV R27, RZ, RZ, -R27 ;  /* 0x000000ffff1bb224 */ /* 0x000fe200078e0a1b */
[----:B------:R-:W-:Y:S01]  /*3cd0*/  ISETP.GE.AND P3, PT, R33, RZ, PT ;  /* 0x000000ff2100720c */ /* 0x000fe20003f66270 */
[--C-:B------:R-:W-:Y:S01]  /*3ce0*/  @!P1 IMAD.IADD R30, R30, 0x1, -R3.reuse ;  /* 0x000000011e1e9824 */ /* 0x100fe200078e0a03 */
[----:B------:R-:W-:Y:S01]  /*3cf0*/  IABS R34, R4 ;  /* 0x0000000400227213 */ /* 0x000fe20000000000 */
[----:B------:R-:W-:Y:S01]  /*3d00*/  IMAD.HI.U32 R33, R5, R38, RZ ;  /* 0x0000002605217227 */ /* 0x000fe200078e00ff */
[----:B------:R-:W-:Y:S02]  /*3d10*/  STL [R1+0x4d64], R27 ;  /* 0x004d641b01007387 */ /* 0x000fe40000100800 */
[----:B------:R-:W-:Y:S01]  /*3d20*/  ISETP.GT.U32.AND P1, PT, R3, R30, PT ;  /* 0x0000001e0300720c */ /* 0x000fe20003f24070 */
[--C-:B------:R-:W-:Y:S01]  /*3d30*/  @!P6 IMAD.IADD R29, R29, 0x1, -R3.reuse ;  /* 0x000000011d1de824 */ /* 0x100fe200078e0a03 */
[----:B------:R-:W-:Y:S01]  /*3d40*/  ISETP.GE.AND P6, PT, R35, RZ, PT ;  /* 0x000000ff2300720c */ /* 0x000fe20003fc6270 */
[----:B------:R-:W-:Y:S01]  /*3d50*/  IMAD.HI.U32 R0, R5, R34, RZ ;  /* 0x0000002205007227 */ /* 0x000fe200078e00ff */
[----:B------:R-:W-:Y:S01]  /*3d60*/  IADD3 R35, R10, 0x3c, RZ ;  /* 0x0000003c0a237810 */ /* 0x000fe20007ffe0ff */
[----:B------:R1:W-:Y:S01]  /*3d70*/  STL [R1+0x4d68], R28 ;  /* 0x004d681c01007387 */ /* 0x0003e20000100800 */
[----:B------:R-:W-:Y:S01]  /*3d80*/  @!P5 IADD3 R31, R31, -R3, RZ ;  /* 0x800000031f1fd210 */ /* 0x000fe20007ffe0ff */
[----:B------:R-:W-:Y:S01]  /*3d90*/  @!P4 IMAD.IADD R32, R32, 0x1, -R3 ;  /* 0x000000012020c824 */ /* 0x000fe200078e0a03 */
[----:B------:R-:W-:Y:S01]  /*3da0*/  IABS R36, R35 ;  /* 0x0000002300247213 */ /* 0x000fe20000000000 */
[----:B------:R-:W-:Y:S01]  /*3db0*/  @!P2 IMAD.MOV R29, RZ, RZ, -R29 ;  /* 0x000000ffff1da224 */ /* 0x000fe200078e0a1d */
[----:B------:R-:W-:Y:S01]  /*3dc0*/  ISETP.GE.AND P2, PT, R4, RZ, PT ;  /* 0x000000ff0400720c */ /* 0x000fe20003f46270 */
[----:B------:R-:W-:Y:S01]  /*3dd0*/  IMAD.MOV R0, RZ, RZ, -R0 ;  /* 0x000000ffff007224 */ /* 0x000fe200078e0a00 */
[----:B------:R-:W-:Y:S01]  /*3de0*/  ISETP.GT.U32.AND P4, PT, R3, R32, PT ;  /* 0x000000200300720c */ /* 0x000fe20003f84070 */
[----:B------:R-:W-:Y:S01]  /*3df0*/  IMAD.HI.U32 R4, R5, R36, RZ ;  /* 0x0000002405047227 */ /* 0x000fe200078e00ff */
[----:B------:R-:W-:Y:S01]  /*3e00*/  @!P1 IADD3 R30, R30, -R3, RZ ;  /* 0x800000031e1e9210 */ /* 0x000fe20007ffe0ff */
[----:B------:R-:W-:Y:S01]  /*3e10*/  STL [R1+0x4d6c], R29 ;  /* 0x004d6c1d01007387 */ /* 0x000fe20000100800 */
[----:B------:R-:W-:Y:S01]  /*3e20*/  ISETP.GE.AND P1, PT, R35, RZ, PT ;  /* 0x000000ff2300720c */ /* 0x000fe20003f26270 */
[----:B------:R-:W-:Y:S01]  /*3e30*/  IMAD.MOV R4, RZ, RZ, -R4 ;  /* 0x000000ffff047224 */ /* 0x000fe200078e0a04 */
[----:B------:R-:W-:Y:S01]  /*3e40*/  IADD3 R35, -R33, RZ, RZ ;  /* 0x000000ff21237210 */ /* 0x000fe20007ffe1ff */
[C---:B------:R-:W-:Y:S01]  /*3e50*/  IMAD R33, R3.reuse, R0, R34 ;  /* 0x0000000003217224 */ /* 0x040fe200078e0222 */
[C---:B------:R-:W-:Y:S01]  /*3e60*/  ISETP.GT.U32.AND P5, PT, R3.reuse, R31, PT ;  /* 0x0000001f0300720c */ /* 0x040fe20003fa4070 */
[C---:B------:R-:W-:Y:S01]  /*3e70*/  IMAD R34, R3.reuse, R4, R36 ;  /* 0x0000000403227224 */ /* 0x040fe200078e0224 */
[C---:B------:R-:W-:Y:S01]  /*3e80*/  IADD3 R0, R10.reuse, 0x3e, RZ ;  /* 0x0000003e0a007810 */ /* 0x040fe20007ffe0ff */
[----:B------:R-:W-:Y:S01]  /*3e90*/  IMAD R35, R3, R35, R38 ;  /* 0x0000002303237224 */ /* 0x000fe200078e0226 */
[----:B-1----:R-:W-:Y:S01]  /*3ea0*/  IADD3 R28, R10, 0x1eb, RZ ;  /* 0x000001eb0a1c7810 */ /* 0x002fe20007ffe0ff */
[----:B------:R-:W-:Y:S01]  /*3eb0*/  @!P0 IMAD.MOV R30, RZ, RZ, -R30 ;  /* 0x000000ffff1e8224 */ /* 0x000fe200078e0a1e */
[----:B------:R-:W-:Y:S01]  /*3ec0*/  @!P4 IADD3 R32, R32, -R3, RZ ;  /* 0x800000032020c210 */ /* 0x000fe20007ffe0ff */
[----:B------:R-:W-:Y:S01]  /*3ed0*/  IMAD.HI.U32 R4, R5, R40, RZ ;  /* 0x0000002805047227 */ /* 0x000fe200078e00ff */
[----:B------:R-:W-:-:S02]  /*3ee0*/  ISETP.GT.U32.AND P4, PT, R3, R34, PT ;  /* 0x000000220300720c */ /* 0x000fc40003f84070 */
[----:B------:R-:W-:Y:S01]  /*3ef0*/  IABS R38, R0 ;  /* 0x0000000000267213 */ /* 0x000fe20000000000 */
[----:B------:R-:W-:Y:S01]  /*3f00*/  @!P6 IMAD.MOV R32, RZ, RZ, -R32 ;  /* 0x000000ffff20e224 */ /* 0x000fe200078e0a20 */
[----:B------:R-:W-:Y:S01]  /*3f10*/  ISETP.GT.U32.AND P0, PT, R3, R33, PT ;  /* 0x000000210300720c */ /* 0x000fe20003f04070 */
[----:B------:R-:W-:Y:S01]  /*3f20*/  @!P5 IMAD.IADD R31, R31, 0x1, -R3 ;  /* 0x000000011f1fd824 */ /* 0x000fe200078e0a03 */
[----:B------:R-:W-:Y:S01]  /*3f30*/  ISETP.GT.U32.AND P6, PT, R3, R35, PT ;  /* 0x000000230300720c */ /* 0x000fe20003fc4070 */
[----:B------:R-:W-:Y:S01]  /*3f40*/  IMAD.HI.U32 R36, R5, R42, RZ ;  /* 0x0000002a05247227 */ /* 0x000fe200078e00ff */
[----:B------:R-:W-:Y:S01]  /*3f50*/  ISETP.GE.AND P5, PT, R37, RZ, PT ;  /* 0x000000ff2500720c */ /* 0x000fe20003fa6270 */
[----:B------:R1:W-:Y:S02]  /*3f60*/  STL [R1+0x4d70], R30 ;  /* 0x004d701e01007387 */ /* 0x0003e40000100800 */
[----:B------:R-:W-:Y:S01]  /*3f70*/  @!P3 IMAD.MOV R31, RZ, RZ, -R31 ;  /* 0x000000ffff1fb224 */ /* 0x000fe200078e0a1f */
[----:B------:R-:W-:Y:S01]  /*3f80*/  ISETP.GE.AND P3, PT, R0, RZ, PT ;  /* 0x000000ff0000720c */ /* 0x000fe20003f66270 */
[----:B------:R-:W-:-:S02]  /*3f90*/  @!P4 IMAD.IADD R34, R34, 0x1, -R3 ;  /* 0x000000012222c824 */ /* 0x000fc400078e0a03 */
[----:B------:R-:W-:Y:S01]  /*3fa0*/  IMAD.HI.U32 R0, R5, R38, RZ ;  /* 0x0000002605007227 */ /* 0x000fe200078e00ff */
[----:B------:R-:W-:Y:S02]  /*3fb0*/  STL [R1+0x4d74], R31 ;  /* 0x004d741f01007387 */ /* 0x000fe40000100800 */
[----:B------:R-:W-:Y:S01]  /*3fc0*/  ISETP.GT.U32.AND P4, PT, R3, R34, PT ;  /* 0x000000220300720c */ /* 0x000fe20003f84070 */
[----:B------:R-:W-:Y:S01]  /*3fd0*/  IMAD.HI.U32 R37, R5, R44, RZ ;  /* 0x0000002c05257227 */ /* 0x000fe200078e00ff */
[----:B------:R-:W-:Y:S01]  /*3fe0*/  IADD3 R0, -R0, RZ, RZ ;  /* 0x000000ff00007210 */ /* 0x000fe20007ffe1ff */
[----:B------:R2:W-:Y:S01]  /*3ff0*/  STL [R1+0x4d78], R32 ;  /* 0x004d782001007387 */ /* 0x0005e20000100800 */
[----:B-1----:R-:W-:Y:S01]  /*4000*/  IADD3 R30, R10, 0x1e9, RZ ;  /* 0x000001e90a1e7810 */ /* 0x002fe20007ffe0ff */
[----:B------:R-:W-:Y:S01]  /*4010*/  IMAD.MOV R4, RZ, RZ, -R4 ;  /* 0x000000ffff047224 */ /* 0x000fe200078e0a04 */
[----:B------:R-:W-:Y:S01]  /*4020*/  IADD3 R41, -R37, RZ, RZ ;  /* 0x000000ff25297210 */ /* 0x000fe20007ffe1ff */
[----:B------:R-:W-:-:S02]  /*4030*/  IMAD.MOV R39, RZ, RZ, -R36 ;  /* 0x000000ffff277224 */ /* 0x000fc400078e0a24 */
[C---:B------:R-:W-:Y:S01]  /*4040*/  IMAD R37, R3.reuse, R4, R40 ;  /* 0x0000000403257224 */ /* 0x040fe200078e0228 */
[----:B------:R-:W-:Y:S01]  /*4050*/  IABS R40, R48 ;  /* 0x0000003000287213 */ /* 0x000fe20000000000 */
[----:B------:R-:W-:Y:S02]  /*4060*/  IMAD R36, R3, R0, R38 ;  /* 0x0000000003247224 */ /* 0x000fe400078e0226 */
[--C-:B------:R-:W-:Y:S01]  /*4070*/  @!P0 IMAD.IADD R33, R33, 0x1, -R3.reuse ;  /* 0x0000000121218824 */ /* 0x100fe200078e0a03 */
[----:B--2---:R-:W-:Y:S01]  /*4080*/  IADD3 R32, R10, 0x1e7, RZ ;  /* 0x000001e70a207810 */ /* 0x004fe20007ffe0ff */
[--C-:B------:R-:W-:Y:S01]  /*4090*/  @!P6 IMAD.IADD R35, R35, 0x1, -R3.reuse ;  /* 0x000000012323e824 */ /* 0x100fe200078e0a03 */
[C---:B------:R-:W-:Y:S01]  /*40a0*/  ISETP.GT.U32.AND P6, PT, R3.reuse, R37, PT ;  /* 0x000000250300720c */ /* 0x040fe20003fc4070 */
[----:B------:R-:W-:Y:S01]  /*40b0*/  @!P4 IMAD.IADD R34, R34, 0x1, -R3 ;  /* 0x000000012222c824 */ /* 0x000fe200078e0a03 */
[C---:B------:R-:W-:Y:S01]  /*40c0*/  ISETP.GT.U32.AND P4, PT, R3.reuse, R36, PT ;  /* 0x000000240300720c */ /* 0x040fe20003f84070 */
[C---:B------:R-:W-:Y:S01]  /*40d0*/  IMAD R38, R3.reuse, R39, R42 ;  /* 0x0000002703267224 */ /* 0x040fe200078e022a */
[----:B------:R-:W-:Y:S01]  /*40e0*/  ISETP.GT.U32.AND P0, PT, R3, R33, PT ;  /* 0x000000210300720c */ /* 0x000fe20003f04070 */
[----:B------:R-:W-:Y:S01]  /*40f0*/  IMAD.HI.U32 R0, R5, R40, RZ ;  /* 0x0000002805007227 */ /* 0x000fe200078e00ff */
[----:B------:R-:W-:-:S03]  /*4100*/  IABS R42, R49 ;  /* 0x00000031002a7213 */ /* 0x000fc60000000000 */
[----:B------:R-:W-:Y:S01]  /*4110*/  IMAD R39, R3, R41, R44 ;  /* 0x0000002903277224 */ /* 0x000fe200078e022c */
[----:B------:R-:W-:Y:S01]  /*4120*/  IADD3 R0, -R0, RZ, RZ ;  /* 0x000000ff00007210 */ /* 0x000fe20007ffe1ff */
[----:B------:R-:W-:Y:S01]  /*4130*/  IMAD.HI.U32 R4, R5, R42, RZ ;  /* 0x0000002a05047227 */ /* 0x000fe200078e00ff */
[----:B------:R-:W-:-:S03]  /*4140*/  IABS R44, R50 ;  /* 0x00000032002c7213 */ /* 0x000fc60000000000 */
[--C-:B------:R-:W-:Y:S01]  /*4150*/  @!P6 IMAD.IADD R37, R37, 0x1, -R3.reuse ;  /* 0x000000012525e824 */ /* 0x100fe200078e0a03 */
[----:B------:R-:W-:Y:S01]  /*4160*/  @!P4 IADD3 R36, R36, -R3, RZ ;  /* 0x800000032424c210 */ /* 0x000fe20007ffe0ff */
[----:B------:R-:W-:Y:S01]  /*4170*/  @!P0 IMAD.IADD R33, R33, 0x1, -R3 ;  /* 0x0000000121218824 */ /* 0x000fe200078e0a03 */
[C---:B------:R-:W-:Y:S01]  /*4180*/  ISETP.GT.U32.AND P4, PT, R3.reuse, R35, PT ;  /* 0x000000230300720c */ /* 0x040fe20003f84070 */
[----:B------:R-:W-:Y:S01]  /*4190*/  IMAD.MOV R41, RZ, RZ, -R4 ;  /* 0x000000ffff297224 */ /* 0x000fe200078e0a04 */
[C---:B------:R-:W-:Y:S01]  /*41a0*/  ISETP.GT.U32.AND P6, PT, R3.reuse, R37, PT ;  /* 0x000000250300720c */ /* 0x040fe20003fc4070 */
[----:B------:R-:W-:Y:S01]  /*41b0*/  @!P2 IMAD.MOV R33, RZ, RZ, -R33 ;  /* 0x000000ffff21a224 */ /* 0x000fe200078e0a21 */
[C---:B------:R-:W-:Y:S01]  /*41c0*/  ISETP.GT.U32.AND P2, PT, R3.reuse, R36, PT ;  /* 0x000000240300720c */ /* 0x040fe20003f44070 */
[----:B------:R-:W-:Y:S01]  /*41d0*/  IMAD R41, R3, R41, R42 ;  /* 0x0000002903297224 */ /* 0x000fe200078e022a */
[----:B------:R-:W-:Y:S01]  /*41e0*/  ISETP.GE.AND P0, PT, R43, RZ, PT ;  /* 0x000000ff2b00720c */ /* 0x000fe20003f06270 */
[----:B------:R-:W-:Y:S01]  /*41f0*/  @!P1 IMAD.MOV R34, RZ, RZ, -R34 ;  /* 0x000000ffff229224 */ /* 0x000fe200078e0a22 */
[C---:B------:R-:W-:Y:S01]  /*4200*/  ISETP.GT.U32.AND P1, PT, R3.reuse, R38, PT ;  /* 0x000000260300720c */ /* 0x040fe20003f24070 */
[----:B------:R-:W-:Y:S01]  /*4210*/  IMAD R40, R3, R0, R40 ;  /* 0x0000000003287224 */ /* 0x000fe200078e0228 */
[----:B------:R-:W-:Y:S01]  /*4220*/  STL [R1+0x4d7c], R33 ;  /* 0x004d7c2101007387 */ /* 0x000fe20000100800 */
[----:B------:R-:W-:-:S02]  /*4230*/  IMAD.HI.U32 R4, R5, R46, RZ ;  /* 0x0000002e05047227 */ /* 0x000fc400078e00ff */
[----:B------:R-:W-:Y:S01]  /*4240*/  @!P4 IADD3 R35, R35, -R3, RZ ;  /* 0x800000032323c210 */ /* 0x000fe20007ffe0ff */
[----:B------:R-:W-:Y:S01]  /*4250*/  STL [R1+0x4d80], R34 ;  /* 0x004d802201007387 */ /* 0x000fe20000100800 */
[----:B------:R-:W-:Y:S01]  /*4260*/  ISETP.GT.U32.AND P4, PT, R3, R39, PT ;  /* 0x000000270300720c */ /* 0x000fe20003f84070 */
[--C-:B------:R-:W-:Y:S01]  /*4270*/  @!P6 IMAD.IADD R37, R37, 0x1, -R3.reuse ;  /* 0x000000012525e824 */ /* 0x100fe200078e0a03 */
[C---:B------:R-:W-:Y:S01]  /*4280*/  ISETP.GT.U32.AND P6, PT, R3.reuse, R41, PT ;  /* 0x000000290300720c */ /* 0x040fe20003fc4070 */
[--C-:B------:R-:W-:Y:S01]  /*4290*/  @!P2 IMAD.IADD R36, R36, 0x1, -R3.reuse ;  /* 0x000000012424a824 */ /* 0x100fe200078e0a03 */
[----:B------:R-:W-:Y:S01]  /*42a0*/  ISETP.GT.U32.AND P2, PT, R3, R40, PT ;  /* 0x000000280300720c */ /* 0x000fe20003f44070 */
[----:B------:R-:W-:Y:S01]  /*42b0*/  IMAD.HI.U32 R0, R5, R44, RZ ;  /* 0x0000002c05007227 */ /* 0x000fe200078e00ff */
[----:B------:R-:W-:Y:S02]  /*42c0*/  IADD3 R4, -R4, RZ, RZ ;  /* 0x000000ff04047210 */ /* 0x000fe40007ffe1ff */
[----:B------:R-:W-:Y:S01]  /*42d0*/  @!P3 IADD3 R36, -R36, RZ, RZ ;  /* 0x000000ff2424b210 */ /* 0x000fe20007ffe1ff */
[----:B------:R-:W-:Y:S01]  /*42e0*/  @!P1 IMAD.IADD R38, R38, 0x1, -R3 ;  /* 0x0000000126269824 */ /* 0x000fe200078e0a03 */
[----:B------:R-:W-:Y:S01]  /*42f0*/  ISETP.GE.AND P1, PT, R45, RZ, PT ;  /* 0x000000ff2d00720c */ /* 0x000fe20003f26270 */
[----:B------:R-:W-:-:S02]  /*4300*/  @!P5 IMAD.MOV R35, RZ, RZ, -R35 ;  /* 0x000000ffff23d224 */ /* 0x000fc400078e0a23 */
[----:B------:R-:W-:Y:S01]  /*4310*/  @!P4 IADD3 R39, R39, -R3, RZ ;  /* 0x800000032727c210 */ /* 0x000fe20007ffe0ff */
[----:B------:R-:W-:Y:S01]  /*4320*/  IMAD.MOV R0, RZ, RZ, -R0 ;  /* 0x000000ffff007224 */ /* 0x000fe200078e0a00 */
[----:B------:R-:W-:Y:S01]  /*4330*/  ISETP.GE.AND P4, PT, R47, RZ, PT ;  /* 0x000000ff2f00720c */ /* 0x000fe20003f86270 */
[----:B------:R-:W-:Y:S01]  /*4340*/  @!P6 IMAD.IADD R41, R41, 0x1, -R3 ;  /* 0x000000012929e824 */ /* 0x000fe200078e0a03 */
[C---:B------:R-:W-:Y:S01]  /*4350*/  ISETP.GT.U32.AND P6, PT, R3.reuse, R39, PT ;  /* 0x000000270300720c */ /* 0x040fe20003fc4070 */
[----:B------:R-:W-:Y:S01]  /*4360*/  VIADD R45, R10, 0x46 ;  /* 0x000000460a2d7836 */ /* 0x000fe20000000000 */
[----:B------:R-:W-:Y:S01]  /*4370*/  @!P2 IADD3 R40, R40, -R3, RZ ;  /* 0x800000032828a210 */ /* 0x000fe20007ffe0ff */
[C---:B------:R-:W-:Y:S01]  /*4380*/  IMAD R43, R3.reuse, R4, R46 ;  /* 0x00000004032b7224 */ /* 0x040fe200078e022e */
[C---:B------:R-:W-:Y:S01]  /*4390*/  ISETP.GT.U32.AND P2, PT, R3.reuse, R38, PT ;  /* 0x000000260300720c */ /* 0x040fe20003f44070 */
[----:B------:R-:W-:Y:S01]  /*43a0*/  VIADD R47, R10, 0x47 ;  /* 0x000000470a2f7836 */ /* 0x000fe20000000000 */
[C---:B------:R-:W-:Y:S01]  /*43b0*/  ISETP.GT.U32.AND P5, PT, R3.reuse, R40, PT ;  /* 0x000000280300720c */ /* 0x040fe20003fa4070 */
[C---:B------:R-:W-:Y:S01]  /*43c0*/  IMAD R42, R3.reuse, R0, R44 ;  /* 0x00000000032a7224 */ /* 0x040fe200078e022c */
[----:B------:R-:W-:Y:S01]  /*43d0*/  IABS R44, R45 ;  /* 0x0000002d002c7213 */ /* 0x000fe20000000000 */
[----:B------:R-:W-:Y:S01]  /*43e0*/  @!P0 IMAD.MOV R37, RZ, RZ, -R37 ;  /* 0x000000ffff258224 */ /* 0x000fe200078e0a25 */
[----:B------:R-:W-:Y:S01]  /*43f0*/  ISETP.GT.U32.AND P3, PT, R3, R41, PT ;  /* 0x000000290300720c */ /* 0x000fe20003f64070 */
[----:B------:R-:W-:Y:S01]  /*4400*/  STL [R1+0x4d84], R35 ;  /* 0x004d842301007387 */ /* 0x000fe20000100800 */
[----:B------:R-:W-:Y:S01]  /*4410*/  IABS R46, R47 ;  /* 0x0000002f002e7213 */ /* 0x000fe20000000000 */
[----:B------:R-:W-:Y:S01]  /*4420*/  IMAD.HI.U32 R0, R5, R44, RZ ;  /* 0x0000002c05007227 */ /* 0x000fe200078e00ff */
[----:B------:R-:W-:Y:S01]  /*4430*/  @!P6 IADD3 R39, R39, -R3, RZ ;  /* 0x800000032727e210 */ /* 0x000fe20007ffe0ff */
[----:B------:R1:W-:Y:S01]  /*4440*/  STL [R1+0x4d88], R36 ;  /* 0x004d882401007387 */ /* 0x0003e20000100800 */
[----:B------:R-:W-:Y:S01]  /*4450*/  ISETP.GT.U32.AND P6, PT, R3, R43, PT ;  /* 0x0000002b0300720c */ /* 0x000fe20003fc4070 */
[--C-:B------:R-:W-:Y:S01]  /*4460*/  @!P2 IMAD.IADD R38, R38, 0x1, -R3.reuse ;  /* 0x000000012626a824 */ /* 0x100fe200078e0a03 */
[----:B------:R-:W-:Y:S01]  /*4470*/  ISETP.GE.AND P2, PT, R48, RZ, PT ;  /* 0x000000ff3000720c */ /* 0x000fe20003f46270 */
[----:B------:R-:W-:Y:S01]  /*4480*/  @!P5 IMAD.IADD R40, R40, 0x1, -R3 ;  /* 0x000000012828d824 */ /* 0x000fe200078e0a03 */
[----:B------:R-:W-:Y:S01]  /*4490*/  ISETP.GE.AND P5, PT, R49, RZ, PT ;  /* 0x000000ff3100720c */ /* 0x000fe20003fa6270 */
[----:B------:R-:W-:Y:S01]  /*44a0*/  IMAD.HI.U32 R4, R5, R46, RZ ;  /* 0x0000002e05047227 */ /* 0x000fe200078e00ff */
[----:B------:R-:W-:Y:S01]  /*44b0*/  ISETP.GT.U32.AND P0, PT, R3, R42, PT ;  /* 0x0000002a0300720c */ /* 0x000fe20003f04070 */
[----:B------:R2:W-:Y:S02]  /*44c0*/  STL [R1+0x4d8c], R37 ;  /* 0x004d8c2501007387 */ /* 0x0005e40000100800 */
[----:B------:R-:W-:Y:S01]  /*44d0*/  IMAD.MOV R0, RZ, RZ, -R0 ;  /* 0x000000ffff007224 */ /* 0x000fe200078e0a00 */
[----:B-1----:R-:W-:Y:S01]  /*44e0*/  IADD3 R36, R10, 0x1e3, RZ ;  /* 0x000001e30a247810 */ /* 0x002fe20007ffe0ff */
[----:B------:R-:W-:-:S02]  /*44f0*/  IMAD.MOV R4, RZ, RZ, -R4 ;  /* 0x000000ffff047224 */ /* 0x000fc400078e0a04 */
[----:B------:R-:W-:Y:S01]  /*4500*/  IMAD R44, R3, R0, R44 ;  /* 0x00000000032c7224 */ /* 0x000fe200078e022c */
[----:B------:R-:W-:Y:S01]  /*4510*/  @!P6 IADD3 R43, R43, -R3, RZ ;  /* 0x800000032b2be210 */ /* 0x000fe20007ffe0ff */
[----:B------:R-:W-:Y:S01]  /*4520*/  @!P3 IMAD.IADD R41, R41, 0x1, -R3 ;  /* 0x000000012929b824 */ /* 0x000fe200078e0a03 */
[----:B------:R-:W-:Y:S01]  /*4530*/  ISETP.GE.AND P6, PT, R45, RZ, PT ;  /* 0x000000ff2d00720c */ /* 0x000fe20003fc6270 */
[C---:B------:R-:W-:Y:S01]  /*4540*/  IMAD R45, R3.reuse, R4, R46 ;  /* 0x00000004032d7224 */ /* 0x040fe200078e022e */
[----:B------:R-:W-:Y:S01]  /*4550*/  @!P2 IADD3 R40, -R40, RZ, RZ ;  /* 0x000000ff2828a210 */ /* 0x000fe20007ffe1ff */
[----:B------:R-:W-:Y:S01]  /*4560*/  @!P4 IMAD.MOV R39, RZ, RZ, -R39 ;  /* 0x000000ffff27c224 */ /* 0x000fe200078e0a27 */
[----:B------:R-:W-:Y:S01]  /*4570*/  ISETP.GT.U32.AND P2, PT, R3, R44, PT ;  /* 0x0000002c0300720c */ /* 0x000fe20003f44070 */
[----:B------:R-:W-:Y:S01]  /*4580*/  @!P1 IMAD.MOV R38, RZ, RZ, -R38 ;  /* 0x000000ffff269224 */ /* 0x000fe200078e0a26 */
[----:B------:R-:W-:Y:S01]  /*4590*/  @!P5 IADD3 R41, -R41, RZ, RZ ;  /* 0x000000ff2929d210 */ /* 0x000fe20007ffe1ff */
[C---:B------:R-:W-:Y:S01]  /*45a0*/  VIADD R0, R10.reuse, 0x48 ;  /* 0x000000480a007836 */ /* 0x040fe20000000000 */
[C---:B------:R-:W-:Y:S01]  /*45b0*/  ISETP.GT.U32.AND P4, PT, R3.reuse, R43, PT ;  /* 0x0000002b0300720c */ /* 0x040fe20003f84070 */
[----:B------:R-:W-:Y:S01]  /*45c0*/  VIADD R4, R10, 0x49 ;  /* 0x000000490a047836 */ /* 0x000fe20000000000 */
[C---:B------:R-:W-:Y:S01]  /*45d0*/  ISETP.GT.U32.AND P5, PT, R3.reuse, R45, PT ;  /* 0x0000002d0300720c */ /* 0x040fe20003fa4070 */
[----:B------:R-:W-:Y:S01]  /*45e0*/  STL [R1+0x4d90], R38 ;  /* 0x004d902601007387 */ /* 0x000fe20000100800 */
[-C--:B------:R-:W-:Y:S01]  /*45f0*/  @!P0 IADD3 R42, R42, -R3.reuse, RZ ;  /* 0x800000032a2a8210 */ /* 0x080fe20007ffe0ff */
[----:B------:R-:W-:Y:S01]  /*4600*/  VIADD R242, R10, 0x174 ;  /* 0x000001740af27836 */ /* 0x000fe20000000000 */
[----:B------:R-:W-:Y:S01]  /*4610*/  ISETP.GE.AND P3, PT, R50, RZ, PT ;  /* 0x000000ff3200720c */ /* 0x000fe20003f66270 */
[----:B------:R-:W-:Y:S01]  /*4620*/  STL [R1+0x4d94], R39 ;  /* 0x004d942701007387 */ /* 0x000fe20000100800 */
[----:B------:R-:W-:Y:S01]  /*4630*/  ISETP.GT.U32.AND P1, PT, R3, R42, PT ;  /* 0x0000002a0300720c */ /* 0x000fe20003f24070 */
[----:B--2---:R-:W-:Y:S01]  /*4640*/  VIADD R37, R10, 0x1e2 ;  /* 0x000001e20a257836 */ /* 0x004fe20000000000 */
[----:B------:R-:W-:Y:S01]  /*4650*/  IABS R46, R0 ;  /* 0x00000000002e7213 */ /* 0x000fe20000000000 */
[----:B------:R-:W-:Y:S01]  /*4660*/  STL [R1+0x4d98], R40 ;  /* 0x004d982801007387 */ /* 0x000fe20000100800 */
[----:B------:R-:W-:Y:S01]  /*4670*/  @!P2 IADD3 R44, R44, -R3, RZ ;  /* 0x800000032c2ca210 */ /* 0x000fe20007ffe0ff */
[--C-:B------:R-:W-:Y:S01]  /*4680*/  @!P4 IMAD.IADD R43, R43, 0x1, -R3.reuse ;  /* 0x000000012b2bc824 */ /* 0x100fe200078e0a03 */
[----:B------:R-:W-:Y:S01]  /*4690*/  ISETP.GE.AND P4, PT, R0, RZ, PT ;  /* 0x000000ff0000720c */ /* 0x000fe20003f86270 */
[--C-:B------:R-:W-:Y:S01]  /*46a0*/  @!P5 IMAD.IADD R45, R45, 0x1, -R3.reuse ;  /* 0x000000012d2dd824 */ /* 0x100fe200078e0a03 */
[----:B------:R-:W-:Y:S01]  /*46b0*/  ISETP.GT.U32.AND P5, PT, R3, R44, PT ;  /* 0x0000002c0300720c */ /* 0x000fe20003fa4070 */
[----:B------:R-:W-:Y:S01]  /*46c0*/  IMAD.HI.U32 R0, R5, R46, RZ ;  /* 0x0000002e05007227 */ /* 0x000fe200078e00ff */
[----:B------:R-:W-:Y:S01]  /*46d0*/  ISETP.GE.AND P0, PT, R51, RZ, PT ;  /* 0x000000ff3300720c */ /* 0x000fe20003f06270 */
[----:B------:R1:W-:Y:S01]  /*46e0*/  STL [R1+0x4d9c], R41 ;  /* 0x004d9c2901007387 */ /* 0x0003e20000100800 */
[----:B------:R-:W-:Y:S01]  /*46f0*/  IABS R48, R4 ;  /* 0x0000000400307213 */ /* 0x000fe20000000000 */
[----:B------:R-:W-:Y:S01]  /*4700*/  @!P1 IMAD.IADD R42, R42, 0x1, -R3 ;  /* 0x000000012a2a9824 */ /* 0x000fe200078e0a03 */
[----:B------:R-:W-:Y:S01]  /*4710*/  ISETP.GE.AND P2, PT, R4, RZ, PT ;  /* 0x000000ff0400720c */ /* 0x000fe20003f46270 */
[----:B------:R-:W-:Y:S01]  /*4720*/  IMAD.MOV R0, RZ, RZ, -R0 ;  /* 0x000000ffff007224 */ /* 0x000fe200078e0a00 */
[----:B------:R-:W-:Y:S01]  /*4730*/  ISETP.GE.AND P1, PT, R47, RZ, PT ;  /* 0x000000ff2f00720c */ /* 0x000fe20003f26270 */
[----:B------:R-:W-:Y:S01]  /*4740*/  IMAD.HI.U32 R4, R5, R48, RZ ;  /* 0x0000003005047227 */ /* 0x000fe200078e00ff */
[----:B------:R-:W-:-:S03]  /*4750*/  IADD3 R47, R10, 0x4a, RZ ;  /* 0x0000004a0a2f7810 */ /* 0x000fc60007ffe0ff */
[----:B------:R-:W-:Y:S01]  /*4760*/  @!P3 IMAD.MOV R42, RZ, RZ, -R42 ;  /* 0x000000ffff2ab224 */ /* 0x000fe200078e0a2a */
[C---:B------:R-:W-:Y:S01]  /*4770*/  ISETP.GT.U32.AND P3, PT, R3.reuse, R45, PT ;  /* 0x0000002d0300720c */ /* 0x040fe20003f64070 */
[----:B------:R-:W-:Y:S01]  /*4780*/  IMAD R46, R3, R0, R46 ;  /* 0x00000000032e7224 */ /* 0x000fe200078e022e */
[----:B------:R-:W-:Y:S01]  /*4790*/  @!P5 IADD3 R44, R44, -R3, RZ ;  /* 0x800000032c2cd210 */ /* 0x000fe20007ffe0ff */
[----:B------:R-:W-:Y:S01]  /*47a0*/  IMAD.MOV R4, RZ, RZ, -R4 ;  /* 0x000000ffff047224 */ /* 0x000fe200078e0a04 */
[----:B------:R-:W-:Y:S01]  /*47b0*/  @!P0 IADD3 R43, -R43, RZ, RZ ;  /* 0x000000ff2b2b8210 */ /* 0x000fe20007ffe1ff */
[----:B------:R-:W-:Y:S01]  /*47c0*/  VIADD R0, R10, 0x4b ;  /* 0x0000004b0a007836 */ /* 0x000fe20000000000 */
[----:B------:R-:W-:Y:S01]  /*47d0*/  ISETP.GT.U32.AND P5, PT, R3, R46, PT ;  /* 0x0000002e0300720c */ /* 0x000fe20003fa4070 */
[----:B------:R-:W-:Y:S01]  /*47e0*/  @!P6 IMAD.MOV R44, RZ, RZ, -R44 ;  /* 0x000000ffff2ce224 */ /* 0x000fe200078e0a2c */
[----:B------:R-:W-:Y:S01]  /*47f0*/  ISETP.GE.AND P0, PT, R47, RZ, PT ;  /* 0x000000ff2f00720c */ /* 0x000fe20003f06270 */
[----:B------:R-:W-:Y:S01]  /*4800*/  STL [R1+0x4da0], R42 ;  /* 0x004da02a01007387 */ /* 0x000fe20000100800 */
[----:B------:R-:W-:Y:S01]  /*4810*/  IABS R49, R47 ;  /* 0x0000002f00317213 */ /* 0x000fe20000000000 */
[----:B------:R-:W-:Y:S01]  /*4820*/  IMAD R47, R3, R4, R48 ;  /* 0x00000004032f7224 */ /* 0x000fe200078e0230 */
[----:B------:R-:W-:Y:S01]  /*4830*/  IABS R50, R0 ;  /* 0x0000000000327213 */ /* 0x000fe20000000000 */
[----:B------:R-:W-:Y:S01]  /*4840*/  @!P3 IMAD.IADD R45, R45, 0x1, -R3 ;  /* 0x000000012d2db824 */ /* 0x000fe200078e0a03 */
[----:B------:R-:W-:Y:S01]  /*4850*/  ISETP.GE.AND P3, PT, R0, RZ, PT ;  /* 0x000000ff0000720c */ /* 0x000fe20003f66270 */
[----:B------:R-:W-:Y:S01]  /*4860*/  IMAD.MOV.U32 R48, RZ, RZ, R49 ;  /* 0x000000ffff307224 */ /* 0x000fe200078e0031 */
[----:B------:R-:W-:Y:S01]  /*4870*/  ISETP.GT.U32.AND P6, PT, R3, R47, PT ;  /* 0x0000002f0300720c */ /* 0x000fe20003fc4070 */
[----:B------:R-:W-:Y:S01]  /*4880*/  VIADD R49, R10, 0x4c ;  /* 0x0000004c0a317836 */ /* 0x000fe20000000000 */
[----:B------:R-:W-:Y:S01]  /*4890*/  STL [R1+0x4da4], R43 ;  /* 0x004da42b01007387 */ /* 0x000fe20000100800 */
[----:B------:R-:W-:Y:S01]  /*48a0*/  IMAD.HI.U32 R0, R5, R48, RZ ;  /* 0x0000003005007227 */ /* 0x000fe200078e00ff */
[----:B------:R-:W-:-:S02]  /*48b0*/  @!P5 IADD3 R46, R46, -R3, RZ ;  /* 0x800000032e2ed210 */ /* 0x000fc40007ffe0ff */
[----:B------:R-:W-:Y:S01]  /*48c0*/  IABS R52, R49 ;  /* 0x0000003100347213 */ /* 0x000fe20000000000 */
[----:B------:R-:W-:Y:S01]  /*48d0*/  IMAD.MOV R4, RZ, RZ, -R0 ;  /* 0x000000ffff047224 */ /* 0x000fe200078e0a00 */
[----:B------:R-:W-:Y:S01]  /*48e0*/  ISETP.GT.U32.AND P5, PT, R3, R46, PT ;  /* 0x0000002e0300720c */ /* 0x000fe20003fa4070 */
[----:B------:R-:W-:Y:S01]  /*48f0*/  IMAD.HI.U32 R0, R5, R50, RZ ;  /* 0x0000003205007227 */ /* 0x000fe200078e00ff */
[----:B------:R-:W-:Y:S01]  /*4900*/  STL [R1+0x4da8], R44 ;  /* 0x004da82c01007387 */ /* 0x000fe20000100800 */
[----:B-1----:R-:W-:Y:S02]  /*4910*/  IADD3 R41, R10, 0x1de, RZ ;  /* 0x000001de0a297810 */ /* 0x002fe40007ffe0ff */
[----:B------:R-:W-:Y:S02]  /*4920*/  IMAD.MOV R0, RZ, RZ, -R0 ;  /* 0x000000ffff007224 */ /* 0x000fe400078e0a00 */
[----:B------:R-:W-:Y:S02]  /*4930*/  @!P6 IMAD.IADD R47, R47, 0x1, -R3 ;  /* 0x000000012f2fe824 */ /* 0x000fe400078e0a03 */
[----:B------:R-:W-:Y:S01]  /*4940*/  @!P1 IMAD.MOV R45, RZ, RZ, -R45 ;  /* 0x000000ffff2d9224 */ /* 0x000fe200078e0a2d */
[----:B------:R-:W-:Y:S01]  /*4950*/  ISETP.GE.AND P1, PT, R49, RZ, PT ;  /* 0x000000ff3100720c */ /* 0x000fe20003f26270 */
[C---:B------:R-:W-:Y:S01]  /*4960*/  IMAD R49, R3.reuse, R0, R50 ;  /* 0x0000000003317224 */ /* 0x040fe200078e0232 */
[----:B------:R-:W-:Y:S01]  /*4970*/  ISETP.GT.U32.AND P6, PT, R3, R47, PT ;  /* 0x0000002f0300720c */ /* 0x000fe20003fc4070 */
[----:B------:R-:W-:Y:S01]  /*4980*/  IMAD.HI.U32 R0, R5, R52, RZ ;  /* 0x0000003405007227 */ /* 0x000fe200078e00ff */
[----:B------:R1:W-:Y:S03]  /*4990*/  STL [R1+0x4dac], R45 ;  /* 0x004dac2d01007387 */ /* 0x0003e60000100800 */
[----:B------:R-:W-:Y:S01]  /*49a0*/  IMAD R48, R3, R4, R48 ;  /* 0x0000000403307224 */ /* 0x000fe200078e0230 */
[----:B------:R-:W-:Y:S01]  /*49b0*/  IADD3 R0, -R0, RZ, RZ ;  /* 0x000000ff00007210 */ /* 0x000fe20007ffe1ff */
[----:B------:R-:W-:-:S02]  /*49c0*/  @!P5 IMAD.IADD R46, R46, 0x1, -R3 ;  /* 0x000000012e2ed824 */ /* 0x000fc400078e0a03 */
[----:B------:R-:W-:Y:S01]  /*49d0*/  IMAD.HI.U32 R4, R5, R54, RZ ;  /* 0x0000003605047227 */ /* 0x000fe200078e00ff */
[C---:B------:R-:W-:Y:S02]  /*49e0*/  ISETP.GT.U32.AND P5, PT, R3.reuse, R48, PT ;  /* 0x000000300300720c */ /* 0x040fe40003fa4070 */
[----:B-1----:R-:W-:Y:S01]  /*49f0*/  IADD3 R45, R10, 0x1da, RZ ;  /* 0x000001da0a2d7810 */ /* 0x002fe20007ffe0ff */
[----:B------:R-:W-:Y:S01]  /*4a00*/  IMAD R50, R3, R0, R52 ;  /* 0x0000000003327224 */ /* 0x000fe200078e0234 */
[----:B------:R-:W-:Y:S01]  /*4a10*/  @!P6 IADD3 R47, R47, -R3, RZ ;  /* 0x800000032f2fe210 */ /* 0x000fe20007ffe0ff */
[----:B------:R-:W-:Y:S01]  /*4a20*/  @!P4 IMAD.MOV R46, RZ, RZ, -R46 ;  /* 0x000000ffff2ec224 */ /* 0x000fe200078e0a2e */
[C---:B------:R-:W-:Y:S01]  /*4a30*/  ISETP.GT.U32.AND P4, PT, R3.reuse, R49, PT ;  /* 0x000000310300720c */ /* 0x040fe20003f84070 */
[----:B------:R-:W-:Y:S01]  /*4a40*/  IMAD.MOV R4, RZ, RZ, -R4 ;  /* 0x000000ffff047224 */ /* 0x000fe200078e0a04 */
[----:B------:R-:W-:Y:S01]  /*4a50*/  ISETP.GT.U32.AND P6, PT, R3, R50, PT ;  /* 0x000000320300720c */ /* 0x000fe20003fc4070 */
[----:B------:R-:W-:Y:S01]  /*4a60*/  IMAD.HI.U32 R0, R5, R56, RZ ;  /* 0x0000003805007227 */ /* 0x000fe200078e00ff */
[----:B------:R-:W-:Y:S01]  /*4a70*/  @!P2 IADD3 R47, -R47, RZ, RZ ;  /* 0x000000ff2f2fa210 */ /* 0x000fe20007ffe1ff */
[----:B------:R1:W-:Y:S02]  /*4a80*/  STL [R1+0x4db0], R46 ;  /* 0x004db02e01007387 */ /* 0x0003e40000100800 */
[C---:B------:R-:W-:Y:S01]  /*4a90*/  IMAD R51, R3.reuse, R4, R54 ;  /* 0x0000000403337224 */ /* 0x040fe200078e0236 */
[----:B------:R-:W-:Y:S01]  /*4aa0*/  IABS R4, R57 ;  /* 0x0000003900047213 */ /* 0x000fe20000000000 */
[--C-:B------:R-:W-:Y:S01]  /*4ab0*/  @!P5 IMAD.IADD R48, R48, 0x1, -R3.reuse ;  /* 0x000000013030d824 */ /* 0x100fe200078e0a03 */
[----:B------:R-:W-:Y:S01]  /*4ac0*/  IABS R54, R59 ;  /* 0x0000003b00367213 */ /* 0x000fe20000000000 */
[----:B------:R-:W-:Y:S01]  /*4ad0*/  IMAD.MOV R0, RZ, RZ, -R0 ;  /* 0x000000ffff007224 */ /* 0x000fe200078e0a00 */
[----:B------:R-:W-:Y:S01]  /*4ae0*/  ISETP.GT.U32.AND P5, PT, R3, R51, PT ;  /* 0x000000330300720c */ /* 0x000fe20003fa4070 */
[----:B------:R2:W-:Y:S01]  /*4af0*/  STL [R1+0x4db4], R47 ;  /* 0x004db42f01007387 */ /* 0x0005e20000100800 */
[----:B------:R-:W-:Y:S01]  /*4b00*/  @!P4 IADD3 R49, R49, -R3, RZ ;  /* 0x800000033131c210 */ /* 0x000fe20007ffe0ff */
[----:B------:R-:W-:Y:S01]  /*4b10*/  @!P6 IMAD.IADD R50, R50, 0x1, -R3 ;  /* 0x000000013232e824 */ /* 0x000fe200078e0a03 */
[C---:B------:R-:W-:Y:S01]  /*4b20*/  ISETP.GT.U32.AND P4, PT, R3.reuse, R48, PT ;  /* 0x000000300300720c */ /* 0x040fe20003f84070 */
[C---:B------:R-:W-:Y:S01]  /*4b30*/  IMAD R52, R3.reuse, R0, R56 ;  /* 0x0000000003347224 */ /* 0x040fe200078e0238 */
[----:B------:R-:W-:Y:S01]  /*4b40*/  ISETP.GT.U32.AND P6, PT, R3, R49, PT ;  /* 0x000000310300720c */ /* 0x000fe20003fc4070 */
[----:B------:R-:W-:Y:S01]  /*4b50*/  IMAD.HI.U32 R0, R5, R4, RZ ;  /* 0x0000000405007227 */ /* 0x000fe200078e00ff */
[----:B------:R-:W-:-:S03]  /*4b60*/  IABS R56, R60 ;  /* 0x0000003c00387213 */ /* 0x000fc60000000000 */
[----:B------:R-:W-:Y:S02]  /*4b70*/  IMAD.MOV R0, RZ, RZ, -R0 ;  /* 0x000000ffff007224 */ /* 0x000fe400078e0a00 */
[--C-:B------:R-:W-:Y:S01]  /*4b80*/  @!P5 IMAD.IADD R51, R51, 0x1, -R3.reuse ;  /* 0x000000013333d824 */ /* 0x100fe200078e0a03 */
[C---:B------:R-:W-:Y:S01]  /*4b90*/  ISETP.GT.U32.AND P5, PT, R3.reuse, R50, PT ;  /* 0x000000320300720c */ /* 0x040fe20003fa4070 */
[----:B-1----:R-:W-:Y:S02]  /*4ba0*/  VIADD R46, R10, 0x1d9 ;  /* 0x000001d90a2e7836 */ /* 0x002fe40000000000 */
[----:B------:R-:W-:Y:S01]  /*4bb0*/  @!P4 IMAD.IADD R48, R48, 0x1, -R3 ;  /* 0x000000013030c824 */ /* 0x000fe200078e0a03 */
[----:B------:R-:W-:Y:S01]  /*4bc0*/  ISETP.GT.U32.AND P2, PT, R3, R51, PT ;  /* 0x000000330300720c */ /* 0x000fe20003f44070 */
[C---:B--2---:R-:W-:Y:S01]  /*4bd0*/  VIADD R47, R10.reuse, 0x1d8 ;  /* 0x000001d80a2f7836 */ /* 0x044fe20000000000 */
[----:B------:R-:W-:Y:S01]  /*4be0*/  @!P6 IADD3 R49, R49, -R3, RZ ;  /* 0x800000033131e210 */ /* 0x000fe20007ffe0ff */
[----:B------:R-:W-:Y:S01]  /*4bf0*/  VIADD R44, R10, 0x1db ;  /* 0x000001db0a2c7836 */ /* 0x000fe20000000000 */
[----:B------:R-:W-:Y:S01]  /*4c00*/  ISETP.GE.AND P6, PT, R53, RZ, PT ;  /* 0x000000ff3500720c */ /* 0x000fe20003fc6270 */
[C---:B------:R-:W-:Y:S01]  /*4c10*/  IMAD R53, R3.reuse, R0, R4 ;  /* 0x0000000003357224 */ /* 0x040fe200078e0204 */
[----:B------:R-:W-:Y:S01]  /*4c20*/  ISETP.GT.U32.AND P4, PT, R3, R52, PT ;  /* 0x000000340300720c */ /* 0x000fe20003f84070 */
[----:B------:R-:W-:Y:S01]  /*4c30*/  IMAD.HI.U32 R0, R5, R54, RZ ;  /* 0x0000003605007227 */ /* 0x000fe200078e00ff */
[----:B------:R-:W-:-:S03]  /*4c40*/  @!P0 IADD3 R48, -R48, RZ, RZ ;  /* 0x000000ff30308210 */ /* 0x000fc60007ffe1ff */
[----:B------:R-:W-:Y:S01]  /*4c50*/  @!P5 IMAD.IADD R50, R50, 0x1, -R3 ;  /* 0x000000013232d824 */ /* 0x000fe200078e0a03 */
[----:B------:R-:W-:Y:S01]  /*4c60*/  ISETP.GT.U32.AND P5, PT, R3, R53, PT ;  /* 0x000000350300720c */ /* 0x000fe20003fa4070 */
[----:B------:R-:W-:Y:S01]  /*4c70*/  IMAD.MOV R0, RZ, RZ, -R0 ;  /* 0x000000ffff007224 */ /* 0x000fe200078e0a00 */
[-C--:B------:R-:W-:Y:S01]  /*4c80*/  @!P2 IADD3 R51, R51, -R3.reuse, RZ ;  /* 0x800000033333a210 */ /* 0x080fe20007ffe0ff */
[----:B------:R-:W-:Y:S01]  /*4c90*/  IMAD.HI.U32 R4, R5, R56, RZ ;  /* 0x0000003805047227 */ /* 0x000fe200078e00ff */
[----:B------:R-:W-:Y:S01]  /*4ca0*/  ISETP.GE.AND P2, PT, R55, RZ, PT ;  /* 0x000000ff3700720c */ /* 0x000fe20003f46270 */
[----:B------:R-:W-:Y:S01]  /*4cb0*/  STL [R1+0x4db8], R48 ;  /* 0x004db83001007387 */ /* 0x000fe20000100800 */
[----:B------:R-:W-:Y:S01]  /*4cc0*/  @!P1 IADD3 R50, -R50, RZ, RZ ;  /* 0x000000ff32329210 */ /* 0x000fe20007ffe1ff */
[----:B------:R-:W-:Y:S01]  /*4cd0*/  IMAD R54, R3, R0, R54 ;  /* 0x0000000003367224 */ /* 0x000fe200078e0236 */
[----:B------:R-:W-:Y:S01]  /*4ce0*/  @!P4 IADD3 R52, R52, -R3, RZ ;  /* 0x800000033434c210 */ /* 0x000fe20007ffe0ff */
[----:B------:R-:W-:Y:S01]  /*4cf0*/  IMAD.HI.U32 R0, R5, R58, RZ ;  /* 0x0000003a05007227 */ /* 0x000fe200078e00ff */
[----:B------:R-:W-:-:S02]  /*4d00*/  ISETP.GE.AND P1, PT, R59, RZ, PT ;  /* 0x000000ff3b00720c */ /* 0x000fc40003f26270 */
[----:B------:R-:W-:Y:S01]  /*4d10*/  ISETP.GT.U32.AND P0, PT, R3, R52, PT ;  /* 0x000000340300720c */ /* 0x000fe20003f04070 */
[----:B------:R-:W-:Y:S01]  /*4d20*/  @!P5 IMAD.IADD R53, R53, 0x1, -R3 ;  /* 0x000000013535d824 */ /* 0x000fe200078e0a03 */
[----:B------:R-:W-:Y:S01]  /*4d30*/  IADD3 R59, R10, 0x54, RZ ;  /* 0x000000540a3b7810 */ /* 0x000fe20007ffe0ff */
[----:B------:R-:W-:Y:S01]  /*4d40*/  IMAD.MOV R4, RZ, RZ, -R4 ;  /* 0x000000ffff047224 */ /* 0x000fe200078e0a04 */
[----:B------:R-:W-:Y:S01]  /*4d50*/  ISETP.GE.AND P4, PT, R57, RZ, PT ;  /* 0x000000ff3900720c */ /* 0x000fe20003f86270 */
[----:B------:R-:W-:Y:S01]  /*4d60*/  IMAD.MOV R0, RZ, RZ, -R0 ;  /* 0x000000ffff007224 */ /* 0x000fe200078e0a00 */
[C---:B------:R-:W-:Y:S01]  /*4d70*/  ISETP.GT.U32.AND P5, PT, R3.reuse, R53, PT ;  /* 0x000000350300720c */ /* 0x040fe20003fa4070 */
[C---:B------:R-:W-:Y:S01]  /*4d80*/  IMAD R55, R3.reuse, R4, R56 ;  /* 0x0000000403377224 */ /* 0x040fe200078e0238 */
[----:B------:R-:W-:Y:S01]  /*4d90*/  IABS R4, R63 ;  /* 0x0000003f00047213 */ /* 0x000fe20000000000 */
[C---:B------:R-:W-:Y:S01]  /*4da0*/  IMAD R56, R3.reuse, R0, R58 ;  /* 0x0000000003387224 */ /* 0x040fe200078e023a */
[----:B------:R-:W-:Y:S01]  /*4db0*/  IABS R58, R59 ;  /* 0x0000003b003a7213 */ /* 0x000fe20000000000 */
[----:B------:R-:W-:Y:S01]  /*4dc0*/  @!P3 IMAD.MOV R49, RZ, RZ, -R49 ;  /* 0x000000ffff31b224 */ /* 0x000fe200078e0a31 */
[C---:B------:R-:W-:Y:S01]  /*4dd0*/  ISETP.GT.U32.AND P3, PT, R3.reuse, R54, PT ;  /* 0x000000360300720c */ /* 0x040fe20003f64070 */
[----:B------:R-:W-:Y:S01]  /*4de0*/  @!P6 IMAD.MOV R51, RZ, RZ, -R51 ;  /* 0x000000ffff33e224 */ /* 0x000fe200078e0a33 */
[----:B------:R-:W-:Y:S01]  /*4df0*/  ISETP.GT.U32.AND P6, PT, R3, R55, PT ;  /* 0x000000370300720c */ /* 0x000fe20003fc4070 */
[----:B------:R-:W-:Y:S01]  /*4e00*/  IMAD.HI.U32 R0, R5, R4, RZ ;  /* 0x0000000405007227 */ /* 0x000fe200078e00ff */
[----:B------:R-:W-:Y:S03]  /*4e10*/  STL [R1+0x4dbc], R49 ;  /* 0x004dbc3101007387 */ /* 0x000fe60000100800 */
[--C-:B------:R-:W-:Y:S01]  /*4e20*/  @!P5 IMAD.IADD R53, R53, 0x1, -R3.reuse ;  /* 0x000000013535d824 */ /* 0x100fe200078e0a03 */
[----:B------:R-:W-:Y:S01]  /*4e30*/  ISETP.GT.U32.AND P5, PT, R3, R56, PT ;  /* 0x000000380300720c */ /* 0x000fe20003fa4070 */
[--C-:B------:R-:W-:Y:S01]  /*4e40*/  @!P0 IMAD.IADD R52, R52, 0x1, -R3.reuse ;  /* 0x0000000134348824 */ /* 0x100fe200078e0a03 */
[----:B------:R-:W-:Y:S01]  /*4e50*/  IADD3 R57, -R0, RZ, RZ ;  /* 0x000000ff00397210 */ /* 0x000fe20007ffe1ff */
[----:B------:R-:W-:Y:S01]  /*4e60*/  IMAD.HI.U32 R0, R5, R58, RZ ;  /* 0x0000003a05007227 */ /* 0x000fe200078e00ff */
[----:B------:R-:W-:Y:S01]  /*4e70*/  ISETP.GE.AND P0, PT, R60, RZ, PT ;  /* 0x000000ff3c00720c */ /* 0x000fe20003f06270 */
[----:B------:R1:W-:Y:S02]  /*4e80*/  STL [R1+0x4dc0], R50 ;  /* 0x004dc03201007387 */ /* 0x0003e40000100800 */
[--C-:B------:R-:W-:Y:S01]  /*4e90*/  @!P3 IMAD.IADD R54, R54, 0x1, -R3.reuse ;  /* 0x000000013636b824 */ /* 0x100fe200078e0a03 */
[----:B------:R-:W-:Y:S01]  /*4ea0*/  IADD3 R0, -R0, RZ, RZ ;  /* 0x000000ff00007210 */ /* 0x000fe20007ffe1ff */
[--C-:B------:R-:W-:Y:S01]  /*4eb0*/  @!P6 IMAD.IADD R55, R55, 0x1, -R3.reuse ;  /* 0x000000013737e824 */ /* 0x100fe200078e0a03 */
[----:B------:R-:W-:Y:S01]  /*4ec0*/  ISETP.GE.AND P3, PT, R61, RZ, PT ;  /* 0x000000ff3d00720c */ /* 0x000fe20003f66270 */
[----:B------:R-:W-:Y:S01]  /*4ed0*/  @!P2 IMAD.MOV R52, RZ, RZ, -R52 ;  /* 0x000000ffff34a224 */ /* 0x000fe200078e0a34 */
[C---:B------:R-:W-:Y:S01]  /*4ee0*/  ISETP.GT.U32.AND P6, PT, R3.reuse, R54, PT ;  /* 0x000000360300720c */ /* 0x040fe20003fc4070 */
[----:B------:R-:W-:Y:S01]  /*4ef0*/  @!P5 IMAD.IADD R56, R56, 0x1, -R3 ;  /* 0x000000013838d824 */ /* 0x000fe200078e0a03 */
[C---:B------:R-:W-:Y:S01]  /*4f00*/  ISETP.GT.U32.AND P2, PT, R3.reuse, R55, PT ;  /* 0x000000370300720c */ /* 0x040fe20003f44070 */
[C---:B------:R-:W-:Y:S01]  /*4f10*/  IMAD R58, R3.reuse, R0, R58 ;  /* 0x00000000033a7224 */ /* 0x040fe200078e023a */
[C---:B------:R-:W-:Y:S01]  /*4f20*/  IADD3 R61, R10.reuse, 0x55, RZ ;  /* 0x000000550a3d7810 */ /* 0x040fe20007ffe0ff */
[C---:B------:R-:W-:Y:S01]  /*4f30*/  IMAD R57, R3.reuse, R57, R4 ;  /* 0x0000003903397224 */ /* 0x040fe200078e0204 */
[----:B------:R-:W-:Y:S01]  /*4f40*/  ISETP.GT.U32.AND P5, PT, R3, R56, PT ;  /* 0x000000380300720c */ /* 0x000fe20003fa4070 */
[----:B------:R-:W-:Y:S01]  /*4f50*/  @!P4 IMAD.MOV R53, RZ, RZ, -R53 ;  /* 0x000000ffff35c224 */ /* 0x000fe200078e0a35 */
[----:B------:R-:W-:Y:S01]  /*4f60*/  IABS R60, R61 ;  /* 0x0000003d003c7213 */ /* 0x000fe20000000000 */
[----:B------:R-:W-:Y:S01]  /*4f70*/  IMAD.HI.U32 R4, R5, R62, RZ ;  /* 0x0000003e05047227 */ /* 0x000fe200078e00ff */
[----:B------:R-:W-:Y:S01]  /*4f80*/  STL [R1+0x4dc4], R51 ;  /* 0x004dc43301007387 */ /* 0x000fe20000100800 */
[----:B-1----:R-:W-:-:S02]  /*4f90*/  IADD3 R50, R10, 0x1d5, RZ ;  /* 0x000001d50a327810 */ /* 0x002fc40007ffe0ff */
[--C-:B------:R-:W-:Y:S01]  /*4fa0*/  @!P6 IMAD.IADD R54, R54, 0x1, -R3.reuse ;  /* 0x000000013636e824 */ /* 0x100fe200078e0a03 */
[----:B------:R-:W-:Y:S01]  /*4fb0*/  ISETP.GT.U32.AND P6, PT, R3, R57, PT ;  /* 0x000000390300720c */ /* 0x000fe20003fc4070 */
[--C-:B------:R-:W-:Y:S01]  /*4fc0*/  @!P2 IMAD.IADD R55, R55, 0x1, -R3.reuse ;  /* 0x000000013737a824 */ /* 0x100fe200078e0a03 */
[----:B------:R-:W-:Y:S01]  /*4fd0*/  ISETP.GE.AND P2, PT, R63, RZ, PT ;  /* 0x000000ff3f00720c */ /* 0x000fe20003f46270 */
[----:B------:R-:W-:Y:S01]  /*4fe0*/  IMAD.HI.U32 R0, R5, R60, RZ ;  /* 0x0000003c05007227 */ /* 0x000fe200078e00ff */
[----:B------:R-:W-:Y:S01]  /*4ff0*/  IADD3 R63, R10, 0x57, RZ ;  /* 0x000000570a3f7810 */ /* 0x000fe20007ffe0ff */
[----:B------:R-:W-:Y:S01]  /*5000*/  STL [R1+0x4dc8], R52 ;  /* 0x004dc83401007387 */ /* 0x000fe20000100800 */
[----:B------:R-:W-:Y:S01]  /*5010*/  IADD3 R4, -R4, RZ, RZ ;  /* 0x000000ff04047210 */ /* 0x000fe20007ffe1ff */
[----:B------:R-:W-:Y:S01]  /*5020*/  @!P5 IMAD.IADD R56, R56, 0x1, -R3 ;  /* 0x000000013838d824 */ /* 0x000fe200078e0a03 */
[----:B------:R-:W-:Y:S01]  /*5030*/  ISETP.GT.U32.AND P5, PT, R3, R58, PT ;  /* 0x0000003a0300720c */ /* 0x000fe20003fa4070 */
[----:B------:R-:W-:Y:S01]  /*5040*/  IMAD.MOV R0, RZ, RZ, -R0 ;  /* 0x000000ffff007224 */ /* 0x000fe200078e0a00 */
[----:B------:R-:W-:Y:S01]  /*5050*/  IABS R64, R63 ;  /* 0x0000003f00407213 */ /* 0x000fe20000000000 */
[----:B------:R-:W-:Y:S01]  /*5060*/  @!P0 IMAD.MOV R55, RZ, RZ, -R55 ;  /* 0x000000ffff378224 */ /* 0x000fe200078e0a37 */
[----:B------:R-:W-:Y:S01]  /*5070*/  ISETP.GE.AND P0, PT, R61, RZ, PT ;  /* 0x000000ff3d00720c */ /* 0x000fe20003f06270 */
[--C-:B------:R-:W-:Y:S01]  /*5080*/  @!P6 IMAD.IADD R57, R57, 0x1, -R3.reuse ;  /* 0x000000013939e824 */ /* 0x100fe200078e0a03 */
[----:B------:R-:W-:Y:S01]  /*5090*/  ISETP.GE.AND P6, PT, R59, RZ, PT ;  /* 0x000000ff3b00720c */ /* 0x000fe20003fc6270 */
[----:B------:R-:W-:Y:S01]  /*50a0*/  IMAD R59, R3, R0, R60 ;  /* 0x00000000033b7224 */ /* 0x000fe200078e023c */
[----:B------:R-:W-:Y:S01]  /*50b0*/  @!P1 IADD3 R54, -R54, RZ, RZ ;  /* 0x000000ff36369210 */ /* 0x000fe20007ffe1ff */
[----:B------:R-:W-:Y:S01]  /*50c0*/  IMAD.HI.U32 R0, R5, R64, RZ ;  /* 0x0000004005007227 */ /* 0x000fe200078e00ff */
[C---:B------:R-:W-:Y:S01]  /*50d0*/  ISETP.GT.U32.AND P4, PT, R3.reuse, R57, PT ;  /* 0x000000390300720c */ /* 0x040fe20003f84070 */
[----:B------:R1:W-:Y:S01]  /*50e0*/  STL [R1+0x4dcc], R53 ;  /* 0x004dcc3501007387 */ /* 0x0003e20000100800 */
[C---:B------:R-:W-:Y:S01]  /*50f0*/  ISETP.GT.U32.AND P1, PT, R3.reuse, R59, PT ;  /* 0x0000003b0300720c */ /* 0x040fe20003f24070 */
[----:B------:R-:W-:Y:S01]  /*5100*/  IMAD.MOV R0, RZ, RZ, -R0 ;  /* 0x000000ffff007224 */ /* 0x000fe200078e0a00 */
[----:B------:R-:W-:Y:S01]  /*5110*/  @!P5 IADD3 R58, R58, -R3, RZ ;  /* 0x800000033a3ad210 */ /* 0x000fe20007ffe0ff */
[C---:B------:R-:W-:Y:S01]  /*5120*/  IMAD R60, R3.reuse, R4, R62 ;  /* 0x00000004033c7224 */ /* 0x040fe200078e023e */
[----:B------:R-:W-:Y:S01]  /*5130*/  IABS R62, R66 ;  /* 0x00000042003e7213 */ /* 0x000fe20000000000 */
[C---:B------:R-:W-:Y:S01]  /*5140*/  IMAD R61, R3.reuse, R0, R64 ;  /* 0x00000000033d7224 */ /* 0x040fe200078e0240 */
[C---:B------:R-:W-:Y:S01]  /*5150*/  ISETP.GT.U32.AND P5, PT, R3.reuse, R58, PT ;  /* 0x0000003a0300720c */ /* 0x040fe20003fa4070 */
[----:B------:R-:W-:Y:S01]  /*5160*/  @!P3 IMAD.MOV R56, RZ, RZ, -R56 ;  /* 0x000000ffff38b224 */ /* 0x000fe200078e0a38 */
[----:B------:R-:W-:Y:S01]  /*5170*/  ISETP.GT.U32.AND P3, PT, R3, R60, PT ;  /* 0x0000003c0300720c */ /* 0x000fe20003f64070 */
[----:B------:R-:W-:Y:S01]  /*5180*/  IMAD.HI.U32 R0, R5, R62, RZ ;  /* 0x0000003e05007227 */ /* 0x000fe200078e00ff */
[----:B------:R-:W-:Y:S01]  /*5190*/  IABS R64, R67 ;  /* 0x0000004300407213 */ /* 0x000fe20000000000 */
[----:B------:R-:W-:Y:S01]  /*51a0*/  STL [R1+0x4dd0], R54 ;  /* 0x004dd03601007387 */ /* 0x000fe20000100800 */
[-C--:B------:R-:W-:Y:S01]  /*51b0*/  @!P4 IADD3 R57, R57, -R3.reuse, RZ ;  /* 0x800000033939c210 */ /* 0x080fe20007ffe0ff */
[----:B------:R-:W-:Y:S01]  /*51c0*/  IMAD.MOV R0, RZ, RZ, -R0 ;  /* 0x000000ffff007224 */ /* 0x000fe200078e0a00 */
[----:B------:R-:W-:Y:S01]  /*51d0*/  ISETP.GE.AND P4, PT, R65, RZ, PT ;  /* 0x000000ff4100720c */ /* 0x000fe20003f86270 */
[----:B------:R-:W-:Y:S01]  /*51e0*/  VIADD R65, R10, 0x59 ;  /* 0x000000590a417836 */ /* 0x000fe20000000000 */
[----:B------:R-:W-:Y:S01]  /*51f0*/  @!P1 IADD3 R59, R59, -R3, RZ ;  /* 0x800000033b3b9210 */ /* 0x000fe20007ffe0ff */
[----:B------:R-:W-:Y:S01]  /*5200*/  IMAD R62, R3, R0, R62 ;  /* 0x00000000033e7224 */ /* 0x000fe200078e023e */
[----:B------:R-:W-:Y:S01]  /*5210*/  ISETP.GE.AND P1, PT, R63, RZ, PT ;  /* 0x000000ff3f00720c */ /* 0x000fe20003f26270 */
[----:B------:R-:W-:Y:S01]  /*5220*/  @!P5 IMAD.IADD R58, R58, 0x1, -R3 ;  /* 0x000000013a3ad824 */ /* 0x000fe200078e0a03 */
[C---:B------:R-:W-:Y:S01]  /*5230*/  ISETP.GT.U32.AND P5, PT, R3.reuse, R61, PT ;  /* 0x0000003d0300720c */ /* 0x040fe20003fa4070 */
[----:B------:R-:W-:Y:S01]  /*5240*/  @!P2 IMAD.MOV R57, RZ, RZ, -R57 ;  /* 0x000000ffff39a224 */ /* 0x000fe200078e0a39 */
[----:B------:R-:W-:Y:S01]  /*5250*/  IABS R4, R65 ;  /* 0x0000004100047213 */ /* 0x000fe20000000000 */
[----:B------:R2:W-:Y:S01]  /*5260*/  STL [R1+0x4dd4], R55 ;  /* 0x004dd43701007387 */ /* 0x0005e20000100800 */
[----:B------:R-:W-:Y:S01]  /*5270*/  @!P3 IADD3 R60, R60, -R3, RZ ;  /* 0x800000033c3cb210 */ /* 0x000fe20007ffe0ff */
[----:B-1----:R-:W-:Y:S01]  /*5280*/  VIADD R53, R10, 0x1d2 ;  /* 0x000001d20a357836 */ /* 0x002fe20000000000 */
[----:B------:R-:W-:Y:S01]  /*5290*/  ISETP.GT.U32.AND P3, PT, R3, R59, PT ;  /* 0x0000003b0300720c */ /* 0x000fe20003f64070 */
[----:B------:R-:W-:Y:S01]  /*52a0*/  IMAD.HI.U32 R0, R5, R4, RZ ;  /* 0x0000000405007227 */ /* 0x000fe200078e00ff */
[----:B------:R-:W-:Y:S01]  /*52b0*/  ISETP.GT.U32.AND P2, PT, R3, R60, PT ;  /* 0x0000003c0300720c */ /* 0x000fe20003f44070 */
[----:B------:R-:W-:Y:S01]  /*52c0*/  STL [R1+0x4dd8], R56 ;  /* 0x004dd83801007387 */ /* 0x000fe20000100800 */
[----:B------:R-:W-:Y:S01]  /*52d0*/  @!P6 IADD3 R58, -R58, RZ, RZ ;  /* 0x000000ff3a3ae210 */ /* 0x000fe20007ffe1ff */
[----:B------:R-:W-:Y:S01]  /*52e0*/  IMAD.MOV R0, RZ, RZ, -R0 ;  /* 0x000000ffff007224 */ /* 0x000fe200078e0a00 */
[----:B------:R-:W-:Y:S01]  /*52f0*/  ISETP.GE.AND P6, PT, R66, RZ, PT ;  /* 0x000000ff4200720c */ /* 0x000fe20003fc6270 */
[--C-:B------:R-:W-:Y:S01]  /*5300*/  @!P5 IMAD.IADD R61, R61, 0x1, -R3.reuse ;  /* 0x000000013d3dd824 */ /* 0x100fe200078e0a03 */
[----:B------:R-:W-:Y:S01]  /*5310*/  STL [R1+0x4ddc], R57 ;  /* 0x004ddc3901007387 */ /* 0x000fe20000100800 */
[----:B------:R-:W-:Y:S01]  /*5320*/  IMAD R63, R3, R0, R4 ;  /* 0x00000000033f7224 */ /* 0x000fe200078e0204 */
[C---:B--2---:R-:W-:Y:S01]  /*5330*/  IADD3 R55, R10.reuse, 0x1d0, RZ ;  /* 0x000001d00a377810 */ /* 0x044fe20007ffe0ff */
[----:B------:R-:W-:Y:S01]  /*5340*/  IMAD.HI.U32 R0, R5, R64, RZ ;  /* 0x0000004005007227 */ /* 0x000fe200078e00ff */
[----:B------:R-:W-:Y:S01]  /*5350*/  ISETP.GT.U32.AND P5, PT, R3, R61, PT ;  /* 0x0000003d0300720c */ /* 0x000fe20003fa4070 */
[----:B------:R-:W-:Y:S01]  /*5360*/  STL [R1+0x4de0], R58 ;  /* 0x004de03a01007387 */ /* 0x000fe20000100800 */
[----:B------:R-:W-:Y:S01]  /*5370*/  IADD3 R54, R10, 0x1d1, RZ ;  /* 0x000001d10a367810 */ /* 0x000fe20007ffe0ff */
[----:B------:R-:W-:Y:S01]  /*5380*/  @!P3 IMAD.IADD R59, R59, 0x1, -R3 ;  /* 0x000000013b3bb824 */ /* 0x000fe200078e0a03 */
[----:B------:R-:W-:Y:S01]  /*5390*/  ISETP.GT.U32.AND P3, PT, R3, R62, PT ;  /* 0x0000003e0300720c */ /* 0x000fe20003f64070 */
[----:B------:R-:W-:Y:S01]  /*53a0*/  IMAD.MOV R0, RZ, RZ, -R0 ;  /* 0x000000ffff007224 */ /* 0x000fe200078e0a00 */
[----:B------:R-:W-:Y:S01]  /*53b0*/  @!P2 IADD3 R60, R60, -R3, RZ ;  /* 0x800000033c3ca210 */ /* 0x000fe20007ffe0ff */
[----:B------:R-:W-:Y:S01]  /*53c0*/  IMAD.HI.U32 R4, R5, R68, RZ ;  /* 0x0000004405047227 */ /* 0x000fe200078e00ff */
[----:B------:R-:W-:-:S02]  /*53d0*/  ISETP.GE.AND P2, PT, R65, RZ, PT ;  /* 0x000000ff4100720c */ /* 0x000fc40003f46270 */
[----:B------:R-:W-:Y:S01]  /*53e0*/  @!P0 IADD3 R59, -R59, RZ, RZ ;  /* 0x000000ff3b3b8210 */ /* 0x000fe20007ffe1ff */
[C---:B------:R-:W-:Y:S01]  /*53f0*/  VIADD R65, R10.reuse, 0x5b ;  /* 0x0000005b0a417836 */ /* 0x040fe20000000000 */
[----:B------:R-:W-:Y:S01]  /*5400*/  IADD3 R52, R10, 0x1d3, RZ ;  /* 0x000001d30a347810 */ /* 0x000fe20007ffe0ff */
[----:B------:R-:W-:Y:S01]  /*5410*/  IMAD R64, R3, R0, R64 ;  /* 0x0000000003407224 */ /* 0x000fe200078e0240 */
[----:B------:R-:W-:Y:S01]  /*5420*/  @!P5 IADD3 R61, R61, -R3, RZ ;  /* 0x800000033d3dd210 */ /* 0x000fe20007ffe0ff */
[----:B------:R-:W-:Y:S01]  /*5430*/  @!P4 IMAD.MOV R60, RZ, RZ, -R60 ;  /* 0x000000ffff3cc224 */ /* 0x000fe200078e0a3c */
[----:B------:R-:W-:Y:S01]  /*5440*/  ISETP.GT.U32.AND P5, PT, R3, R63, PT ;  /* 0x0000003f0300720c */ /* 0x000fe20003fa4070 */
[--C-:B------:R-:W-:Y:S01]  /*5450*/  @!P3 IMAD.IADD R62, R62, 0x1, -R3.reuse ;  /* 0x000000013e3eb824 */ /* 0x100fe200078e0a03 */
[----:B------:R-:W-:Y:S01]  /*5460*/  IABS R66, R65 ;  /* 0x0000004100427213 */ /* 0x000fe20000000000 */
[----:B------:R-:W-:Y:S01]  /*5470*/  IMAD.MOV R4, RZ, RZ, -R4 ;  /* 0x000000ffff047224 */ /* 0x000fe200078e0a04 */
[----:B------:R-:W-:Y:S01]  /*5480*/  @!P1 IADD3 R61, -R61, RZ, RZ ;  /* 0x000000ff3d3d9210 */ /* 0x000fe20007ffe1ff */
[----:B------:R1:W-:Y:S01]  /*5490*/  STL [R1+0x4de4], R59 ;  /* 0x004de43b01007387 */ /* 0x0003e20000100800 */
[----:B------:R-:W-:Y:S01]  /*54a0*/  ISETP.GT.U32.AND P0, PT, R3, R62, PT ;  /* 0x0000003e0300720c */ /* 0x000fe20003f04070 */
[----:B------:R-:W-:Y:S01]  /*54b0*/  IMAD.HI.U32 R0, R5, R66, RZ ;  /* 0x0000004205007227 */ /* 0x000fe200078e00ff */
[----:B------:R-:W-:Y:S01]  /*54c0*/  ISETP.GE.AND P1, PT, R65, RZ, PT ;  /* 0x000000ff4100720c */ /* 0x000fe20003f26270 */
[----:B------:R-:W-:Y:S01]  /*54d0*/  STL [R1+0x4de8], R60 ;  /* 0x004de83c01007387 */ /* 0x000fe20000100800 */
[----:B------:R-:W-:Y:S01]  /*54e0*/  ISETP.GT.U32.AND P4, PT, R3, R64, PT ;  /* 0x000000400300720c */ /* 0x000fe20003f84070 */
[----:B------:R-:W-:Y:S01]  /*54f0*/  IMAD.MOV R0, RZ, RZ, -R0 ;  /* 0x000000ffff007224 */ /* 0x000fe200078e0a00 */
[----:B------:R-:W-:Y:S01]  /*5500*/  ISETP.GE.AND P3, PT, R67, RZ, PT ;  /* 0x000000ff4300720c */ /* 0x000fe20003f66270 */
[--C-:B------:R-:W-:Y:S01]  /*5510*/  @!P5 IMAD.IADD R63, R63, 0x1, -R3.reuse ;  /* 0x000000013f3fd824 */ /* 0x100fe200078e0a03 */
[----:B------:R2:W-:Y:S01]  /*5520*/  STL [R1+0x4dec], R61 ;  /* 0x004dec3d01007387 */ /* 0x0005e20000100800 */
[C---:B------:R-:W-:Y:S01]  /*5530*/  IMAD R65, R3.reuse, R0, R66 ;  /* 0x0000000003417224 */ /* 0x040fe200078e0242 */
[C---:B-1----:R-:W-:Y:S01]  /*5540*/  IADD3 R59, R10.reuse, 0x1cc, RZ ;  /* 0x000001cc0a3b7810 */ /* 0x042fe20007ffe0ff */
[C---:B------:R-:W-:Y:S01]  /*5550*/  IMAD R66, R3.reuse, R4, R68 ;  /* 0x0000000403427224 */ /* 0x040fe200078e0244 */
[----:B------:R-:W-:Y:S01]  /*5560*/  ISETP.GT.U32.AND P5, PT, R3, R63, PT ;  /* 0x0000003f0300720c */ /* 0x000fe20003fa4070 */
[----:B------:R-:W-:Y:S01]  /*5570*/  VIADD R67, R10, 0x5d ;  /* 0x0000005d0a437836 */ /* 0x000fe20000000000 */
[----:B------:R-:W-:Y:S01]  /*5580*/  @!P0 IADD3 R62, R62, -R3, RZ ;  /* 0x800000033e3e8210 */ /* 0x000fe20007ffe0ff */
[----:B------:R-:W-:Y:S01]  /*5590*/  VIADD R4, R10, 0x5e ;  /* 0x0000005e0a047836 */ /* 0x000fe20000000000 */
[----:B------:R-:W-:Y:S01]  /*55a0*/  ISETP.GE.AND P0, PT, R69, RZ, PT ;  /* 0x000000ff4500720c */ /* 0x000fe20003f06270 */
[----:B------:R-:W-:Y:S01]  /*55b0*/  @!P4 IMAD.IADD R64, R64, 0x1, -R3 ;  /* 0x000000014040c824 */ /* 0x000fe200078e0a03 */
[----:B------:R-:W-:Y:S01]  /*55c0*/  @!P6 IADD3 R62, -R62, RZ, RZ ;  /* 0x000000ff3e3ee210 */ /* 0x000fe20007ffe1ff */
[C---:B------:R-:W-:Y:S01]  /*55d0*/  VIADD R69, R10.reuse, 0x5f ;  /* 0x0000005f0a457836 */ /* 0x040fe20000000000 */
[----:B------:R-:W-:Y:S01]  /*55e0*/  ISETP.GT.U32.AND P6, PT, R3, R66, PT ;  /* 0x000000420300720c */ /* 0x000fe20003fc4070 */
[C---:B--2---:R-:W-:Y:S01]  /*55f0*/  VIADD R61, R10.reuse, 0x1ca ;  /* 0x000001ca0a3d7836 */ /* 0x044fe20000000000 */
[----:B------:R-:W-:Y:S01]  /*5600*/  IABS R68, R67 ;  /* 0x0000004300447213 */ /* 0x000fe20000000000 */
[----:B------:R-:W-:Y:S01]  /*5610*/  STL [R1+0x4df0], R62 ;  /* 0x004df03e01007387 */ /* 0x000fe20000100800 */
[----:B------:R-:W-:Y:S01]  /*5620*/  IABS R70, R4 ;  /* 0x0000000400467213 */ /* 0x000fe20000000000 */
[----:B------:R-:W-:Y:S01]  /*5630*/  VIADD R60, R10, 0x1cb ;  /* 0x000001cb0a3c7836 */ /* 0x000fe20000000000 */
[----:B------:R-:W-:Y:S01]  /*5640*/  @!P5 IADD3 R63, R63, -R3, RZ ;  /* 0x800000033f3fd210 */ /* 0x000fe20007ffe0ff */
[----:B------:R-:W-:Y:S01]  /*5650*/  IMAD.HI.U32 R0, R5, R68, RZ ;  /* 0x0000004405007227 */ /* 0x000fe200078e00ff */
[----:B------:R-:W-:-:S02]  /*5660*/  ISETP.GT.U32.AND P5, PT, R3, R65, PT ;  /* 0x000000410300720c */ /* 0x000fc40003fa4070 */
[----:B------:R-:W-:Y:S01]  /*5670*/  ISETP.GT.U32.AND P4, PT, R3, R64, PT ;  /* 0x000000400300720c */ /* 0x000fe20003f84070 */
[----:B------:R-:W-:Y:S01]  /*5680*/  @!P2 IMAD.MOV R63, RZ, RZ, -R63 ;  /* 0x000000ffff3fa224 */ /* 0x000fe200078e0a3f */
[----:B------:R-:W-:Y:S01]  /*5690*/  ISETP.GE.AND P2, PT, R67, RZ, PT ;  /* 0x000000ff4300720c */ /* 0x000fe20003f46270 */
[--C-:B------:R-:W-:Y:S01]  /*56a0*/  @!P6 IMAD.IADD R66, R66, 0x1, -R3.reuse ;  /* 0x000000014242e824 */ /* 0x100fe200078e0a03 */
[----:B------:R-:W-:Y:S01]  /*56b0*/  IADD3 R67, -R0, RZ, RZ ;  /* 0x000000ff00437210 */ /* 0x000fe20007ffe1ff */
[----:B------:R-:W-:Y:S01]  /*56c0*/  IMAD.HI.U32 R0, R5, R70, RZ ;  /* 0x0000004605007227 */ /* 0x000fe200078e00ff */
[----:B------:R-:W-:Y:S01]  /*56d0*/  IABS R72, R69 ;  /* 0x0000004500487213 */ /* 0x000fe20000000000 */
[----:B------:R1:W-:Y:S01]  /*56e0*/  STL [R1+0x4df4], R63 ;  /* 0x004df43f01007387 */ /* 0x0003e20000100800 */
[C---:B------:R-:W-:Y:S01]  /*56f0*/  ISETP.GT.U32.AND P6, PT, R3.reuse, R66, PT ;  /* 0x000000420300720c */ /* 0x040fe20003fc4070 */
[----:B------:R-:W-:Y:S01]  /*5700*/  IMAD R67, R3, R67, R68 ;  /* 0x0000004303437224 */ /* 0x000fe200078e0244 */
[----:B------:R-:W-:Y:S01]  /*5710*/  IADD3 R0, -R0, RZ, RZ ;  /* 0x000000ff00007210 */ /* 0x000fe20007ffe1ff */
[----:B------:R-:W-:-:S02]  /*5720*/  @!P5 IMAD.IADD R65, R65, 0x1, -R3 ;  /* 0x000000014141d824 */ /* 0x000fc400078e0a03 */
[----:B------:R-:W-:Y:S01]  /*5730*/  @!P4 IMAD.IADD R64, R64, 0x1, -R3 ;  /* 0x000000014040c824 */ /* 0x000fe200078e0a03 */
[----:B------:R-:W-:Y:S01]  /*5740*/  ISETP.GE.AND P4, PT, R4, RZ, PT ;  /* 0x000000ff0400720c */ /* 0x000fe20003f86270 */
[C---:B------:R-:W-:Y:S01]  /*5750*/  IMAD R68, R3.reuse, R0, R70 ;  /* 0x0000000003447224 */ /* 0x040fe200078e0246 */
[----:B------:R-:W-:Y:S01]  /*5760*/  ISETP.GT.U32.AND P5, PT, R3, R65, PT ;  /* 0x000000410300720c */ /* 0x000fe20003fa4070 */
[----:B------:R-:W-:Y:S01]  /*5770*/  IMAD.HI.U32 R4, R5, R72, RZ ;  /* 0x0000004805047227 */ /* 0x000fe200078e00ff */
[----:B-1----:R-:W-:-:S03]  /*5780*/  IADD3 R63, R10, 0x1c8, RZ ;  /* 0x000001c80a3f7810 */ /* 0x002fc60007ffe0ff */
[----:B------:R-:W-:Y:S01]  /*5790*/  IMAD.MOV R4, RZ, RZ, -R4 ;  /* 0x000000ffff047224 */ /* 0x000fe200078e0a04 */
[----:B------:R-:W-:Y:S01]  /*57a0*/  @!P6 IADD3 R66, R66, -R3, RZ ;  /* 0x800000034242e210 */ /* 0x000fe20007ffe0ff */
[----:B------:R-:W-:Y:S01]  /*57b0*/  @!P3 IMAD.MOV R64, RZ, RZ, -R64 ;  /* 0x000000ffff40b224 */ /* 0x000fe200078e0a40 */
[----:B------:R-:W-:Y:S01]  /*57c0*/  ISETP.GE.AND P3, PT, R69, RZ, PT ;  /* 0x000000ff4500720c */ /* 0x000fe20003f66270 */
[----:B------:R-:W-:Y:S01]  /*57d0*/  IMAD R69, R3, R4, R72 ;  /* 0x0000000403457224 */ /* 0x000fe200078e0248 */
[----:B------:R-:W-:Y:S01]  /*57e0*/  @!P0 IADD3 R66, -R66, RZ, RZ ;  /* 0x000000ff42428210 */ /* 0x000fe20007ffe1ff */
[C---:B------:R-:W-:Y:S01]  /*57f0*/  VIADD R0, R10.reuse, 0x60 ;  /* 0x000000600a007836 */ /* 0x040fe20000000000 */
[----:B------:R-:W-:Y:S01]  /*5800*/  IABS R72, R73 ;  /* 0x0000004900487213 */ /* 0x000fe20000000000 */
[----:B------:R-:W-:Y:S01]  /*5810*/  STL [R1+0x4df8], R64 ;  /* 0x004df84001007387 */ /* 0x000fe20000100800 */
[----:B------:R-:W-:Y:S01]  /*5820*/  @!P5 IADD3 R65, R65, -R3, RZ ;  /* 0x800000034141d210 */ /* 0x000fe20007ffe0ff */
[----:B------:R-:W-:Y:S01]  /*5830*/  VIADD R62, R10, 0x1c9 ;  /* 0x000001c90a3e7836 */ /* 0x000fe20000000000 */
[----:B------:R-:W-:Y:S01]  /*5840*/  ISETP.GT.U32.AND P5, PT, R3, R67, PT ;  /* 0x000000430300720c */ /* 0x000fe20003fa4070 */
[----:B------:R-:W-:Y:S01]  /*5850*/  IMAD.HI.U32 R4, R5, R72, RZ ;  /* 0x0000004805047227 */ /* 0x000fe200078e00ff */
[----:B------:R-:W-:-:S02]  /*5860*/  ISETP.GT.U32.AND P0, PT, R3, R69, PT ;  /* 0x000000450300720c */ /* 0x000fc40003f04070 */
[----:B------:R-:W-:Y:S01]  /*5870*/  IABS R70, R0 ;  /* 0x0000000000467213 */ /* 0x000fe20000000000 */
[----:B------:R-:W-:Y:S01]  /*5880*/  @!P1 IMAD.MOV R65, RZ, RZ, -R65 ;  /* 0x000000ffff419224 */ /* 0x000fe200078e0a41 */
[----:B------:R-:W-:Y:S01]  /*5890*/  ISETP.GT.U32.AND P1, PT, R3, R68, PT ;  /* 0x000000440300720c */ /* 0x000fe20003f24070 */
[----:B------:R-:W-:Y:S01]  /*58a0*/  IMAD.MOV R4, RZ, RZ, -R4 ;  /* 0x000000ffff047224 */ /* 0x000fe200078e0a04 */
[----:B------:R-:W-:Y:S01]  /*58b0*/  ISETP.GE.AND P6, PT, R0, RZ, PT ;  /* 0x000000ff0000720c */ /* 0x000fe20003fc6270 */
[----:B------:R-:W-:Y:S01]  /*58c0*/  IMAD.HI.U32 R0, R5, R70, RZ ;  /* 0x0000004605007227 */ /* 0x000fe200078e00ff */
[----:B------:R1:W-:Y:S03]  /*58d0*/  STL [R1+0x4dfc], R65 ;  /* 0x004dfc4101007387 */ /* 0x0003e60000100800 */
[----:B------:R-:W-:Y:S01]  /*58e0*/  @!P5 IMAD.IADD R67, R67, 0x1, -R3 ;  /* 0x000000014343d824 */ /* 0x000fe200078e0a03 */
[----:B------:R-:W-:Y:S01]  /*58f0*/  STL [R1+0x4e00], R66 ;  /* 0x004e004201007387 */ /* 0x000fe20000100800 */
[----:B------:R-:W-:Y:S01]  /*5900*/  @!P0 IADD3 R69, R69, -R3, RZ ;  /* 0x8000000345458210 */ /* 0x000fe20007ffe0ff */
[----:B------:R-:W-:-:S02]  /*5910*/  IMAD.MOV R71, RZ, RZ, -R0 ;  /* 0x000000ffff477224 */ /* 0x000fc400078e0a00 */
[C---:B------:R-:W-:Y:S01]  /*5920*/  ISETP.GT.U32.AND P5, PT, R3.reuse, R67, PT ;  /* 0x000000430300720c */ /* 0x040fe20003fa4070 */
[----:B------:R-:W-:Y:S01]  /*5930*/  @!P1 IMAD.IADD R68, R68, 0x1, -R3 ;  /* 0x0000000144449824 */ /* 0x000fe200078e0a03 */
[C---:B------:R-:W-:Y:S01]  /*5940*/  ISETP.GT.U32.AND P0, PT, R3.reuse, R69, PT ;  /* 0x000000450300720c */ /* 0x040fe20003f04070 */
[C---:B------:R-:W-:Y:S01]  /*5950*/  IMAD R70, R3.reuse, R71, R70 ;  /* 0x0000004703467224 */ /* 0x040fe200078e0246 */
[----:B-1----:R-:W-:Y:S01]  /*5960*/  IADD3 R65, R10, 0x1c6, RZ ;  /* 0x000001c60a417810 */ /* 0x002fe20007ffe0ff */
[C---:B------:R-:W-:Y:S01]  /*5970*/  IMAD R71, R3.reuse, R4, R72 ;  /* 0x0000000403477224 */ /* 0x040fe200078e0248 */
[----:B------:R-:W-:Y:S01]  /*5980*/  ISETP.GT.U32.AND P1, PT, R3, R68, PT ;  /* 0x000000440300720c */ /* 0x000fe20003f24070 */
[----:B------:R-:W-:-:S04]  /*5990*/  IMAD.HI.U32 R4, R5, R76, RZ ;  /* 0x0000004c05047227 */ /* 0x000fc800078e00ff */
[----:B------:R-:W-:Y:S02]  /*59a0*/  IMAD.MOV R4, RZ, RZ, -R4 ;  /* 0x000000ffff047224 */ /* 0x000fe400078e0a04 */
[----:B------:R-:W-:Y:S01]  /*59b0*/  IMAD.HI.U32 R0, R5, R74, RZ ;  /* 0x0000004a05007227 */ /* 0x000fe200078e00ff */
[----:B------:R-:W-:Y:S02]  /*59c0*/  @!P5 IADD3 R67, R67, -R3, RZ ;  /* 0x800000034343d210 */ /* 0x000fe40007ffe0ff */
[----:B------:R-:W-:Y:S01]  /*59d0*/  ISETP.GE.AND P5, PT, R73, RZ, PT ;  /* 0x000000ff4900720c */ /* 0x000fe20003fa6270 */
[C---:B------:R-:W-:Y:S01]  /*59e0*/  IMAD R73, R3.reuse, R4, R76 ;  /* 0x0000000403497224 */ /* 0x040fe200078e024c */
[----:B------:R-:W-:Y:S01]  /*59f0*/  IABS R76, R79 ;  /* 0x0000004f004c7213 */ /* 0x000fe20000000000 */
[--C-:B------:R-:W-:Y:S01]  /*5a00*/  @!P1 IMAD.IADD R68, R68, 0x1, -R3.reuse ;  /* 0x0000000144449824 */ /* 0x100fe200078e0a03 */
[----:B------:R-:W-:Y:S01]  /*5a10*/  ISETP.GT.U32.AND P1, PT, R3, R70, PT ;  /* 0x000000460300720c */ /* 0x000fe20003f24070 */
[----:B------:R-:W-:-:S02]  /*5a20*/  @!P0 IMAD.IADD R69, R69, 0x1, -R3 ;  /* 0x0000000145458824 */ /* 0x000fc400078e0a03 */
[----:B------:R-:W-:Y:S01]  /*5a30*/  IMAD.MOV R0, RZ, RZ, -R0 ;  /* 0x000000ffff007224 */ /* 0x000fe200078e0a00 */
[----:B------:R-:W-:Y:S01]  /*5a40*/  @!P4 IADD3 R68, -R68, RZ, RZ ;  /* 0x000000ff4444c210 */ /* 0x000fe20007ffe1ff */
[----:B------:R-:W-:Y:S01]  /*5a50*/  @!P3 IMAD.MOV R69, RZ, RZ, -R69 ;  /* 0x000000ffff45b224 */ /* 0x000fe200078e0a45 */
[----:B------:R-:W-:Y:S01]  /*5a60*/  ISETP.GE.AND P4, PT, R75, RZ, PT ;  /* 0x000000ff4b00720c */ /* 0x000fe20003f86270 */
[----:B------:R-:W-:Y:S01]  /*5a70*/  VIADD R75, R10, 0x64 ;  /* 0x000000640a4b7836 */ /* 0x000fe20000000000 */
[C---:B------:R-:W-:Y:S01]  /*5a80*/  ISETP.GT.U32.AND P3, PT, R3.reuse, R73, PT ;  /* 0x000000490300720c */ /* 0x040fe20003f64070 */
[C---:B------:R-:W-:Y:S02]  /*5a90*/  IMAD R72, R3.reuse, R0, R74 ;  /* 0x0000000003487224 */ /* 0x040fe400078e024a */
[----:B------:R-:W-:Y:S01]  /*5aa0*/  @!P2 IMAD.MOV R67, RZ, RZ, -R67 ;  /* 0x000000ffff43a224 */ /* 0x000fe200078e0a43 */
[----:B------:R-:W-:Y:S01]  /*5ab0*/  IABS R74, R75 ;  /* 0x0000004b004a7213 */ /* 0x000fe20000000000 */
[----:B------:R-:W-:Y:S01]  /*5ac0*/  @!P1 IMAD.IADD R70, R70, 0x1, -R3 ;  /* 0x0000000146469824 */ /* 0x000fe200078e0a03 */
[----:B------:R-:W-:Y:S01]  /*5ad0*/  ISETP.GT.U32.AND P2, PT, R3, R71, PT ;  /* 0x000000470300720c */ /* 0x000fe20003f44070 */
[----:B------:R-:W-:Y:S01]  /*5ae0*/  IMAD.HI.U32 R4, R5, R78, RZ ;  /* 0x0000004e05047227 */ /* 0x000fe200078e00ff */
[C---:B------:R-:W-:Y:S01]  /*5af0*/  ISETP.GT.U32.AND P0, PT, R3.reuse, R72, PT ;  /* 0x000000480300720c */ /* 0x040fe20003f04070 */
[----:B------:R-:W-:Y:S01]  /*5b00*/  STL [R1+0x4e04], R67 ;  /* 0x004e044301007387 */ /* 0x000fe20000100800 */
[----:B------:R-:W-:Y:S01]  /*5b10*/  ISETP.GT.U32.AND P1, PT, R3, R70, PT ;  /* 0x000000460300720c */ /* 0x000fe20003f24070 */
[----:B------:R-:W-:-:S02]  /*5b20*/  IMAD.HI.U32 R0, R5, R74, RZ ;  /* 0x0000004a05007227 */ /* 0x000fc400078e00ff */
[----:B------:R-:W-:Y:S01]  /*5b30*/  @!P3 IADD3 R73, R73, -R3, RZ ;  /* 0x800000034949b210 */ /* 0x000fe20007ffe0ff */
[----:B------:R1:W-:Y:S01]  /*5b40*/  STL [R1+0x4e08], R68 ;  /* 0x004e084401007387 */ /* 0x0003e20000100800 */
[----:B------:R-:W-:Y:S02]  /*5b50*/  IMAD.MOV R0, RZ, RZ, -R0 ;  /* 0x000000ffff007224 */ /* 0x000fe400078e0a00 */
[----:B------:R-:W-:Y:S01]  /*5b60*/  ISETP.GT.U32.AND P3, PT, R3, R73, PT ;  /* 0x000000490300720c */ /* 0x000fe20003f64070 */
[----:B------:R-:W-:Y:S01]  /*5b70*/  IMAD.MOV R4, RZ, RZ, -R4 ;  /* 0x000000ffff047224 */ /* 0x000fe200078e0a04 */
[-C--:B------:R-:W-:Y:S01]  /*5b80*/  @!P2 IADD3 R71, R71, -R3.reuse, RZ ;  /* 0x800000034747a210 */ /* 0x080fe20007ffe0ff */
[----:B------:R-:W-:Y:S01]  /*5b90*/  IMAD R74, R3, R0, R74 ;  /* 0x00000000034a7224 */ /* 0x000fe200078e024a */
[----:B------:R2:W-:Y:S01]  /*5ba0*/  STL [R1+0x4e0c], R69 ;  /* 0x004e0c4501007387 */ /* 0x0005e20000100800 */
[----:B------:R-:W-:Y:S01]  /*5bb0*/  IMAD.HI.U32 R0, R5, R76, RZ ;  /* 0x0000004c05007227 */ /* 0x000fe200078e00ff */
[----:B------:R-:W-:-:S02]  /*5bc0*/  @!P1 IADD3 R70, R70, -R3, RZ ;  /* 0x8000000346469210 */ /* 0x000fc40007ffe0ff */
[----:B------:R-:W-:Y:S01]  /*5bd0*/  ISETP.GT.U32.AND P2, PT, R3, R71, PT ;  /* 0x000000470300720c */ /* 0x000fe20003f44070 */
[--C-:B------:R-:W-:Y:S01]  /*5be0*/  @!P0 IMAD.IADD R72, R72, 0x1, -R3.reuse ;  /* 0x0000000148488824 */ /* 0x100fe200078e0a03 */
[----:B------:R-:W-:Y:S01]  /*5bf0*/  IADD3 R0, -R0, RZ, RZ ;  /* 0x000000ff00007210 */ /* 0x000fe20007ffe1ff */
[----:B------:R-:W-:Y:S01]  /*5c00*/  @!P6 IMAD.MOV R70, RZ, RZ, -R70 ;  /* 0x000000ffff46e224 */ /* 0x000fe200078e0a46 */
[----:B------:R-:W-:Y:S01]  /*5c10*/  ISETP.GE.AND P6, PT, R75, RZ, PT ;  /* 0x000000ff4b00720c */ /* 0x000fe20003fc6270 */
[--C-:B------:R-:W-:Y:S01]  /*5c20*/  @!P3 IMAD.IADD R73, R73, 0x1, -R3.reuse ;  /* 0x000000014949b824 */ /* 0x100fe200078e0a03 */
[C---:B------:R-:W-:Y:S01]  /*5c30*/  ISETP.GT.U32.AND P0, PT, R3.reuse, R72, PT ;  /* 0x000000480300720c */ /* 0x040fe20003f04070 */
[----:B------:R-:W-:Y:S01]  /*5c40*/  IMAD R75, R3, R0, R76 ;  /* 0x00000000034b7224 */ /* 0x000fe200078e024c */
[----:B------:R-:W-:Y:S01]  /*5c50*/  ISETP.GE.AND P1, PT, R77, RZ, PT ;  /* 0x000000ff4d00720c */ /* 0x000fe20003f26270 */
[C---:B------:R-:W-:Y:S01]  /*5c60*/  VIADD R0, R10.reuse, 0x67 ;  /* 0x000000670a007836 */ /* 0x040fe20000000000 */
[----:B------:R-:W-:Y:S01]  /*5c70*/  STL [R1+0x4e10], R70 ;  /* 0x004e104601007387 */ /* 0x000fe20000100800 */
[C---:B------:R-:W-:Y:S01]  /*5c80*/  IMAD R76, R3.reuse, R4, R78 ;  /* 0x00000004034c7224 */ /* 0x040fe200078e024e */
[----:B------:R-:W-:Y:S01]  /*5c90*/  ISETP.GT.U32.AND P3, PT, R3, R75, PT ;  /* 0x0000004b0300720c */ /* 0x000fe20003f64070 */
[----:B------:R-:W-:Y:S01]  /*5ca0*/  @!P2 IMAD.IADD R71, R71, 0x1, -R3 ;  /* 0x000000014747a824 */ /* 0x000fe200078e0a03 */
[----:B------:R-:W-:Y:S01]  /*5cb0*/  ISETP.GT.U32.AND P2, PT, R3, R74, PT ;  /* 0x0000004a0300720c */ /* 0x000fe20003f44070 */
[C---:B-1----:R-:W-:Y:S01]  /*5cc0*/  VIADD R68, R10.reuse, 0x1c3 ;  /* 0x000001c30a447836 */ /* 0x042fe20000000000 */
[----:B------:R-:W-:Y:S01]  /*5cd0*/  IABS R78, R0 ;  /* 0x00000000004e7213 */ /* 0x000fe20000000000 */
[----:B------:R-:W-:Y:S01]  /*5ce0*/  @!P5 IMAD.MOV R71, RZ, RZ, -R71 ;  /* 0x000000ffff47d224 */ /* 0x000fe200078e0a47 */
[----:B------:R-:W-:Y:S01]  /*5cf0*/  IADD3 R4, R10, 0x68, RZ ;  /* 0x000000680a047810 */ /* 0x000fe20007ffe0ff */
[----:B------:R-:W-:Y:S01]  /*5d00*/  @!P0 IMAD.IADD R72, R72, 0x1, -R3 ;  /* 0x0000000148488824 */ /* 0x000fe200078e0a03 */
[----:B------:R-:W-:Y:S01]  /*5d10*/  ISETP.GE.AND P0, PT, R80, RZ, PT ;  /* 0x000000ff5000720c */ /* 0x000fe20003f06270 */
[----:B------:R-:W-:Y:S01]  /*5d20*/  @!P1 IMAD.MOV R73, RZ, RZ, -R73 ;  /* 0x000000ffff499224 */ /* 0x000fe200078e0a49 */
[----:B------:R-:W-:Y:S01]  /*5d30*/  IABS R80, R4 ;  /* 0x0000000400507213 */ /* 0x000fe20000000000 */
[----:B------:R-:W-:Y:S01]  /*5d40*/  @!P4 IMAD.MOV R72, RZ, RZ, -R72 ;  /* 0x000000ffff48c224 */ /* 0x000fe200078e0a48 */
[----:B------:R-:W-:Y:S01]  /*5d50*/  ISETP.GE.AND P4, PT, R0, RZ, PT ;  /* 0x000000ff0000720c */ /* 0x000fe20003f86270 */
[----:B------:R-:W-:Y:S01]  /*5d60*/  @!P3 IMAD.IADD R75, R75, 0x1, -R3 ;  /* 0x000000014b4bb824 */ /* 0x000fe200078e0a03 */
[----:B------:R-:W-:Y:S01]  /*5d70*/  ISETP.GE.AND P1, PT, R4, RZ, PT ;  /* 0x000000ff0400720c */ /* 0x000fe20003f26270 */
[----:B------:R-:W-:Y:S01]  /*5d80*/  IMAD.HI.U32 R0, R5, R78, RZ ;  /* 0x0000004e05007227 */ /* 0x000fe200078e00ff */
[----:B------:R-:W-:Y:S01]  /*5d90*/  @!P2 IADD3 R74, R74, -R3, RZ ;  /* 0x800000034a4aa210 */ /* 0x000fe20007ffe0ff */
[----:B------:R-:W-:Y:S01]  /*5da0*/  STL [R1+0x4e14], R71 ;  /* 0x004e144701007387 */ /* 0x000fe20000100800 */
[C---:B------:R-:W-:Y:S01]  /*5db0*/  ISETP.GT.U32.AND P3, PT, R3.reuse, R75, PT ;  /* 0x0000004b0300720c */ /* 0x040fe20003f64070 */
[----:B------:R-:W-:Y:S01]  /*5dc0*/  IMAD.MOV R0, RZ, RZ, -R0 ;  /* 0x000000ffff007224 */ /* 0x000fe200078e0a00 */
[----:B------:R-:W-:Y:S01]  /*5dd0*/  ISETP.GT.U32.AND P2, PT, R3, R74, PT ;  /* 0x0000004a0300720c */ /* 0x000fe20003f44070 */
[----:B------:R-:W-:Y:S01]  /*5de0*/  IMAD.HI.U32 R4, R5, R80, RZ ;  /* 0x0000005005047227 */ /* 0x000fe200078e00ff */
[----:B------:R-:W-:Y:S01]  /*5df0*/  ISETP.GE.AND P5, PT, R79, RZ, PT ;  /* 0x000000ff4f00720c */ /* 0x000fe20003fa6270 */
[----:B------:R1:W-:Y:S01]  /*5e00*/  STL [R1+0x4e18], R72 ;  /* 0x004e184801007387 */ /* 0x0003e20000100800 */
[----:B--2---:R-:W-:Y:S01]  /*5e10*/  IADD3 R69, R10, 0x1c2, RZ ;  /* 0x000001c20a457810 */ /* 0x004fe20007ffe0ff */
[----:B------:R-:W-:-:S02]  /*5e20*/  IMAD R77, R3, R0, R78 ;  /* 0x00000000034d7224 */ /* 0x000fc400078e024e */
[----:B------:R-:W-:Y:S01]  /*5e30*/  VIADD R79, R10, 0x69 ;  /* 0x000000690a4f7836 */ /* 0x000fe20000000000 */
[----:B------:R-:W-:Y:S01]  /*5e40*/  STL [R1+0x4e1c], R73 ;  /* 0x004e1c4901007387 */ /* 0x000fe20000100800 */
[----:B------:R-:W-:Y:S02]  /*5e50*/  IMAD.MOV R4, RZ, RZ, -R4 ;  /* 0x000000ffff047224 */ /* 0x000fe400078e0a04 */
[----:B------:R-:W-:Y:S01]  /*5e60*/  @!P3 IMAD.IADD R75, R75, 0x1, -R3 ;  /* 0x000000014b4bb824 */ /* 0x000fe200078e0a03 */
[C---:B------:R-:W-:Y:S01]  /*5e70*/  ISETP.GT.U32.AND P3, PT, R3.reuse, R77, PT ;  /* 0x0000004d0300720c */ /* 0x040fe20003f64070 */
[C---:B------:R-:W-:Y:S01]  /*5e80*/  IMAD R78, R3.reuse, R4, R80 ;  /* 0x00000004034e7224 */ /* 0x040fe200078e0250 */
[----:B------:R-:W-:Y:S01]  /*5e90*/  @!P2 IADD3 R74, R74, -R3, RZ ;  /* 0x800000034a4aa210 */ /* 0x000fe20007ffe0ff */
[----:B------:R-:W-:Y:S01]  /*5ea0*/  @!P5 IMAD.MOV R75, RZ, RZ, -R75 ;  /* 0x000000ffff4bd224 */ /* 0x000fe200078e0a4b */
[----:B------:R-:W-:Y:S01]  /*5eb0*/  ISETP.GT.U32.AND P2, PT, R3, R76, PT ;  /* 0x0000004c0300720c */ /* 0x000fe20003f44070 */
[----:B------:R-:W-:Y:S01]  /*5ec0*/  IMAD.HI.U32 R4, R5, R84, RZ ;  /* 0x0000005405047227 */ /* 0x000fe200078e00ff */
[----:B------:R-:W-:-:S02]  /*5ed0*/  IABS R82, R79 ;  /* 0x0000004f00527213 */ /* 0x000fc40000000000 */
[----:B------:R-:W-:Y:S01]  /*5ee0*/  ISETP.GE.AND P5, PT, R79, RZ, PT ;  /* 0x000000ff4f00720c */ /* 0x000fe20003fa6270 */
[----:B------:R-:W-:Y:S01]  /*5ef0*/  @!P6 IMAD.MOV R74, RZ, RZ, -R74 ;  /* 0x000000ffff4ae224 */ /* 0x000fe200078e0a4a */
[----:B------:R-:W-:Y:S01]  /*5f00*/  ISETP.GT.U32.AND P6, PT, R3, R78, PT ;  /* 0x0000004e0300720c */ /* 0x000fe20003fc4070 */
[----:B------:R-:W-:Y:S01]  /*5f10*/  IMAD.HI.U32 R0, R5, R82, RZ ;  /* 0x0000005205007227 */ /* 0x000fe200078e00ff */
[----:B------:R-:W-:Y:S02]  /*5f20*/  IADD3 R4, -R4, RZ, RZ ;  /* 0x000000ff04047210 */ /* 0x000fe40007ffe1ff */
[----:B------:R2:W-:Y:S01]  /*5f30*/  STL [R1+0x4e20], R74 ;  /* 0x004e204a01007387 */ /* 0x0005e20000100800 */
[--C-:B------:R-:W-:Y:S01]  /*5f40*/  @!P3 IMAD.IADD R77, R77, 0x1, -R3.reuse ;  /* 0x000000014d4db824 */ /* 0x100fe200078e0a03 */
[----:B-1----:R-:W-:Y:S01]  /*5f50*/  IADD3 R72, R10, 0x1bf, RZ ;  /* 0x000001bf0a487810 */ /* 0x002fe20007ffe0ff */
[----:B------:R-:W-:Y:S01]  /*5f60*/  IMAD.MOV R0, RZ, RZ, -R0 ;  /* 0x000000ffff007224 */ /* 0x000fe200078e0a00 */
[----:B------:R-:W-:Y:S01]  /*5f70*/  @!P2 IADD3 R76, R76, -R3, RZ ;  /* 0x800000034c4ca210 */ /* 0x000fe20007ffe0ff */
[C---:B------:R-:W-:Y:S01]  /*5f80*/  IMAD R80, R3.reuse, R4, R84 ;  /* 0x0000000403507224 */ /* 0x040fe200078e0254 */
[C---:B------:R-:W-:Y:S01]  /*5f90*/  ISETP.GT.U32.AND P3, PT, R3.reuse, R77, PT ;  /* 0x0000004d0300720c */ /* 0x040fe20003f64070 */
[C---:B------:R-:W-:Y:S01]  /*5fa0*/  IMAD R79, R3.reuse, R0, R82 ;  /* 0x00000000034f7224 */ /* 0x040fe200078e0252 */
[----:B------:R-:W-:Y:S01]  /*5fb0*/  ISETP.GT.U32.AND P2, PT, R3, R76, PT ;  /* 0x0000004c0300720c */ /* 0x000fe20003f44070 */
[----:B------:R-:W-:Y:S01]  /*5fc0*/  @!P6 IMAD.IADD R78, R78, 0x1, -R3 ;  /* 0x000000014e4ee824 */ /* 0x000fe200078e0a03 */
[----:B------:R-:W-:Y:S01]  /*5fd0*/  IABS R82, R87 ;  /* 0x0000005700527213 */ /* 0x000fe20000000000 */
[----:B------:R-:W-:Y:S01]  /*5fe0*/  IMAD.HI.U32 R4, R5, R86, RZ ;  /* 0x0000005605047227 */ /* 0x000fe200078e00ff */
[----:B------:R-:W-:Y:S01]  /*5ff0*/  IABS R84, R89 ;  /* 0x0000005900547213 */ /* 0x000fe20000000000 */
[----:B------:R1:W-:Y:S01]  /*6000*/  STL [R1+0x4e24], R75 ;  /* 0x004e244b01007387 */ /* 0x0003e20000100800 */
[----:B------:R-:W-:Y:S01]  /*6010*/  ISETP.GT.U32.AND P6, PT, R3, R78, PT ;  /* 0x0000004e0300720c */ /* 0x000fe20003fc4070 */
[----:B------:R-:W-:Y:S01]  /*6020*/  IMAD.HI.U32 R0, R5, R82, RZ ;  /* 0x0000005205007227 */ /* 0x000fe200078e00ff */
[----:B------:R-:W-:-:S03]  /*6030*/  IADD3 R4, -R4, RZ, RZ ;  /* 0x000000ff04047210 */ /* 0x000fc60007ffe1ff */
[----:B------:R-:W-:Y:S01]  /*6040*/  @!P3 IMAD.IADD R77, R77, 0x1, -R3 ;  /* 0x000000014d4db824 */ /* 0x000fe200078e0a03 */
[----:B------:R-:W-:Y:S01]  /*6050*/  ISETP.GT.U32.AND P3, PT, R3, R79, PT ;  /* 0x0000004f0300720c */ /* 0x000fe20003f64070 */
[----:B--2---:R-:W-:Y:S01]  /*6060*/  VIADD R74, R10, 0x1bd ;  /* 0x000001bd0a4a7836 */ /* 0x004fe20000000000 */
[----:B------:R-:W-:Y:S01]  /*6070*/  @!P2 IADD3 R76, R76, -R3, RZ ;  /* 0x800000034c4ca210 */ /* 0x000fe20007ffe0ff */
[----:B------:R-:W-:Y:S01]  /*6080*/  @!P4 IMAD.MOV R77, RZ, RZ, -R77 ;  /* 0x000000ffff4dc224 */ /* 0x000fe200078e0a4d */
[----:B------:R-:W-:Y:S01]  /*6090*/  ISETP.GE.AND P2, PT, R81, RZ, PT ;  /* 0x000000ff5100720c */ /* 0x000fe20003f46270 */
[----:B-1----:R-:W-:Y:S01]  /*60a0*/  VIADD R75, R10, 0x1bc ;  /* 0x000001bc0a4b7836 */ /* 0x002fe20000000000 */
[----:B------:R-:W-:Y:S01]  /*60b0*/  IADD3 R81, -R0, RZ, RZ ;  /* 0x000000ff00517210 */ /* 0x000fe20007ffe1ff */
[----:B------:R-:W-:-:S04]  /*60c0*/  IMAD.HI.U32 R0, R5, R84, RZ ;  /* 0x0000005405007227 */ /* 0x000fc800078e00ff */
[----:B------:R-:W-:Y:S02]  /*60d0*/  IMAD R81, R3, R81, R82 ;  /* 0x0000005103517224 */ /* 0x000fe400078e0252 */
[--C-:B------:R-:W-:Y:S02]  /*60e0*/  @!P3 IMAD.IADD R79, R79, 0x1, -R3.reuse ;  /* 0x000000014f4fb824 */ /* 0x100fe400078e0a03 */
[----:B------:R-:W-:Y:S01]  /*60f0*/  @!P6 IMAD.IADD R78, R78, 0x1, -R3 ;  /* 0x000000014e4ee824 */ /* 0x000fe200078e0a03 */
[C---:B------:R-:W-:Y:S01]  /*6100*/  ISETP.GT.U32.AND P3, PT, R3.reuse, R81, PT ;  /* 0x000000510300720c */ /* 0x040fe20003f64070 */
[----:B------:R-:W-:Y:S01]  /*6110*/  IMAD.MOV R82, RZ, RZ, -R0 ;  /* 0x000000ffff527224 */ /* 0x000fe200078e0a00 */
[C---:B------:R-:W-:Y:S01]  /*6120*/  ISETP.GT.U32.AND P6, PT, R3.reuse, R80, PT ;  /* 0x000000500300720c */ /* 0x040fe20003fc4070 */
[----:B------:R-:W-:Y:S02]  /*6130*/  @!P1 IMAD.MOV R78, RZ, RZ, -R78 ;  /* 0x000000ffff4e9224 */ /* 0x000fe400078e0a4e */
[----:B------:R-:W-:-:S02]  /*6140*/  IMAD R82, R3, R82, R84 ;  /* 0x0000005203527224 */ /* 0x000fc400078e0254 */
[----:B------:R-:W-:Y:S02]  /*6150*/  IMAD.MOV R84, RZ, RZ, -R83 ;  /* 0x000000ffff547224 */ /* 0x000fe400078e0a53 */
[----:B------:R-:W-:Y:S01]  /*6160*/  IMAD R83, R3, R4, R86 ;  /* 0x0000000403537224 */ /* 0x000fe200078e0256 */
[----:B------:R-:W-:Y:S01]  /*6170*/  IABS R86, R94 ;  /* 0x0000005e00567213 */ /* 0x000fe20000000000 */
[----:B------:R-:W-:Y:S02]  /*6180*/  @!P0 IMAD.MOV R76, RZ, RZ, -R76 ;  /* 0x000000ffff4c8224 */ /* 0x000fe400078e0a4c */
[--C-:B------:R-:W-:Y:S01]  /*6190*/  @!P3 IMAD.IADD R81, R81, 0x1, -R3.reuse ;  /* 0x000000015151b824 */ /* 0x100fe200078e0a03 */
[C---:B------:R-:W-:Y:S01]  /*61a0*/  ISETP.GT.U32.AND P3, PT, R3.reuse, R79, PT ;  /* 0x0000004f0300720c */ /* 0x040fe20003f64070 */
[----:B------:R-:W-:Y:S01]  /*61b0*/  @!P6 IMAD.IADD R80, R80, 0x1, -R3 ;  /* 0x000000015050e824 */ /* 0x000fe200078e0a03 */
[----:B------:R-:W-:Y:S01]  /*61c0*/  ISETP.GT.U32.AND P6, PT, R3, R82, PT ;  /* 0x000000520300720c */ /* 0x000fe20003fc4070 */
[----:B------:R-:W-:Y:S01]  /*61d0*/  IMAD.HI.U32 R0, R5, R90, RZ ;  /* 0x0000005a05007227 */ /* 0x000fe200078e00ff */
[C---:B------:R-:W-:Y:S01]  /*61e0*/  ISETP.GT.U32.AND P1, PT, R3.reuse, R83, PT ;  /* 0x000000530300720c */ /* 0x040fe20003f24070 */
[----:B------:R1:W-:Y:S01]  /*61f0*/  STL [R1+0x4e28], R76 ;  /* 0x004e284c01007387 */ /* 0x0003e20000100800 */
[C---:B------:R-:W-:Y:S01]  /*6200*/  ISETP.GT.U32.AND P0, PT, R3.reuse, R80, PT ;  /* 0x000000500300720c */ /* 0x040fe20003f04070 */
[----:B------:R-:W-:Y:S01]  /*6210*/  IMAD R84, R3, R84, R88 ;  /* 0x0000005403547224 */ /* 0x000fe200078e0258 */
[----:B------:R-:W-:Y:S01]  /*6220*/  IABS R88, R95 ;  /* 0x0000005f00587213 */ /* 0x000fe20000000000 */
[----:B------:R-:W-:Y:S01]  /*6230*/  STL [R1+0x4e2c], R77 ;  /* 0x004e2c4d01007387 */ /* 0x000fe20000100800 */
[----:B------:R-:W-:Y:S01]  /*6240*/  IADD3 R0, -R0, RZ, RZ ;  /* 0x000000ff00007210 */ /* 0x000fe20007ffe1ff */
[----:B------:R-:W-:-:S02]  /*6250*/  VIADD R73, R10, 0x1be ;  /* 0x000001be0a497836 */ /* 0x000fc40000000000 */
[-C--:B------:R-:W-:Y:S01]  /*6260*/  @!P3 IADD3 R79, R79, -R3.reuse, RZ ;  /* 0x800000034f4fb210 */ /* 0x080fe20007ffe0ff */
[----:B------:R-:W-:Y:S01]  /*6270*/  IMAD.HI.U32 R4, R5, R88, RZ ;  /* 0x0000005805047227 */ /* 0x000fe200078e00ff */
[-C--:B------:R-:W-:Y:S01]  /*6280*/  @!P6 IADD3 R82, R82, -R3.reuse, RZ ;  /* 0x800000035252e210 */ /* 0x080fe20007ffe0ff */
[----:B------:R2:W-:Y:S01]  /*6290*/  STL [R1+0x4e30], R78 ;  /* 0x004e304e01007387 */ /* 0x0005e20000100800 */
[----:B------:R-:W-:Y:S01]  /*62a0*/  @!P1 IADD3 R83, R83, -R3, RZ ;  /* 0x8000000353539210 */ /* 0x000fe20007ffe0ff */
[----:B------:R-:W-:Y:S01]  /*62b0*/  @!P5 IMAD.MOV R79, RZ, RZ, -R79 ;  /* 0x000000ffff4fd224 */ /* 0x000fe200078e0a4f */
[C---:B------:R-:W-:Y:S01]  /*62c0*/  ISETP.GT.U32.AND P6, PT, R3.reuse, R81, PT ;  /* 0x000000510300720c */ /* 0x040fe20003fc4070 */
[----:B------:R-:W-:Y:S01]  /*62d0*/  @!P0 IMAD.IADD R80, R80, 0x1, -R3 ;  /* 0x0000000150508824 */ /* 0x000fe200078e0a03 */
[C---:B------:R-:W-:Y:S01]  /*62e0*/  ISETP.GT.U32.AND P5, PT, R3.reuse, R83, PT ;  /* 0x000000530300720c */ /* 0x040fe20003fa4070 */
[C---:B------:R-:W-:Y:S01]  /*62f0*/  IMAD R85, R3.reuse, R0, R90 ;  /* 0x0000000003557224 */ /* 0x040fe200078e025a */
[----:B------:R-:W-:Y:S01]  /*6300*/  ISETP.GT.U32.AND P4, PT, R3, R82, PT ;  /* 0x000000520300720c */ /* 0x000fe20003f84070 */
[----:B------:R-:W-:Y:S01]  /*6310*/  IMAD.HI.U32 R0, R5, R86, RZ ;  /* 0x0000005605007227 */ /* 0x000fe200078e00ff */
[----:B------:R-:W-:Y:S01]  /*6320*/  ISETP.GT.U32.AND P3, PT, R3, R84, PT ;  /* 0x000000540300720c */ /* 0x000fe20003f64070 */
[----:B------:R-:W-:Y:S01]  /*6330*/  STL [R1+0x4e34], R79 ;  /* 0x004e344f01007387 */ /* 0x000fe20000100800 */
[----:B------:R-:W-:Y:S01]  /*6340*/  ISETP.GE.AND P0, PT, R87, RZ, PT ;  /* 0x000000ff5700720c */ /* 0x000fe20003f06270 */
[----:B------:R-:W-:Y:S01]  /*6350*/  IMAD.MOV R4, RZ, RZ, -R4 ;  /* 0x000000ffff047224 */ /* 0x000fe200078e0a04 */
[----:B------:R-:W-:Y:S01]  /*6360*/  ISETP.GE.AND P1, PT, R91, RZ, PT ;  /* 0x000000ff5b00720c */ /* 0x000fe20003f26270 */
[----:B------:R-:W-:Y:S01]  /*6370*/  IMAD.MOV R0, RZ, RZ, -R0 ;  /* 0x000000ffff007224 */ /* 0x000fe200078e0a00 */
[----:B-1----:R-:W-:Y:S01]  /*6380*/  IADD3 R76, R10, 0x1bb, RZ ;  /* 0x000001bb0a4c7810 */ /* 0x002fe20007ffe0ff */
[----:B------:R-:W-:-:S02]  /*6390*/  IMAD R87, R3, R4, R88 ;  /* 0x0000000403577224 */ /* 0x000fc400078e0258 */
[--C-:B------:R-:W-:Y:S01]  /*63a0*/  @!P6 IMAD.IADD R81, R81, 0x1, -R3.reuse ;  /* 0x000000015151e824 */ /* 0x100fe200078e0a03 */
[C---:B------:R-:W-:Y:S01]  /*63b0*/  ISETP.GT.U32.AND P6, PT, R3.reuse, R85, PT ;  /* 0x000000550300720c */ /* 0x040fe20003fc4070 */
[----:B------:R-:W-:Y:S01]  /*63c0*/  IMAD R86, R3, R0, R86 ;  /* 0x0000000003567224 */ /* 0x000fe200078e0256 */
[----:B------:R-:W-:Y:S01]  /*63d0*/  @!P5 IADD3 R83, R83, -R3, RZ ;  /* 0x800000035353d210 */ /* 0x000fe20007ffe0ff */
[----:B------:R-:W-:Y:S01]  /*63e0*/  @!P3 IMAD.IADD R84, R84, 0x1, -R3 ;  /* 0x000000015454b824 */ /* 0x000fe200078e0a03 */
[----:B------:R-:W-:Y:S01]  /*63f0*/  ISETP.GT.U32.AND P5, PT, R3, R87, PT ;  /* 0x000000570300720c */ /* 0x000fe20003fa4070 */
[----:B------:R-:W-:Y:S01]  /*6400*/  @!P0 IMAD.MOV R81, RZ, RZ, -R81 ;  /* 0x000000ffff518224 */ /* 0x000fe200078e0a51 */
[-C--:B------:R-:W-:Y:S01]  /*6410*/  @!P4 IADD3 R82, R82, -R3.reuse, RZ ;  /* 0x800000035252c210 */ /* 0x080fe20007ffe0ff */
[----:B------:R-:W-:Y:S01]  /*6420*/  @!P2 IMAD.MOV R80, RZ, RZ, -R80 ;  /* 0x000000ffff50a224 */ /* 0x000fe200078e0a50 */
[----:B------:R-:W-:Y:S01]  /*6430*/  ISETP.GE.AND P4, PT, R89, RZ, PT ;  /* 0x000000ff5900720c */ /* 0x000fe20003f86270 */
[C---:B------:R-:W-:Y:S01]  /*6440*/  VIADD R4, R10.reuse, 0x72 ;  /* 0x000000720a047836 */ /* 0x040fe20000000000 */
[C---:B------:R-:W-:Y:S01]  /*6450*/  ISETP.GT.U32.AND P0, PT, R3.reuse, R86, PT ;  /* 0x000000560300720c */ /* 0x040fe20003f04070 */
[C---:B--2---:R-:W-:Y:S01]  /*6460*/  VIADD R78, R10.reuse, 0x1b9 ;  /* 0x000001b90a4e7836 */ /* 0x044fe20000000000 */
[----:B------:R-:W-:Y:S01]  /*6470*/  ISETP.GT.U32.AND P2, PT, R3, R84, PT ;  /* 0x000000540300720c */ /* 0x000fe20003f44070 */
[----:B------:R1:W-:Y:S01]  /*6480*/  STL [R1+0x4e38], R80 ;  /* 0x004e385001007387 */ /* 0x0003e20000100800 */
[----:B------:R-:W-:Y:S01]  /*6490*/  @!P6 IADD3 R85, R85, -R3, RZ ;  /* 0x800000035555e210 */ /* 0x000fe20007ffe0ff */
[C---:B------:R-:W-:Y:S01]  /*64a0*/  VIADD R77, R10.reuse, 0x1ba ;  /* 0x000001ba0a4d7836 */ /* 0x040fe20000000000 */
[----:B------:R-:W-:Y:S01]  /*64b0*/  IADD3 R89, R10, 0x73, RZ ;  /* 0x000000730a597810 */ /* 0x000fe20007ffe0ff */
[--C-:B------:R-:W-:Y:S01]  /*64c0*/  @!P5 IMAD.IADD R87, R87, 0x1, -R3.reuse ;  /* 0x000000015757d824 */ /* 0x100fe200078e0a03 */
[----:B------:R-:W-:Y:S01]  /*64d0*/  ISETP.GE.AND P3, PT, R92, RZ, PT ;  /* 0x000000ff5c00720c */ /* 0x000fe20003f66270 */
[----:B------:R-:W-:Y:S01]  /*64e0*/  STL [R1+0x4e3c], R81 ;  /* 0x004e3c5101007387 */ /* 0x000fe20000100800 */
[----:B------:R-:W-:Y:S01]  /*64f0*/  ISETP.GT.U32.AND P6, PT, R3, R85, PT ;  /* 0x000000550300720c */ /* 0x000fe20003fc4070 */
[----:B------:R-:W-:Y:S01]  /*6500*/  @!P4 IMAD.MOV R82, RZ, RZ, -R82 ;  /* 0x000000ffff52c224 */ /* 0x000fe200078e0a52 */
[----:B------:R-:W-:Y:S01]  /*6510*/  IABS R88, R4 ;  /* 0x0000000400587213 */ /* 0x000fe20000000000 */
[----:B-1----:R-:W-:Y:S01]  /*6520*/  VIADD R80, R10, 0x1b7 ;  /* 0x000001b70a507836 */ /* 0x002fe20000000000 */
[----:B------:R-:W-:Y:S01]  /*6530*/  IABS R90, R89 ;  /* 0x00000059005a7213 */ /* 0x000fe20000000000 */
[----:B------:R-:W-:Y:S01]  /*6540*/  @!P2 IMAD.IADD R84, R84, 0x1, -R3 ;  /* 0x000000015454a824 */ /* 0x000fe200078e0a03 */
[----:B------:R-:W-:Y:S01]  /*6550*/  @!P0 IADD3 R86, R86, -R3, RZ ;  /* 0x8000000356568210 */ /* 0x000fe20007ffe0ff */
[----:B------:R-:W-:Y:S01]  /*6560*/  IMAD.HI.U32 R0, R5, R88, RZ ;  /* 0x0000005805007227 */ /* 0x000fe200078e00ff */
[----:B------:R-:W-:Y:S01]  /*6570*/  ISETP.GE.AND P4, PT, R93, RZ, PT ;  /* 0x000000ff5d00720c */ /* 0x000fe20003f86270 */
[----:B------:R-:W-:Y:S01]  /*6580*/  STL [R1+0x4e40], R82 ;  /* 0x004e405201007387 */ /* 0x000fe20000100800 */
[----:B------:R-:W-:Y:S01]  /*6590*/  ISETP.GE.AND P0, PT, R4, RZ, PT ;  /* 0x000000ff0400720c */ /* 0x000fe20003f06270 */
[----:B------:R-:W-:Y:S01]  /*65a0*/  IMAD.HI.U32 R4, R5, R90, RZ ;  /* 0x0000005a05047227 */ /* 0x000fe200078e00ff */
[----:B------:R-:W-:-:S02]  /*65b0*/  ISETP.GT.U32.AND P5, PT, R3, R87, PT ;  /* 0x000000570300720c */ /* 0x000fc40003fa4070 */
[----:B------:R-:W-:Y:S01]  /*65c0*/  @!P1 IADD3 R83, -R83, RZ, RZ ;  /* 0x000000ff53539210 */ /* 0x000fe20007ffe1ff */
[----:B------:R-:W-:Y:S01]  /*65d0*/  IMAD.MOV R0, RZ, RZ, -R0 ;  /* 0x000000ffff007224 */ /* 0x000fe200078e0a00 */
[----:B------:R-:W-:Y:S01]  /*65e0*/  ISETP.GT.U32.AND P1, PT, R3, R86, PT ;  /* 0x000000560300720c */ /* 0x000fe20003f24070 */
[----:B------:R-:W-:Y:S01]  /*65f0*/  IMAD.MOV R4, RZ, RZ, -R4 ;  /* 0x000000ffff047224 */ /* 0x000fe200078e0a04 */
[----:B------:R-:W-:Y:S01]  /*6600*/  ISETP.GE.AND P2, PT, R94, RZ, PT ;  /* 0x000000ff5e00720c */ /* 0x000fe20003f46270 */
[----:B------:R-:W-:Y:S01]  /*6610*/  @!P3 IMAD.MOV R84, RZ, RZ, -R84 ;  /* 0x000000ffff54b224 */ /* 0x000fe200078e0a54 */
[----:B------:R-:W-:Y:S01]  /*6620*/  ISETP.GE.AND P3, PT, R89, RZ, PT ;  /* 0x000000ff5900720c */ /* 0x000fe20003f66270 */
[----:B------:R-:W-:Y:S01]  /*6630*/  @!P6 IMAD.IADD R85, R85, 0x1, -R3 ;  /* 0x000000015555e824 */ /* 0x000fe200078e0a03 */
[C---:B------:R-:W-:Y:S01]  /*6640*/  IADD3 R93, R10.reuse, 0x76, RZ ;  /* 0x000000760a5d7810 */ /* 0x040fe20007ffe0ff */
[C---:B------:R-:W-:Y:S01]  /*6650*/  IMAD R88, R3.reuse, R0, R88 ;  /* 0x0000000003587224 */ /* 0x040fe200078e0258 */
[C---:B------:R-:W-:Y:S01]  /*6660*/  IADD3 R0, R10.reuse, 0x74, RZ ;  /* 0x000000740a007810 */ /* 0x040fe20007ffe0ff */
[C---:B------:R-:W-:Y:S01]  /*6670*/  IMAD R89, R3.reuse, R4, R90 ;  /* 0x0000000403597224 */ /* 0x040fe200078e025a */
[----:B------:R-:W-:Y:S01]  /*6680*/  IABS R94, R93 ;  /* 0x0000005d005e7213 */ /* 0x000fe20000000000 */
[----:B------:R-:W-:Y:S01]  /*6690*/  @!P4 IMAD.MOV R85, RZ, RZ, -R85 ;  /* 0x000000ffff55c224 */ /* 0x000fe200078e0a55 */
[----:B------:R-:W-:Y:S01]  /*66a0*/  ISETP.GT.U32.AND P4, PT, R3, R88, PT ;  /* 0x000000580300720c */ /* 0x000fe20003f84070 */
[--C-:B------:R-:W-:Y:S01]  /*66b0*/  @!P5 IMAD.IADD R87, R87, 0x1, -R3.reuse ;  /* 0x000000015757d824 */ /* 0x100fe200078e0a03 */
[----:B------:R-:W-:Y:S01]  /*66c0*/  ISETP.GT.U32.AND P5, PT, R3, R89, PT ;  /* 0x000000590300720c */ /* 0x000fe20003fa4070 */
[----:B------:R-:W-:Y:S01]  /*66d0*/  VIADD R4, R10, 0x75 ;  /* 0x000000750a047836 */ /* 0x000fe20000000000 */
[----:B------:R-:W-:Y:S01]  /*66e0*/  IABS R90, R0 ;  /* 0x00000000005a7213 */ /* 0x000fe20000000000 */
[--C-:B------:R-:W-:Y:S01]  /*66f0*/  @!P1 IMAD.IADD R86, R86, 0x1, -R3.reuse ;  /* 0x0000000156569824 */ /* 0x100fe200078e0a03 */
[----:B------:R-:W-:Y:S01]  /*6700*/  ISETP.GE.AND P1, PT, R0, RZ, PT ;  /* 0x000000ff0000720c */ /* 0x000fe20003f26270 */
[----:B------:R-:W-:Y:S01]  /*6710*/  IMAD.HI.U32 R91, R5, R94, RZ ;  /* 0x0000005e055b7227 */ /* 0x000fe200078e00ff */
[----:B------:R-:W-:Y:S01]  /*6720*/  IABS R92, R4 ;  /* 0x00000004005c7213 */ /* 0x000fe20000000000 */
[----:B------:R1:W-:Y:S01]  /*6730*/  STL [R1+0x4e44], R83 ;  /* 0x004e445301007387 */ /* 0x0003e20000100800 */
[----:B------:R-:W-:Y:S01]  /*6740*/  ISETP.GE.AND P6, PT, R95, RZ, PT ;  /* 0x000000ff5f00720c */ /* 0x000fe20003fc6270 */
[----:B------:R-:W-:Y:S01]  /*6750*/  IMAD.HI.U32 R0, R5, R90, RZ ;  /* 0x0000005a05007227 */ /* 0x000fe200078e00ff */
[----:B------:R-:W-:Y:S01]  /*6760*/  IADD3 R79, R10, 0x1b8, RZ ;  /* 0x000001b80a4f7810 */ /* 0x000fe20007ffe0ff */
[----:B------:R-:W-:Y:S01]  /*6770*/  STL [R1+0x4e48], R84 ;  /* 0x004e485401007387 */ /* 0x000fe20000100800 */
[----:B------:R-:W-:Y:S01]  /*6780*/  @!P4 IADD3 R88, R88, -R3, RZ ;  /* 0x800000035858c210 */ /* 0x000fe20007ffe0ff */
[----:B------:R-:W-:Y:S01]  /*6790*/  @!P5 IMAD.IADD R89, R89, 0x1, -R3 ;  /* 0x000000015959d824 */ /* 0x000fe200078e0a03 */
[----:B------:R-:W-:Y:S01]  /*67a0*/  IADD3 R0, -R0, RZ, RZ ;  /* 0x000000ff00007210 */ /* 0x000fe20007ffe1ff */
[----:B------:R-:W-:Y:S01]  /*67b0*/  @!P2 IMAD.MOV R86, RZ, RZ, -R86 ;  /* 0x000000ffff56a224 */ /* 0x000fe200078e0a56 */
[----:B------:R-:W-:Y:S01]  /*67c0*/  ISETP.GT.U32.AND P4, PT, R3, R88, PT ;  /* 0x000000580300720c */ /* 0x000fe20003f84070 */
[----:B------:R-:W-:Y:S01]  /*67d0*/  IMAD.HI.U32 R95, R5, R98, RZ ;  /* 0x00000062055f7227 */ /* 0x000fe200078e00ff */
[----:B------:R-:W-:Y:S01]  /*67e0*/  ISETP.GE.AND P2, PT, R4, RZ, PT ;  /* 0x000000ff0400720c */ /* 0x000fe20003f46270 */
[----:B------:R-:W-:Y:S01]  /*67f0*/  STL [R1+0x4e4c], R85 ;  /* 0x004e4c5501007387 */ /* 0x000fe20000100800 */
[----:B------:R-:W-:Y:S01]  /*6800*/  ISETP.GT.U32.AND P5, PT, R3, R89, PT ;  /* 0x000000590300720c */ /* 0x000fe20003fa4070 */
[----:B------:R-:W-:Y:S01]  /*6810*/  IMAD.HI.U32 R4, R5, R92, RZ ;  /* 0x0000005c05047227 */ /* 0x000fe200078e00ff */
[----:B-1----:R-:W-:Y:S01]  /*6820*/  IADD3 R83, R10, 0x1b4, RZ ;  /* 0x000001b40a537810 */ /* 0x002fe20007ffe0ff */
[----:B------:R1:W-:Y:S02]  /*6830*/  STL [R1+0x4e50], R86 ;  /* 0x004e505601007387 */ /* 0x0003e40000100800 */
[----:B------:R-:W-:-:S02]  /*6840*/  IMAD.MOV R4, RZ, RZ, -R4 ;  /* 0x000000ffff047224 */ /* 0x000fc400078e0a04 */
[----:B------:R-:W-:Y:S01]  /*6850*/  IMAD R90, R3, R0, R90 ;  /* 0x00000000035a7224 */ /* 0x000fe200078e025a */
[----:B------:R-:W-:Y:S01]  /*6860*/  IADD3 R0, -R91, RZ, RZ ;  /* 0x000000ff5b007210 */ /* 0x000fe20007ffe1ff */
[C---:B------:R-:W-:Y:S02]  /*6870*/  IMAD R91, R3.reuse, R4, R92 ;  /* 0x00000004035b7224 */ /* 0x040fe400078e025c */
[----:B------:R-:W-:Y:S01]  /*6880*/  @!P4 IMAD.IADD R88, R88, 0x1, -R3 ;  /* 0x000000015858c824 */ /* 0x000fe200078e0a03 */
[C---:B------:R-:W-:Y:S01]  /*6890*/  ISETP.GT.U32.AND P4, PT, R3.reuse, R90, PT ;  /* 0x0000005a0300720c */ /* 0x040fe20003f84070 */
[----:B------:R-:W-:Y:S01]  /*68a0*/  IMAD R92, R3, R0, R94 ;  /* 0x00000000035c7224 */ /* 0x000fe200078e025e */
[----:B------:R-:W-:Y:S01]  /*68b0*/  IABS R94, R97 ;  /* 0x00000061005e7213 */ /* 0x000fe20000000000 */
[----:B------:R-:W-:Y:S01]  /*68c0*/  @!P6 IMAD.MOV R87, RZ, RZ, -R87 ;  /* 0x000000ffff57e224 */ /* 0x000fe200078e0a57 */
[----:B------:R-:W-:Y:S01]  /*68d0*/  ISETP.GE.AND P6, PT, R93, RZ, PT ;  /* 0x000000ff5d00720c */ /* 0x000fe20003fc6270 */
[----:B------:R-:W-:Y:S01]  /*68e0*/  @!P5 IMAD.IADD R89, R89, 0x1, -R3 ;  /* 0x000000015959d824 */ /* 0x000fe200078e0a03 */
[C---:B------:R-:W-:Y:S01]  /*68f0*/  ISETP.GT.U32.AND P5, PT, R3.reuse, R91, PT ;  /* 0x0000005b0300720c */ /* 0x040fe20003fa4070 */
[----:B------:R-:W-:Y:S01]  /*6900*/  VIADD R93, R10, 0x77 ;  /* 0x000000770a5d7836 */ /* 0x000fe20000000000 */
[----:B------:R-:W-:Y:S01]  /*6910*/  STL [R1+0x4e54], R87 ;  /* 0x004e545701007387 */ /* 0x000fe20000100800 */
[----:B------:R-:W-:Y:S01]  /*6920*/  @!P0 IMAD.MOV R88, RZ, RZ, -R88 ;  /* 0x000000ffff588224 */ /* 0x000fe200078e0a58 */
[----:B------:R-:W-:Y:S01]  /*6930*/  ISETP.GT.U32.AND P0, PT, R3, R92, PT ;  /* 0x0000005c0300720c */ /* 0x000fe20003f04070 */
[----:B------:R-:W-:Y:S01]  /*6940*/  @!P3 IMAD.MOV R89, RZ, RZ, -R89 ;  /* 0x000000ffff59b224 */ /* 0x000fe200078e0a59 */
[----:B------:R-:W-:Y:S01]  /*6950*/  IABS R4, R93 ;  /* 0x0000005d00047213 */ /* 0x000fe20000000000 */
[----:B------:R-:W-:Y:S01]  /*6960*/  @!P4 IMAD.IADD R90, R90, 0x1, -R3 ;  /* 0x000000015a5ac824 */ /* 0x000fe200078e0a03 */
[----:B------:R-:W-:Y:S01]  /*6970*/  ISETP.GE.AND P3, PT, R93, RZ, PT ;  /* 0x000000ff5d00720c */ /* 0x000fe20003f66270 */
[----:B------:R-:W-:Y:S01]  /*6980*/  STL [R1+0x4e58], R88 ;  /* 0x004e585801007387 */ /* 0x000fe20000100800 */
[----:B-1----:R-:W-:Y:S01]  /*6990*/  IADD3 R86, R10, 0x1b1, RZ ;  /* 0x000001b10a567810 */ /* 0x002fe20007ffe0ff */
[----:B------:R-:W-:Y:S01]  /*69a0*/  IMAD.HI.U32 R0, R5, R4, RZ ;  /* 0x0000000405007227 */ /* 0x000fe200078e00ff */
[----:B------:R-:W-:Y:S01]  /*69b0*/  ISETP.GT.U32.AND P4, PT, R3, R90, PT ;  /* 0x0000005a0300720c */ /* 0x000fe20003f84070 */
[----:B------:R1:W-:Y:S01]  /*69c0*/  STL [R1+0x4e5c], R89 ;  /* 0x004e5c5901007387 */ /* 0x0003e20000100800 */
[----:B------:R-:W-:Y:S01]  /*69d0*/  @!P5 IADD3 R91, R91, -R3, RZ ;  /* 0x800000035b5bd210 */ /* 0x000fe20007ffe0ff */
[----:B------:R-:W-:-:S02]  /*69e0*/  IMAD.MOV R0, RZ, RZ, -R0 ;  /* 0x000000ffff007224 */ /* 0x000fc400078e0a00 */
[----:B------:R-:W-:Y:S01]  /*69f0*/  @!P0 IMAD.IADD R92, R92, 0x1, -R3 ;  /* 0x000000015c5c8824 */ /* 0x000fe200078e0a03 */
[C---:B------:R-:W-:Y:S01]  /*6a00*/  ISETP.GT.U32.AND P5, PT, R3.reuse, R91, PT ;  /* 0x0000005b0300720c */ /* 0x040fe20003fa4070 */
[----:B------:R-:W-:Y:S02]  /*6a10*/  IMAD R93, R3, R0, R4 ;  /* 0x00000000035d7224 */ /* 0x000fe400078e0204 */
[----:B------:R-:W-:Y:S01]  /*6a20*/  IMAD.HI.U32 R0, R5, R94, RZ ;  /* 0x0000005e05007227 */ /* 0x000fe200078e00ff */
[----:B------:R-:W-:-:S03]  /*6a30*/  ISETP.GT.U32.AND P0, PT, R3, R92, PT ;  /* 0x0000005c0300720c */ /* 0x000fc60003f04070 */
[----:B------:R-:W-:Y:S01]  /*6a40*/  IMAD.HI.U32 R4, R5, R96, RZ ;  /* 0x0000006005047227 */ /* 0x000fe200078e00ff */
[----:B------:R-:W-:Y:S02]  /*6a50*/  @!P4 IADD3 R90, R90, -R3, RZ ;  /* 0x800000035a5ac210 */ /* 0x000fe40007ffe0ff */
[----:B------:R-:W-:Y:S01]  /*6a60*/  ISETP.GT.U32.AND P4, PT, R3, R93, PT ;  /* 0x0000005d0300720c */ /* 0x000fe20003f84070 */
[----:B------:R-:W-:Y:S01]  /*6a70*/  IMAD.MOV R0, RZ, RZ, -R0 ;  /* 0x000000ffff007224 */ /* 0x000fe200078e0a00 */
[----:B------:R-:W-:Y:S01]  /*6a80*/  IADD3 R4, -R4, RZ, RZ ;  /* 0x000000ff04047210 */ /* 0x000fe20007ffe1ff */
[----:B------:R-:W-:Y:S01]  /*6a90*/  @!P5 IMAD.IADD R91, R91, 0x1, -R3 ;  /* 0x000000015b5bd824 */ /* 0x000fe200078e0a03 */
[----:B------:R-:W-:Y:S01]  /*6aa0*/  ISETP.GE.AND P5, PT, R97, RZ, PT ;  /* 0x000000ff6100720c */ /* 0x000fe20003fa6270 */
[C---:B------:R-:W-:Y:S01]  /*6ab0*/  IMAD R94, R3.reuse, R0, R94 ;  /* 0x00000000035e7224 */ /* 0x040fe200078e025e */
[----:B------:R-:W-:Y:S01]  /*6ac0*/  IADD3 R97, R10, 0x7b, RZ ;  /* 0x0000007b0a617810 */ /* 0x000fe20007ffe0ff */
[----:B------:R-:W-:Y:S01]  /*6ad0*/  IMAD.MOV R0, RZ, RZ, -R95 ;  /* 0x000000ffff007224 */ /* 0x000fe200078e0a5f */
[----:B------:R-:W-:Y:S01]  /*6ae0*/  @!P0 IADD3 R92, R92, -R3, RZ ;  /* 0x800000035c5c8210 */ /* 0x000fe20007ffe0ff */
[C---:B------:R-:W-:Y:S01]  /*6af0*/  IMAD R95, R3.reuse, R4, R96 ;  /* 0x00000004035f7224 */ /* 0x040fe200078e0260 */
[----:B------:R-:W-:Y:S01]  /*6b00*/  IABS R4, R97 ;  /* 0x0000006100047213 */ /* 0x000fe20000000000 */
[C---:B------:R-:W-:Y:S01]  /*6b10*/  IMAD R96, R3.reuse, R0, R98 ;  /* 0x0000000003607224 */ /* 0x040fe200078e0262 */
[----:B------:R-:W-:Y:S01]  /*6b20*/  @!P6 IADD3 R92, -R92, RZ, RZ ;  /* 0x000000ff5c5ce210 */ /* 0x000fe20007ffe1ff */
[----:B------:R-:W-:Y:S01]  /*6b30*/  @!P1 IMAD.MOV R90, RZ, RZ, -R90 ;  /* 0x000000ffff5a9224 */ /* 0x000fe200078e0a5a */
[C---:B------:R-:W-:Y:S01]  /*6b40*/  ISETP.GT.U32.AND P0, PT, R3.reuse, R95, PT ;  /* 0x0000005f0300720c */ /* 0x040fe20003f04070 */
[----:B------:R-:W-:Y:S01]  /*6b50*/  @!P2 IMAD.MOV R91, RZ, RZ, -R91 ;  /* 0x000000ffff5ba224 */ /* 0x000fe200078e0a5b */
[----:B------:R-:W-:Y:S01]  /*6b60*/  ISETP.GT.U32.AND P1, PT, R3, R94, PT ;  /* 0x0000005e0300720c */ /* 0x000fe20003f24070 */
[----:B------:R-:W-:Y:S01]  /*6b70*/  IMAD.HI.U32 R0, R5, R4, RZ ;  /* 0x0000000405007227 */ /* 0x000fe200078e00ff */
[----:B------:R-:W-:Y:S01]  /*6b80*/  ISETP.GT.U32.AND P6, PT, R3, R96, PT ;  /* 0x000000600300720c */ /* 0x000fe20003fc4070 */
[----:B------:R2:W-:Y:S01]  /*6b90*/  STL [R1+0x4e60], R90 ;  /* 0x004e605a01007387 */ /* 0x0005e20000100800 */
[----:B------:R-:W-:Y:S01]  /*6ba0*/  ISETP.GE.AND P2, PT, R99, RZ, PT ;  /* 0x000000ff6300720c */ /* 0x000fe20003f46270 */
[----:B------:R-:W-:Y:S01]  /*6bb0*/  VIADD R99, R10, 0x7c ;  /* 0x0000007c0a637836 */ /* 0x000fe20000000000 */
[----:B------:R-:W-:Y:S01]  /*6bc0*/  IADD3 R0, -R0, RZ, RZ ;  /* 0x000000ff00007210 */ /* 0x000fe20007ffe1ff */
[--C-:B------:R-:W-:Y:S01]  /*6bd0*/  @!P4 IMAD.IADD R93, R93, 0x1, -R3.reuse ;  /* 0x000000015d5dc824 */ /* 0x100fe200078e0a03 */
[----:B------:R-:W-:Y:S01]  /*6be0*/  STL [R1+0x4e64], R91 ;  /* 0x004e645b01007387 */ /* 0x000fe20000100800 */
[----:B-1----:R-:W-:Y:S01]  /*6bf0*/  VIADD R89, R10, 0x1ae ;  /* 0x000001ae0a597836 */ /* 0x002fe20000000000 */
[----:B------:R-:W-:Y:S01]  /*6c00*/  IABS R98, R99 ;  /* 0x0000006300627213 */ /* 0x000fe20000000000 */
[--C-:B------:R-:W-:Y:S01]  /*6c10*/  @!P0 IMAD.IADD R95, R95, 0x1, -R3.reuse ;  /* 0x000000015f5f8824 */ /* 0x100fe200078e0a03 */
[----:B------:R-:W-:Y:S01]  /*6c20*/  ISETP.GT.U32.AND P4, PT, R3, R93, PT ;  /* 0x0000005d0300720c */ /* 0x000fe20003f84070 */
[----:B------:R-:W-:Y:S01]  /*6c30*/  @!P1 IMAD.IADD R94, R94, 0x1, -R3 ;  /* 0x000000015e5e9824 */ /* 0x000fe200078e0a03 */
[----:B------:R-:W-:Y:S01]  /*6c40*/  ISETP.GE.AND P1, PT, R97, RZ, PT ;  /* 0x000000ff6100720c */ /* 0x000fe20003f26270 */
[----:B------:R-:W-:Y:S01]  /*6c50*/  IMAD R97, R3, R0, R4 ;  /* 0x0000000003617224 */ /* 0x000fe200078e0204 */
[----:B------:R1:W-:Y:S01]  /*6c60*/  STL [R1+0x4e68], R92 ;  /* 0x004e685c01007387 */ /* 0x0003e20000100800 */
[----:B------:R-:W-:Y:S01]  /*6c70*/  IMAD.HI.U32 R0, R5, R98, RZ ;  /* 0x0000006205007227 */ /* 0x000fe200078e00ff */
[----:B------:R-:W-:-:S02]  /*6c80*/  ISETP.GT.U32.AND P0, PT, R3, R94, PT ;  /* 0x0000005e0300720c */ /* 0x000fc40003f04070 */
[----:B--2---:R-:W-:Y:S01]  /*6c90*/  IADD3 R90, R10, 0x1ad, RZ ;  /* 0x000001ad0a5a7810 */ /* 0x004fe20007ffe0ff */
[----:B------:R-:W-:Y:S01]  /*6ca0*/  @!P6 IMAD.IADD R96, R96, 0x1, -R3 ;  /* 0x000000016060e824 */ /* 0x000fe200078e0a03 */
[----:B------:R-:W-:Y:S01]  /*6cb0*/  ISETP.GT.U32.AND P6, PT, R3, R95, PT ;  /* 0x0000005f0300720c */ /* 0x000fe20003fc4070 */
[----:B------:R-:W-:Y:S01]  /*6cc0*/  IMAD.HI.U32 R4, R5, R104, RZ ;  /* 0x0000006805047227 */ /* 0x000fe200078e00ff */
[----:B------:R-:W-:-:S03]  /*6cd0*/  IADD3 R0, -R0, RZ, RZ ;  /* 0x000000ff00007210 */ /* 0x000fc60007ffe1ff */
[--C-:B------:R-:W-:Y:S01]  /*6ce0*/  @!P4 IMAD.IADD R93, R93, 0x1, -R3.reuse ;  /* 0x000000015d5dc824 */ /* 0x100fe200078e0a03 */
[----:B------:R-:W-:Y:S01]  /*6cf0*/  ISETP.GE.AND P4, PT, R100, RZ, PT ;  /* 0x000000ff6400720c */ /* 0x000fe20003f86270 */
[----:B------:R-:W-:Y:S02]  /*6d00*/  IMAD R98, R3, R0, R98 ;  /* 0x0000000003627224 */ /* 0x000fe400078e0262 */
[----:B------:R-:W-:Y:S01]  /*6d10*/  VIADD R100, R10, 0x7d ;  /* 0x0000007d0a647836 */ /* 0x000fe20000000000 */
[----:B------:R-:W-:Y:S01]  /*6d20*/  @!P3 IADD3 R93, -R93, RZ, RZ ;  /* 0x000000ff5d5db210 */ /* 0x000fe20007ffe1ff */
[----:B------:R-:W-:Y:S01]  /*6d30*/  @!P0 IMAD.IADD R94, R94, 0x1, -R3 ;  /* 0x000000015e5e8824 */ /* 0x000fe200078e0a03 */
[----:B------:R-:W-:Y:S01]  /*6d40*/  ISETP.GT.U32.AND P0, PT, R3, R97, PT ;  /* 0x000000610300720c */ /* 0x000fe20003f04070 */
[----:B------:R-:W-:Y:S01]  /*6d50*/  IMAD.MOV R4, RZ, RZ, -R4 ;  /* 0x000000ffff047224 */ /* 0x000fe200078e0a04 */
[----:B------:R-:W-:Y:S01]  /*6d60*/  @!P6 IADD3 R95, R95, -R3, RZ ;  /* 0x800000035f5fe210 */ /* 0x000fe20007ffe0ff */
[----:B------:R-:W-:Y:S01]  /*6d70*/  STL [R1+0x4e6c], R93 ;  /* 0x004e6c5d01007387 */ /* 0x000fe20000100800 */
[C---:B------:R-:W-:Y:S01]  /*6d80*/  ISETP.GT.U32.AND P6, PT, R3.reuse, R98, PT ;  /* 0x000000620300720c */ /* 0x040fe20003fc4070 */
[C---:B-1----:R-:W-:Y:S01]  /*6d90*/  VIADD R92, R10.reuse, 0x1ab ;  /* 0x000001ab0a5c7836 */ /* 0x042fe20000000000 */
[----:B------:R-:W-:Y:S01]  /*6da0*/  ISETP.GT.U32.AND P3, PT, R3, R96, PT ;  /* 0x000000600300720c */ /* 0x000fe20003f64070 */
[----:B------:R-:W-:Y:S01]  /*6db0*/  @!P2 IMAD.MOV R95, RZ, RZ, -R95 ;  /* 0x000000ffff5fa224 */ /* 0x000fe200078e0a5f */
[----:B------:R-:W-:Y:S01]  /*6dc0*/  IABS R102, R100 ;  /* 0x0000006400667213 */ /* 0x000fe20000000000 */
[----:B------:R-:W-:Y:S01]  /*6dd0*/  VIADD R91, R10, 0x1ac ;  /* 0x000001ac0a5b7836 */ /* 0x000fe20000000000 */
[----:B------:R-:W-:Y:S01]  /*6de0*/  @!P5 IADD3 R94, -R94, RZ, RZ ;  /* 0x000000ff5e5ed210 */ /* 0x000fe20007ffe1ff */
[----:B------:R-:W-:-:S02]  /*6df0*/  VIADD R88, R10, 0x1af ;  /* 0x000001af0a587836 */ /* 0x000fc40000000000 */
[----:B------:R-:W-:Y:S02]  /*6e00*/  IMAD.HI.U32 R0, R5, R102, RZ ;  /* 0x0000006605007227 */ /* 0x000fe400078e00ff */
[----:B------:R1:W-:Y:S02]  /*6e10*/  STL [R1+0x4e70], R94 ;  /* 0x004e705e01007387 */ /* 0x0003e40000100800 */
[--C-:B------:R-:W-:Y:S01]  /*6e20*/  @!P6 IMAD.IADD R98, R98, 0x1, -R3.reuse ;  /* 0x000000016262e824 */ /* 0x100fe200078e0a03 */
[----:B------:R-:W-:Y:S01]  /*6e30*/  IADD3 R0, -R0, RZ, RZ ;  /* 0x000000ff00007210 */ /* 0x000fe20007ffe1ff */
[--C-:B------:R-:W-:Y:S01]  /*6e40*/  @!P0 IMAD.IADD R97, R97, 0x1, -R3.reuse ;  /* 0x0000000161618824 */ /* 0x100fe200078e0a03 */
[----:B------:R-:W-:Y:S01]  /*6e50*/  ISETP.GE.AND P0, PT, R100, RZ, PT ;  /* 0x000000ff6400720c */ /* 0x000fe20003f06270 */
[--C-:B------:R-:W-:Y:S01]  /*6e60*/  @!P3 IMAD.IADD R96, R96, 0x1, -R3.reuse ;  /* 0x000000016060b824 */ /* 0x100fe200078e0a03 */
[----:B------:R-:W-:Y:S01]  /*6e70*/  ISETP.GT.U32.AND P6, PT, R3, R98, PT ;  /* 0x000000620300720c */ /* 0x000fe20003fc4070 */
[----:B------:R-:W-:Y:S01]  /*6e80*/  IMAD.HI.U32 R100, R5, R106, RZ ;  /* 0x0000006a05647227 */ /* 0x000fe200078e00ff */
[----:B------:R-:W-:Y:S01]  /*6e90*/  ISETP.GE.AND P3, PT, R99, RZ, PT ;  /* 0x000000ff6300720c */ /* 0x000fe20003f66270 */
[----:B------:R-:W-:Y:S01]  /*6ea0*/  STL [R1+0x4e74], R95 ;  /* 0x004e745f01007387 */ /* 0x000fe20000100800 */
[C---:B------:R-:W-:Y:S01]  /*6eb0*/  ISETP.GT.U32.AND P5, PT, R3.reuse, R97, PT ;  /* 0x000000610300720c */ /* 0x040fe20003fa4070 */
[C---:B------:R-:W-:Y:S01]  /*6ec0*/  IMAD R99, R3.reuse, R0, R102 ;  /* 0x0000000003637224 */ /* 0x040fe200078e0266 */
[----:B------:R-:W-:Y:S01]  /*6ed0*/  IABS R102, R107 ;  /* 0x0000006b00667213 */ /* 0x000fe20000000000 */
[----:B------:R-:W-:Y:S01]  /*6ee0*/  IMAD.MOV R101, RZ, RZ, -R100 ;  /* 0x000000ffff657224 */ /* 0x000fe200078e0a64 */
[----:B-1----:R-:W-:Y:S01]  /*6ef0*/  IADD3 R94, R10, 0x1a9, RZ ;  /* 0x000001a90a5e7810 */ /* 0x002fe20007ffe0ff */
[C---:B------:R-:W-:Y:S01]  /*6f00*/  IMAD R100, R3.reuse, R4, R104 ;  /* 0x0000000403647224 */ /* 0x040fe200078e0268 */
[C---:B------:R-:W-:Y:S01]  /*6f10*/  ISETP.GT.U32.AND P2, PT, R3.reuse, R99, PT ;  /* 0x000000630300720c */ /* 0x040fe20003f44070 */
[C---:B------:R-:W-:Y:S01]  /*6f20*/  IMAD R101, R3.reuse, R101, R106 ;  /* 0x0000006503657224 */ /* 0x040fe200078e026a */
[----:B------:R-:W-:Y:S01]  /*6f30*/  IABS R104, R108 ;  /* 0x0000006c00687213 */ /* 0x000fe20000000000 */
[----:B------:R-:W-:Y:S01]  /*6f40*/  @!P4 IMAD.MOV R96, RZ, RZ, -R96 ;  /* 0x000000ffff60c224 */ /* 0x000fe200078e0a60 */
[C---:B------:R-:W-:Y:S01]  /*6f50*/  ISETP.GT.U32.AND P4, PT, R3.reuse, R100, PT ;  /* 0x000000640300720c */ /* 0x040fe20003f84070 */
[----:B------:R-:W-:Y:S01]  /*6f60*/  @!P6 IMAD.IADD R98, R98, 0x1, -R3 ;  /* 0x000000016262e824 */ /* 0x000fe200078e0a03 */
[----:B------:R-:W-:Y:S01]  /*6f70*/  ISETP.GT.U32.AND P6, PT, R3, R101, PT ;  /* 0x000000650300720c */ /* 0x000fe20003fc4070 */
[----:B------:R-:W-:Y:S01]  /*6f80*/  IMAD.HI.U32 R0, R5, R102, RZ ;  /* 0x0000006605007227 */ /* 0x000fe200078e00ff */
[----:B------:R-:W-:Y:S01]  /*6f90*/  IABS R106, R110 ;  /* 0x0000006e006a7213 */ /* 0x000fe20000000000 */
[----:B------:R1:W-:Y:S02]  /*6fa0*/  STL [R1+0x4e78], R96 ;  /* 0x004e786001007387 */ /* 0x0003e40000100800 */
[----:B------:R-:W-:-:S02]  /*6fb0*/  IMAD.MOV R4, RZ, RZ, -R0 ;  /* 0x000000ffff047224 */ /* 0x000fc400078e0a00 */
[----:B------:R-:W-:Y:S01]  /*6fc0*/  @!P2 IMAD.IADD R99, R99, 0x1, -R3 ;  /* 0x000000016363a824 */ /* 0x000fe200078e0a03 */
[----:B------:R-:W-:Y:S01]  /*6fd0*/  ISETP.GE.AND P2, PT, R105, RZ, PT ;  /* 0x000000ff6900720c */ /* 0x000fe20003f46270 */
[----:B------:R-:W-:Y:S01]  /*6fe0*/  IMAD.HI.U32 R0, R5, R104, RZ ;  /* 0x0000006805007227 */ /* 0x000fe200078e00ff */
[----:B------:R-:W-:-:S03]  /*6ff0*/  IABS R105, R111 ;  /* 0x0000006f00697213 */ /* 0x000fc60000000000 */
[--C-:B------:R-:W-:Y:S01]  /*7000*/  @!P4 IMAD.IADD R100, R100, 0x1, -R3.reuse ;  /* 0x000000016464c824 */ /* 0x100fe200078e0a03 */
[----:B------:R-:W-:Y:S01]  /*7010*/  ISETP.GT.U32.AND P4, PT, R3, R99, PT ;  /* 0x000000630300720c */ /* 0x000fe20003f84070 */
[----:B------:R-:W-:Y:S01]  /*7020*/  IMAD.MOV R0, RZ, RZ, -R0 ;  /* 0x000000ffff007224 */ /* 0x000fe200078e0a00 */
[----:B------:R-:W-:Y:S01]  /*7030*/  @!P6 IADD3 R101, R101, -R3, RZ ;  /* 0x800000036565e210 */ /* 0x000fe20007ffe0ff */
[C---:B------:R-:W-:Y:S01]  /*7040*/  IMAD R102, R3.reuse, R4, R102 ;  /* 0x0000000403667224 */ /* 0x040fe200078e0266 */
[----:B------:R-:W-:Y:S01]  /*7050*/  ISETP.GT.U32.AND P6, PT, R3, R100, PT ;  /* 0x000000640300720c */ /* 0x000fe20003fc4070 */
[----:B------:R-:W-:Y:S01]  /*7060*/  @!P5 IMAD.IADD R97, R97, 0x1, -R3 ;  /* 0x000000016161d824 */ /* 0x000fe200078e0a03 */
[----:B------:R-:W-:Y:S01]  /*7070*/  ISETP.GE.AND P5, PT, R103, RZ, PT ;  /* 0x000000ff6700720c */ /* 0x000fe20003fa6270 */
[C---:B------:R-:W-:Y:S01]  /*7080*/  IMAD R103, R3.reuse, R0, R104 ;  /* 0x0000000003677224 */ /* 0x040fe200078e0268 */
[----:B------:R-:W-:Y:S01]  /*7090*/  IABS R4, R109 ;  /* 0x0000006d00047213 */ /* 0x000fe20000000000 */
[----:B------:R-:W-:Y:S01]  /*70a0*/  @!P1 IMAD.MOV R97, RZ, RZ, -R97 ;  /* 0x000000ffff619224 */ /* 0x000fe200078e0a61 */
[----:B------:R-:W-:Y:S01]  /*70b0*/  ISETP.GT.U32.AND P1, PT, R3, R101, PT ;  /* 0x000000650300720c */ /* 0x000fe20003f24070 */
[----:B------:R-:W-:Y:S01]  /*70c0*/  @!P3 IMAD.MOV R98, RZ, RZ, -R98 ;  /* 0x000000ffff62b224 */ /* 0x000fe200078e0a62 */
[----:B-1----:R-:W-:Y:S01]  /*70d0*/  IADD3 R96, R10, 0x1a7, RZ ;  /* 0x000001a70a607810 */ /* 0x002fe20007ffe0ff */
[----:B------:R-:W-:Y:S01]  /*70e0*/  @!P4 IMAD.IADD R99, R99, 0x1, -R3 ;  /* 0x000000016363c824 */ /* 0x000fe200078e0a03 */
[----:B------:R-:W-:Y:S01]  /*70f0*/  ISETP.GT.U32.AND P4, PT, R3, R102, PT ;  /* 0x000000660300720c */ /* 0x000fe20003f84070 */
[----:B------:R-:W-:Y:S01]  /*7100*/  IMAD.HI.U32 R0, R5, R4, RZ ;  /* 0x0000000405007227 */ /* 0x000fe200078e00ff */
[----:B------:R-:W-:Y:S01]  /*7110*/  STL [R1+0x4e7c], R97 ;  /* 0x004e7c6101007387 */ /* 0x000fe20000100800 */
[----:B------:R-:W-:-:S02]  /*7120*/  @!P6 IADD3 R100, R100, -R3, RZ ;  /* 0x800000036464e210 */ /* 0x000fc40007ffe0ff */
[----:B------:R-:W-:Y:S01]  /*7130*/  ISETP.GT.U32.AND P6, PT, R3, R103, PT ;  /* 0x000000670300720c */ /* 0x000fe20003fc4070 */
[----:B------:R-:W-:Y:S01]  /*7140*/  IMAD.MOV R104, RZ, RZ, -R0 ;  /* 0x000000ffff687224 */ /* 0x000fe200078e0a00 */
[----:B------:R-:W-:Y:S01]  /*7150*/  @!P5 IADD3 R100, -R100, RZ, RZ ;  /* 0x000000ff6464d210 */ /* 0x000fe20007ffe1ff */
[----:B------:R-:W-:Y:S01]  /*7160*/  IMAD.HI.U32 R0, R5, R106, RZ ;  /* 0x0000006a05007227 */ /* 0x000fe200078e00ff */
[----:B------:R-:W-:Y:S01]  /*7170*/  ISETP.GE.AND P5, PT, R109, RZ, PT ;  /* 0x000000ff6d00720c */ /* 0x000fe20003fa6270 */
[----:B------:R-:W-:Y:S02]  /*7180*/  STL [R1+0x4e80], R98 ;  /* 0x004e806201007387 */ /* 0x000fe40000100800 */
[C---:B------:R-:W-:Y:S01]  /*7190*/  IMAD R104, R3.reuse, R104, R4 ;  /* 0x0000006803687224 */ /* 0x040fe200078e0204 */
[-C--:B------:R-:W-:Y:S01]  /*71a0*/  @!P4 IADD3 R102, R102, -R3.reuse, RZ ;  /* 0x800000036666c210 */ /* 0x080fe20007ffe0ff */
[----:B------:R-:W-:Y:S01]  /*71b0*/  IMAD.MOV.U32 R4, RZ, RZ, R105 ;  /* 0x000000ffff047224 */ /* 0x000fe200078e0069 */
[----:B------:R-:W-:Y:S01]  /*71c0*/  ISETP.GE.AND P4, PT, R108, RZ, PT ;  /* 0x000000ff6c00720c */ /* 0x000fe20003f86270 */
[----:B------:R-:W-:Y:S01]  /*71d0*/  IMAD.MOV R105, RZ, RZ, -R0 ;  /* 0x000000ffff697224 */ /* 0x000fe200078e0a00 */
[----:B------:R-:W-:Y:S01]  /*71e0*/  ISETP.GT.U32.AND P3, PT, R3, R104, PT ;  /* 0x000000680300720c */ /* 0x000fe20003f64070 */
[----:B------:R-:W-:Y:S01]  /*71f0*/  @!P0 IMAD.MOV R99, RZ, RZ, -R99 ;  /* 0x000000ffff638224 */ /* 0x000fe200078e0a63 */
[----:B------:R-:W-:Y:S01]  /*7200*/  @!P6 IADD3 R103, R103, -R3, RZ ;  /* 0x800000036767e210 */ /* 0x000fe20007ffe0ff */
[C---:B------:R-:W-:Y:S01]  /*7210*/  IMAD R105, R3.reuse, R105, R106 ;  /* 0x0000006903697224 */ /* 0x040fe200078e026a */
[----:B------:R-:W-:Y:S01]  /*7220*/  ISETP.GT.U32.AND P6, PT, R3, R102, PT ;  /* 0x000000660300720c */ /* 0x000fe20003fc4070 */
[----:B------:R-:W-:Y:S01]  /*7230*/  IMAD.HI.U32 R0, R5, R4, RZ ;  /* 0x0000000405007227 */ /* 0x000fe200078e00ff */
[----:B------:R-:W-:Y:S01]  /*7240*/  ISETP.GT.U32.AND P0, PT, R3, R103, PT ;  /* 0x000000670300720c */ /* 0x000fe20003f04070 */
[----:B------:R-:W-:Y:S02]  /*7250*/  STL [R1+0x4e84], R99 ;  /* 0x004e846301007387 */ /* 0x000fe40000100800 */
[----:B------:R-:W-:Y:S01]  /*7260*/  VIADD R106, R10, 0x85 ;  /* 0x000000850a6a7836 */ /* 0x000fe20000000000 */
[----:B------:R-:W-:Y:S01]  /*7270*/  IADD3 R0, -R0, RZ, RZ ;  /* 0x000000ff00007210 */ /* 0x000fe20007ffe1ff */
[----:B------:R-:W-:Y:S01]  /*7280*/  @!P1 IMAD.IADD R101, R101, 0x1, -R3 ;  /* 0x0000000165659824 */ /* 0x000fe200078e0a03 */
[----:B------:R-:W-:Y:S01]  /*7290*/  ISETP.GE.AND P1, PT, R107, RZ, PT ;  /* 0x000000ff6b00720c */ /* 0x000fe20003f26270 */
[----:B------:R-:W-:Y:S01]  /*72a0*/  VIADD R109, R10, 0x86 ;  /* 0x000000860a6d7836 */ /* 0x000fe20000000000 */
[----:B------:R-:W-:Y:S01]  /*72b0*/  IABS R107, R106 ;  /* 0x0000006a006b7213 */ /* 0x000fe20000000000 */
[----:B------:R-:W-:Y:S01]  /*72c0*/  @!P2 IMAD.MOV R101, RZ, RZ, -R101 ;  /* 0x000000ffff65a224 */ /* 0x000fe200078e0a65 */
[----:B------:R-:W-:Y:S01]  /*72d0*/  @!P3 IADD3 R104, R104, -R3, RZ ;  /* 0x800000036868b210 */ /* 0x000fe20007ffe0ff */
[--C-:B------:R-:W-:Y:S01]  /*72e0*/  @!P6 IMAD.IADD R102, R102, 0x1, -R3.reuse ;  /* 0x000000016666e824 */ /* 0x100fe200078e0a03 */
[----:B------:R-:W-:Y:S01]  /*72f0*/  ISETP.GT.U32.AND P6, PT, R3, R105, PT ;  /* 0x000000690300720c */ /* 0x000fe20003fc4070 */
[----:B------:R-:W-:Y:S01]  /*7300*/  @!P0 IMAD.IADD R103, R103, 0x1, -R3 ;  /* 0x0000000167678824 */ /* 0x000fe200078e0a03 */
[----:B------:R-:W-:Y:S01]  /*7310*/  ISETP.GE.AND P3, PT, R106, RZ, PT ;  /* 0x000000ff6a00720c */ /* 0x000fe20003f66270 */
[----:B------:R-:W-:Y:S01]  /*7320*/  IMAD R106, R3, R0, R4 ;  /* 0x00000000036a7224 */ /* 0x000fe200078e0204 */
[----:B------:R-:W-:Y:S01]  /*7330*/  ISETP.GE.AND P0, PT, R111, RZ, PT ;  /* 0x000000ff6f00720c */ /* 0x000fe20003f06270 */
[----:B------:R-:W-:Y:S01]  /*7340*/  IMAD.MOV.U32 R4, RZ, RZ, R107 ;  /* 0x000000ffff047224 */ /* 0x000fe200078e006b */
[----:B------:R-:W-:Y:S01]  /*7350*/  IADD3 R111, R10, 0x87, RZ ;  /* 0x000000870a6f7810 */ /* 0x000fe20007ffe0ff */
[----:B------:R-:W-:Y:S01]  /*7360*/  @!P4 IMAD.MOV R103, RZ, RZ, -R103 ;  /* 0x000000ffff67c224 */ /* 0x000fe200078e0a67 */
[----:B------:R-:W-:Y:S01]  /*7370*/  ISETP.GT.U32.AND P4, PT, R3, R106, PT ;  /* 0x0000006a0300720c */ /* 0x000fe20003f84070 */
[----:B------:R-:W-:Y:S01]  /*7380*/  IMAD.HI.U32 R0, R5, R4, RZ ;  /* 0x0000000405007227 */ /* 0x000fe200078e00ff */
[----:B------:R-:W-:Y:S01]  /*7390*/  @!P1 IADD3 R102, -R102, RZ, RZ ;  /* 0x000000ff66669210 */ /* 0x000fe20007ffe1ff */
[----:B------:R1:W-:Y:S01]  /*73a0*/  STL [R1+0x4e88], R100 ;  /* 0x004e886401007387 */ /* 0x0003e20000100800 */
[----:B------:R-:W-:Y:S01]  /*73b0*/  ISETP.GE.AND P2, PT, R110, RZ, PT ;  /* 0x000000ff6e00720c */ /* 0x000fe20003f46270 */
[--C-:B------:R-:W-:Y:S01]  /*73c0*/  @!P6 IMAD.IADD R105, R105, 0x1, -R3.reuse ;  /* 0x000000016969e824 */ /* 0x100fe200078e0a03 */
[C---:B------:R-:W-:Y:S01]  /*73d0*/  ISETP.GT.U32.AND P6, PT, R3.reuse, R104, PT ;  /* 0x000000680300720c */ /* 0x040fe20003fc4070 */
[----:B------:R-:W-:Y:S01]  /*73e0*/  IMAD.MOV R0, RZ, RZ, -R0 ;  /* 0x000000ffff007224 */ /* 0x000fe200078e0a00 */
[----:B------:R-:W-:Y:S01]  /*73f0*/  IABS R108, R109 ;  /* 0x0000006d006c7213 */ /* 0x000fe20000000000 */
[----:B------:R2:W-:Y:S01]  /*7400*/  STL [R1+0x4e8c], R101 ;  /* 0x004e8c6501007387 */ /* 0x0005e20000100800 */
[C---:B------:R-:W-:Y:S01]  /*7410*/  ISETP.GT.U32.AND P1, PT, R3.reuse, R105, PT ;  /* 0x000000690300720c */ /* 0x040fe20003f24070 */
[----:B------:R-:W-:Y:S01]  /*7420*/  IMAD R107, R3, R0, R4 ;  /* 0x00000000036b7224 */ /* 0x000fe200078e0204 */
[----:B------:R-:W-:Y:S01]  /*7430*/  IABS R110, R111 ;  /* 0x0000006f006e7213 */ /* 0x000fe20000000000 */
[----:B------:R-:W-:Y:S01]  /*7440*/  @!P4 IMAD.IADD R106, R106, 0x1, -R3 ;  /* 0x000000016a6ac824 */ /* 0x000fe200078e0a03 */
[----:B------:R-:W-:Y:S01]  /*7450*/  ISETP.GE.AND P4, PT, R111, RZ, PT ;  /* 0x000000ff6f00720c */ /* 0x000fe20003f86270 */
[----:B------:R-:W-:Y:S01]  /*7460*/  IMAD.HI.U32 R0, R5, R108, RZ ;  /* 0x0000006c05007227 */ /* 0x000fe200078e00ff */
[----:B------:R-:W-:Y:S01]  /*7470*/  STL [R1+0x4e90], R102 ;  /* 0x004e906601007387 */ /* 0x000fe20000100800 */
[----:B-1----:R-:W-:-:S02]  /*7480*/  IADD3 R100, R10, 0x1a3, RZ ;  /* 0x000001a30a647810 */ /* 0x002fc40007ffe0ff */
[----:B------:R-:W-:Y:S01]  /*7490*/  @!P6 IADD3 R104, R104, -R3, RZ ;  /* 0x800000036868e210 */ /* 0x000fe20007ffe0ff */
[----:B------:R-:W-:Y:S01]  /*74a0*/  IMAD.HI.U32 R4, R5, R110, RZ ;  /* 0x0000006e05047227 */ /* 0x000fe200078e00ff */
[C---:B------:R-:W-:Y:S01]  /*74b0*/  ISETP.GT.U32.AND P6, PT, R3.reuse, R107, PT ;  /* 0x0000006b0300720c */ /* 0x040fe20003fc4070 */
[----:B------:R1:W-:Y:S01]  /*74c0*/  STL [R1+0x4e94], R103 ;  /* 0x004e946701007387 */ /* 0x0003e20000100800 */
[----:B--2---:R-:W-:Y:S01]  /*74d0*/  IADD3 R101, R10, 0x1a2, RZ ;  /* 0x000001a20a657810 */ /* 0x004fe20007ffe0ff */
[----:B------:R-:W-:Y:S01]  /*74e0*/  @!P5 IMAD.MOV R104, RZ, RZ, -R104 ;  /* 0x000000ffff68d224 */ /* 0x000fe200078e0a68 */
[----:B------:R-:W-:Y:S01]  /*74f0*/  ISETP.GT.U32.AND P5, PT, R3, R106, PT ;  /* 0x0000006a0300720c */ /* 0x000fe20003fa4070 */
[----:B------:R-:W-:Y:S01]  /*7500*/  @!P1 IMAD.IADD R105, R105, 0x1, -R3 ;  /* 0x0000000169699824 */ /* 0x000fe200078e0a03 */
[----:B------:R-:W-:Y:S01]  /*7510*/  ISETP.GE.AND P1, PT, R109, RZ, PT ;  /* 0x000000ff6d00720c */ /* 0x000fe20003f26270 */
[----:B------:R-:W-:Y:S01]  /*7520*/  IMAD.MOV R109, RZ, RZ, -R0 ;  /* 0x000000ffff6d7224 */ /* 0x000fe200078e0a00 */
[----:B------:R-:W-:Y:S01]  /*7530*/  IADD3 R4, -R4, RZ, RZ ;  /* 0x000000ff04047210 */ /* 0x000fe20007ffe1ff */
[----:B------:R-:W-:Y:S01]  /*7540*/  @!P2 IMAD.MOV R105, RZ, RZ, -R105 ;  /* 0x000000ffff69a224 */ /* 0x000fe200078e0a69 */
[----:B------:R-:W-:Y:S01]  /*7550*/  STL [R1+0x4e98], R104 ;  /* 0x004e986801007387 */ /* 0x000fe20000100800 */
[C---:B------:R-:W-:Y:S01]  /*7560*/  IMAD R108, R3.reuse, R109, R108 ;  /* 0x0000006d036c7224 */ /* 0x040fe200078e026c */
[----:B-1----:R-:W-:Y:S01]  /*7570*/  IADD3 R103, R10, 0x1a0, RZ ;  /* 0x000001a00a677810 */ /* 0x002fe20007ffe0ff */
[----:B------:R-:W-:Y:S01]  /*7580*/  IMAD R109, R3, R4, R110 ;  /* 0x00000004036d7224 */ /* 0x000fe200078e026e */
[----:B------:R-:W-:Y:S01]  /*7590*/  @!P6 IADD3 R107, R107, -R3, RZ ;  /* 0x800000036b6be210 */ /* 0x000fe20007ffe0ff */
[----:B------:R-:W-:Y:S01]  /*75a0*/  IMAD.HI.U32 R0, R5, R112, RZ ;  /* 0x0000007005007227 */ /* 0x000fe200078e00ff */
[C---:B------:R-:W-:Y:S01]  /*75b0*/  ISETP.GT.U32.AND P2, PT, R3.reuse, R108, PT ;  /* 0x0000006c0300720c */ /* 0x040fe20003f44070 */
[----:B------:R1:W-:Y:S01]  /*75c0*/  STL [R1+0x4e9c], R105 ;  /* 0x004e9c6901007387 */ /* 0x0003e20000100800 */
[C---:B------:R-:W-:Y:S01]  /*75d0*/  ISETP.GT.U32.AND P6, PT, R3.reuse, R107, PT ;  /* 0x0000006b0300720c */ /* 0x040fe20003fc4070 */
[----:B------:R-:W-:Y:S01]  /*75e0*/  @!P5 IMAD.IADD R106, R106, 0x1, -R3 ;  /* 0x000000016a6ad824 */ /* 0x000fe200078e0a03 */
[----:B------:R-:W-:Y:S01]  /*75f0*/  ISETP.GT.U32.AND P5, PT, R3, R109, PT ;  /* 0x0000006d0300720c */ /* 0x000fe20003fa4070 */
[----:B------:R-:W-:-:S02]  /*7600*/  IMAD.MOV R0, RZ, RZ, -R0 ;  /* 0x000000ffff007224 */ /* 0x000fc400078e0a00 */
[----:B------:R-:W-:Y:S02]  /*7610*/  VIADD R111, R10, 0x89 ;  /* 0x000000890a6f7836 */ /* 0x000fe40000000000 */
[----:B------:R-:W-:Y:S02]  /*7620*/  IMAD R0, R3, R0, R112 ;  /* 0x0000000003007224 */ /* 0x000fe400078e0270 */
[----:B------:R-:W-:Y:S01]  /*7630*/  IMAD.HI.U32 R110, R5, R114, RZ ;  /* 0x00000072056e7227 */ /* 0x000fe200078e00ff */
[----:B------:R-:W-:Y:S02]  /*7640*/  IABS R112, R111 ;  /* 0x0000006f00707213 */ /* 0x000fe40000000000 */
[----:B------:R-:W-:Y:S01]  /*7650*/  @!P2 IADD3 R108, R108, -R3, RZ ;  /* 0x800000036c6ca210 */ /* 0x000fe20007ffe0ff */
[--C-:B------:R-:W-:Y:S01]  /*7660*/  @!P6 IMAD.IADD R107, R107, 0x1, -R3.reuse ;  /* 0x000000016b6be824 */ /* 0x100fe200078e0a03 */
[----:B------:R-:W-:Y:S01]  /*7670*/  ISETP.GT.U32.AND P6, PT, R3, R0, PT ;  /* 0x000000000300720c */ /* 0x000fe20003fc4070 */
[----:B------:R-:W-:Y:S01]  /*7680*/  @!P5 IMAD.IADD R109, R109, 0x1, -R3 ;  /* 0x000000016d6dd824 */ /* 0x000fe200078e0a03 */
[----:B------:R-:W-:Y:S01]  /*7690*/  ISETP.GT.U32.AND P5, PT, R3, R108, PT ;  /* 0x0000006c0300720c */ /* 0x000fe20003fa4070 */
[----:B------:R-:W-:Y:S01]  /*76a0*/  IMAD.HI.U32 R4, R5, R112, RZ ;  /* 0x0000007005047227 */ /* 0x000fe200078e00ff */
[----:B------:R-:W-:-:S02]  /*76b0*/  IADD3 R110, -R110, RZ, RZ ;  /* 0x000000ff6e6e7210 */ /* 0x000fc40007ffe1ff */
[----:B------:R-:W-:Y:S01]  /*76c0*/  @!P3 IADD3 R107, -R107, RZ, RZ ;  /* 0x000000ff6b6bb210 */ /* 0x000fe20007ffe1ff */
[----:B------:R-:W-:Y:S01]  /*76d0*/  IMAD.MOV R4, RZ, RZ, -R4 ;  /* 0x000000ffff047224 */ /* 0x000fe200078e0a04 */
[----:B------:R-:W-:Y:S01]  /*76e0*/  ISETP.GE.AND P3, PT, R111, RZ, PT ;  /* 0x000000ff6f00720c */ /* 0x000fe20003f66270 */
[----:B------:R-:W-:Y:S01]  /*76f0*/  @!P0 IMAD.MOV R106, RZ, RZ, -R106 ;  /* 0x000000ffff6a8224 */ /* 0x000fe200078e0a6a */
[----:B------:R-:W-:Y:S01]  /*7700*/  ISETP.GE.AND P2, PT, R113, RZ, PT ;  /* 0x000000ff7100720c */ /* 0x000fe20003f46270 */
[C---:B------:R-:W-:Y:S01]  /*7710*/  IMAD R4, R3.reuse, R4, R112 ;  /* 0x0000000403047224 */ /* 0x040fe200078e0270 */
[----:B------:R-:W-:Y:S01]  /*7720*/  IABS R113, R120 ;  /* 0x0000007800717213 */ /* 0x000fe20000000000 */
[--C-:B------:R-:W-:Y:S01]  /*7730*/  @!P6 IMAD.IADD R0, R0, 0x1, -R3.reuse ;  /* 0x000000010000e824 */ /* 0x100fe200078e0a03 */
[C---:B------:R-:W-:Y:S01]  /*7740*/  ISETP.GT.U32.AND P6, PT, R3.reuse, R109, PT ;  /* 0x0000006d0300720c */ /* 0x040fe20003fc4070 */
[----:B------:R-:W-:Y:S01]  /*7750*/  @!P5 IMAD.IADD R108, R108, 0x1, -R3 ;  /* 0x000000016c6cd824 */ /* 0x000fe200078e0a03 */
[C---:B------:R-:W-:Y:S01]  /*7760*/  ISETP.GT.U32.AND P5, PT, R3.reuse, R4, PT ;  /* 0x000000040300720c */ /* 0x040fe20003fa4070 */
[C---:B------:R-:W-:Y:S01]  /*7770*/  IMAD R110, R3.reuse, R110, R114 ;  /* 0x0000006e036e7224 */ /* 0x040fe200078e0272 */
[----:B------:R-:W-:Y:S01]  /*7780*/  ISETP.GT.U32.AND P0, PT, R3, R0, PT ;  /* 0x000000000300720c */ /* 0x000fe20003f04070 */
[----:B------:R-:W-:Y:S01]  /*7790*/  IMAD.HI.U32 R112, R5, R118, RZ ;  /* 0x0000007605707227 */ /* 0x000fe200078e00ff */
[----:B------:R-:W-:Y:S01]  /*77a0*/  STL [R1+0x4ea0], R106 ;  /* 0x004ea06a01007387 */ /* 0x000fe20000100800 */
[----:B-1----:R-:W-:-:S02]  /*77b0*/  IADD3 R105, R10, 0x19e, RZ ;  /* 0x0000019e0a697810 */ /* 0x002fc40007ffe0ff */
[----:B------:R-:W-:Y:S01]  /*77c0*/  IMAD.HI.U32 R111, R5, R116, RZ ;  /* 0x00000074056f7227 */ /* 0x000fe200078e00ff */
[----:B------:R1:W-:Y:S03]  /*77d0*/  STL [R1+0x4ea4], R107 ;  /* 0x004ea46b01007387 */ /* 0x0003e60000100800 */
[----:B------:R-:W-:Y:S01]  /*77e0*/  @!P6 IMAD.IADD R109, R109, 0x1, -R3 ;  /* 0x000000016d6de824 */ /* 0x000fe200078e0a03 */
[----:B------:R-:W-:Y:S01]  /*77f0*/  ISETP.GT.U32.AND P6, PT, R3, R110, PT ;  /* 0x0000006e0300720c */ /* 0x000fe20003fc4070 */
[----:B------:R-:W-:Y:S01]  /*7800*/  IMAD.MOV R114, RZ, RZ, -R112 ;  /* 0x000000ffff727224 */ /* 0x000fe200078e0a70 */
[-C--:B------:R-:W-:Y:S01]  /*7810*/  @!P5 IADD3 R4, R4, -R3.reuse, RZ ;  /* 0x800000030404d210 */ /* 0x080fe20007ffe0ff */
[----:B------:R-:W-:Y:S01]  /*7820*/  @!P1 IMAD.MOV R108, RZ, RZ, -R108 ;  /* 0x000000ffff6c9224 */ /* 0x000fe200078e0a6c */
[----:B------:R-:W-:Y:S01]  /*7830*/  IADD3 R111, -R111, RZ, RZ ;  /* 0x000000ff6f6f7210 */ /* 0x000fe20007ffe1ff */
[C---:B------:R-:W-:Y:S01]  /*7840*/  IMAD R114, R3.reuse, R114, R118 ;  /* 0x0000007203727224 */ /* 0x040fe200078e0276 */
[C---:B------:R-:W-:Y:S01]  /*7850*/  ISETP.GT.U32.AND P1, PT, R3.reuse, R4, PT ;  /* 0x000000040300720c */ /* 0x040fe20003f24070 */
[----:B------:R-:W-:Y:S01]  /*7860*/  @!P4 IMAD.MOV R109, RZ, RZ, -R109 ;  /* 0x000000ffff6dc224 */ /* 0x000fe200078e0a6d */
[----:B------:R-:W-:Y:S01]  /*7870*/  @!P0 IADD3 R0, R0, -R3, RZ ;  /* 0x8000000300008210 */ /* 0x000fe20007ffe0ff */
[C---:B------:R-:W-:Y:S01]  /*7880*/  IMAD R112, R3.reuse, R111, R116 ;  /* 0x0000006f03707224 */ /* 0x040fe200078e0274 */
[----:B------:R-:W-:Y:S01]  /*7890*/  ISETP.GT.U32.AND P4, PT, R3, R114, PT ;  /* 0x000000720300720c */ /* 0x000fe20003f84070 */
[----:B------:R-:W-:Y:S01]  /*78a0*/  IMAD.MOV.U32 R116, RZ, RZ, R113 ;  /* 0x000000ffff747224 */ /* 0x000fe200078e0071 */
[----:B------:R-:W-:Y:S01]  /*78b0*/  ISETP.GE.AND P0, PT, R115, RZ, PT ;  /* 0x000000ff7300720c */ /* 0x000fe20003f06270 */
[----:B------:R-:W-:Y:S01]  /*78c0*/  IMAD.MOV.U32 R2, RZ, RZ, R0 ;  /* 0x000000ffff027224 */ /* 0x000fe200078e0000 */
[----:B------:R-:W-:Y:S01]  /*78d0*/  STL [R1+0x4ea8], R108 ;  /* 0x004ea86c01007387 */ /* 0x000fe20000100800 */
[----:B------:R-:W-:Y:S01]  /*78e0*/  @!P6 IMAD.IADD R110, R110, 0x1, -R3 ;  /* 0x000000016e6ee824 */ /* 0x000fe200078e0a03 */
[----:B------:R-:W-:Y:S01]  /*78f0*/  ISETP.GT.U32.AND P5, PT, R3, R112, PT ;  /* 0x000000700300720c */ /* 0x000fe20003fa4070 */
[----:B------:R-:W-:Y:S01]  /*7900*/  IMAD.HI.U32 R111, R5, R116, RZ ;  /* 0x00000074056f7227 */ /* 0x000fe200078e00ff */
[----:B------:R2:W-:Y:S01]  /*7910*/  STL [R1+0x4eac], R109 ;  /* 0x004eac6d01007387 */ /* 0x0005e20000100800 */
[----:B-1----:R-:W-:-:S02]  /*7920*/  IADD3 R107, R10, 0x19c, RZ ;  /* 0x0000019c0a6b7810 */ /* 0x002fc40007ffe0ff */
[----:B------:R-:W-:Y:S01]  /*7930*/  VIADD R115, R10, 0x8e ;  /* 0x0000008e0a737836 */ /* 0x000fe20000000000 */
[----:B------:R-:W-:Y:S01]  /*7940*/  ISETP.GT.U32.AND P6, PT, R3, R110, PT ;  /* 0x0000006e0300720c */ /* 0x000fe20003fc4070 */
[----:B------:R-:W-:Y:S01]  /*7950*/  @!P2 IMAD.MOV R2, RZ, RZ, -R2 ;  /* 0x000000ffff02a224 */ /* 0x000fe200078e0a02 */
[----:B------:R-:W-:Y:S01]  /*7960*/  IADD3 R111, -R111, RZ, RZ ;  /* 0x000000ff6f6f7210 */ /* 0x000fe20007ffe1ff */
[--C-:B------:R-:W-:Y:S01]  /*7970*/  @!P1 IMAD.IADD R4, R4, 0x1, -R3.reuse ;  /* 0x0000000104049824 */ /* 0x100fe200078e0a03 */
[----:B------:R-:W-:Y:S01]  /*7980*/  IABS R118, R115 ;  /* 0x0000007300767213 */ /* 0x000fe20000000000 */
[----:B------:R-:W-:Y:S01]  /*7990*/  @!P4 IMAD.IADD R114, R114, 0x1, -R3 ;  /* 0x000000017272c824 */ /* 0x000fe200078e0a03 */
[----:B------:R1:W-:Y:S01]  /*79a0*/  STL [R1+0xa0], R2 ;  /* 0x0000a00201007387 */ /* 0x0003e20000100800 */
[----:B------:R-:W-:Y:S01]  /*79b0*/  IMAD R0, R3, R111, R116 ;  /* 0x0000006f03007224 */ /* 0x000fe200078e0274 */
[----:B------:R-:W-:Y:S01]  /*79c0*/  @!P5 IADD3 R112, R112, -R3, RZ ;  /* 0x800000037070d210 */ /* 0x000fe20007ffe0ff */
[----:B------:R-:W-:Y:S01]  /*79d0*/  IMAD.HI.U32 R111, R5, R118, RZ ;  /* 0x00000076056f7227 */ /* 0x000fe200078e00ff */
[----:B------:R-:W-:-:S02]  /*79e0*/  ISETP.GE.AND P1, PT, R119, RZ, PT ;  /* 0x000000ff7700720c */ /* 0x000fc40003f26270 */
[----:B------:R-:W-:Y:S01]  /*79f0*/  ISETP.GT.U32.AND P5, PT, R3, R112, PT ;  /* 0x000000700300720c */ /* 0x000fe20003fa4070 */
[----:B------:R-:W-:Y:S01]  /*7a00*/  VIADD R113, R10, 0x90 ;  /* 0x000000900a717836 */ /* 0x000fe20000000000 */
[----:B------:R-:W-:Y:S01]  /*7a10*/  @!P6 IADD3 R110, R110, -R3, RZ ;  /* 0x800000036e6ee210 */ /* 0x000fe20007ffe0ff */
[C---:B--2---:R-:W-:Y:S01]  /*7a20*/  VIADD R109, R10.reuse, 0x19a ;  /* 0x0000019a0a6d7836 */ /* 0x044fe20000000000 */
[----:B------:R-:W-:Y:S01]  /*7a30*/  IADD3 R111, -R111, RZ, RZ ;  /* 0x000000ff6f6f7210 */ /* 0x000fe20007ffe1ff */
[----:B-1----:R-:W-:Y:S01]  /*7a40*/  IMAD.MOV.U32 R2, RZ, RZ, R4 ;  /* 0x000000ffff027224 */ /* 0x002fe200078e0004 */
[----:B------:R-:W-:Y:S01]  /*7a50*/  ISETP.GT.U32.AND P6, PT, R3, R0, PT ;  /* 0x000000000300720c */ /* 0x000fe20003fc4070 */
[C---:B------:R-:W-:Y:S01]  /*7a60*/  VIADD R108, R10.reuse, 0x19b ;  /* 0x0000019b0a6c7836 */ /* 0x040fe20000000000 */
[----:B------:R-:W-:Y:S01]  /*7a70*/  ISETP.GE.AND P2, PT, R117, RZ, PT ;  /* 0x000000ff7500720c */ /* 0x000fe20003f46270 */
[----:B------:R-:W-:Y:S01]  /*7a80*/  @!P3 IMAD.MOV R2, RZ, RZ, -R2 ;  /* 0x000000ffff02b224 */ /* 0x000fe200078e0a02 */
[C---:B------:R-:W-:Y:S01]  /*7a90*/  ISETP.GT.U32.AND P3, PT, R3.reuse, R114, PT ;  /* 0x000000720300720c */ /* 0x040fe20003f64070 */
[----:B------:R-:W-:Y:S01]  /*7aa0*/  IMAD R4, R3, R111, R118 ;  /* 0x0000006f03047224 */ /* 0x000fe200078e0276 */
[----:B------:R-:W-:Y:S01]  /*7ab0*/  IADD3 R111, R10, 0x8f, RZ ;  /* 0x0000008f0a6f7810 */ /* 0x000fe20007ffe0ff */
[--C-:B------:R-:W-:Y:S01]  /*7ac0*/  @!P5 IMAD.IADD R112, R112, 0x1, -R3.reuse ;  /* 0x000000017070d824 */ /* 0x100fe200078e0a03 */
[----:B------:R1:W-:Y:S01]  /*7ad0*/  STL [R1+0xa4], R2 ;  /* 0x0000a40201007387 */ /* 0x0003e20000100800 */
[----:B------:R-:W-:Y:S01]  /*7ae0*/  ISETP.GE.AND P4, PT, R120, RZ, PT ;  /* 0x000000ff7800720c */ /* 0x000fe20003f86270 */
[----:B------:R-:W-:Y:S01]  /*7af0*/  VIADD R106, R10, 0x19d ;  /* 0x0000019d0a6a7836 */ /* 0x000fe20000000000 */
[----:B------:R-:W-:Y:S01]  /*7b00*/  ISETP.GE.AND P5, PT, R115, RZ, PT ;  /* 0x000000ff7300720c */ /* 0x000fe20003fa6270 */
[----:B------:R-:W-:Y:S01]  /*7b10*/  IMAD.MOV.U32 R6, RZ, RZ, R112 ;  /* 0x000000ffff067224 */ /* 0x000fe200078e0070 */
[----:B------:R-:W-:Y:S01]  /*7b20*/  IABS R116, R113 ;  /* 0x0000007100747213 */ /* 0x000fe20000000000 */
[--C-:B------:R-:W-:Y:S01]  /*7b30*/  @!P6 IMAD.IADD R0, R0, 0x1, -R3.reuse ;  /* 0x000000010000e824 */ /* 0x100fe200078e0a03 */
[----:B------:R-:W-:Y:S01]  /*7b40*/  IADD3 R117, R10, 0x94, RZ ;  /* 0x000000940a757810 */ /* 0x000fe20007ffe0ff */
[----:B------:R-:W-:Y:S01]  /*7b50*/  @!P2 IMAD.MOV R6, RZ, RZ, -R6 ;  /* 0x000000ffff06a224 */ /* 0x000fe200078e0a06 */
[----:B------:R-:W-:Y:S01]  /*7b60*/  ISETP.GE.AND P2, PT, R113, RZ, PT ;  /* 0x000000ff7100720c */ /* 0x000fe20003f46270 */
[----:B-1----:R-:W-:Y:S01]  /*7b70*/  IMAD.MOV.U32 R2, RZ, RZ, R110 ;  /* 0x000000ffff027224 */ /* 0x002fe200078e006e */
[C---:B------:R-:W-:Y:S01]  /*7b80*/  ISETP.GT.U32.AND P6, PT, R3.reuse, R0, PT ;  /* 0x000000000300720c */ /* 0x040fe20003fc4070 */
[--C-:B------:R-:W-:Y:S01]  /*7b90*/  @!P3 IMAD.IADD R114, R114, 0x1, -R3.reuse ;  /* 0x000000017272b824 */ /* 0x100fe200078e0a03 */
[----:B------:R-:W-:Y:S01]  /*7ba0*/  ISETP.GT.U32.AND P3, PT, R3, R4, PT ;  /* 0x000000040300720c */ /* 0x000fe20003f64070 */
[----:B------:R-:W-:Y:S01]  /*7bb0*/  VIADD R115, R10, 0x92 ;  /* 0x000000920a737836 */ /* 0x000fe20000000000 */
[----:B------:R-:W-:Y:S01]  /*7bc0*/  @!P0 IADD3 R2, -R2, RZ, RZ ;  /* 0x000000ff02028210 */ /* 0x000fe20007ffe1ff */
[C---:B------:R-:W-:Y:S01]  /*7bd0*/  VIADD R104, R10.reuse, 0x19f ;  /* 0x0000019f0a687836 */ /* 0x040fe20000000000 */
[----:B------:R-:W-:Y:S01]  /*7be0*/  ISETP.GE.AND P0, PT, R111, RZ, PT ;  /* 0x000000ff6f00720c */ /* 0x000fe20003f06270 */
[C---:B------:R-:W-:Y:S01]  /*7bf0*/  VIADD R102, R10.reuse, 0x1a1 ;  /* 0x000001a10a667836 */ /* 0x040fe20000000000 */
[----:B------:R-:W-:Y:S01]  /*7c00*/  IABS R111, R111 ;  /* 0x0000006f006f7213 */ /* 0x000fe20000000000 */
[----:B------:R1:W-:Y:S01]  /*7c10*/  STL [R1+0xa8], R2 ;  /* 0x0000a80201007387 */ /* 0x0003e20000100800 */
[C---:B------:R-:W-:Y:S01]  /*7c20*/  IADD3 R110, R10.reuse, 0x91, RZ ;  /* 0x000000910a6e7810 */ /* 0x040fe20007ffe0ff */
[----:B------:R-:W-:Y:S01]  /*7c30*/  VIADD R99, R10, 0x1a4 ;  /* 0x000001a40a637836 */ /* 0x000fe20000000000 */
[----:B------:R-:W-:Y:S01]  /*7c40*/  IABS R120, R115 ;  /* 0x0000007300787213 */ /* 0x000fe20000000000 */
[--C-:B------:R-:W-:Y:S01]  /*7c50*/  @!P6 IMAD.IADD R0, R0, 0x1, -R3.reuse ;  /* 0x000000010000e824 */ /* 0x100fe200078e0a03 */
[----:B------:R-:W-:Y:S01]  /*7c60*/  IABS R118, R110 ;  /* 0x0000006e00767213 */ /* 0x000fe20000000000 */
[----:B------:R-:W-:Y:S01]  /*7c70*/  @!P3 IMAD.IADD R4, R4, 0x1, -R3 ;  /* 0x000000010404b824 */ /* 0x000fe200078e0a03 */
[----:B------:R-:W-:Y:S01]  /*7c80*/  STL [R1+0xac], R6 ;  /* 0x0000ac0601007387 */ /* 0x000fe20000100800 */
[----:B------:R-:W-:Y:S01]  /*7c90*/  ISETP.GE.AND P6, PT, R115, RZ, PT ;  /* 0x000000ff7300720c */ /* 0x000fe20003fc6270 */
[----:B------:R-:W-:Y:S01]  /*7ca0*/  VIADD R115, R10, 0x93 ;  /* 0x000000930a737836 */ /* 0x000fe20000000000 */
[----:B-1----:R-:W-:Y:S01]  /*7cb0*/  MOV R2, R114 ;  /* 0x0000007200027202 */ /* 0x002fe20000000f00 */
[----:B------:R-:W-:Y:S01]  /*7cc0*/  IMAD.MOV.U32 R114, RZ, RZ, R111 ;  /* 0x000000ffff727224 */ /* 0x000fe200078e006f */
[----:B------:R-:W-:Y:S01]  /*7cd0*/  ISETP.GT.U32.AND P3, PT, R3, R4, PT ;  /* 0x000000040300720c */ /* 0x000fe20003f64070 */
[----:B------:R-:W-:Y:S01]  /*7ce0*/  IMAD.HI.U32 R112, R5, R118, RZ ;  /* 0x0000007605707227 */ /* 0x000fe200078e00ff */
[----:B------:R-:W-:-:S02]  /*7cf0*/  @!P1 IADD3 R2, -R2, RZ, RZ ;  /* 0x000000ff02029210 */ /* 0x000fc40007ffe1ff */
[----:B------:R-:W-:Y:S01]  /*7d00*/  ISETP.GE.AND P1, PT, R110, RZ, PT ;  /* 0x000000ff6e00720c */ /* 0x000fe20003f26270 */
[C---:B------:R-:W-:Y:S01]  /*7d10*/  IMAD.HI.U32 R110, R5.reuse, R114, RZ ;  /* 0x00000072056e7227 */ /* 0x040fe200078e00ff */
[----:B------:R-:W-:Y:S01]  /*7d20*/  IADD3 R112, -R112, RZ, RZ ;  /* 0x000000ff70707210 */ /* 0x000fe20007ffe1ff */
[----:B------:R1:W-:Y:S01]  /*7d30*/  STL [R1+0xb0], R2 ;  /* 0x0000b00201007387 */ /* 0x0003e20000100800 */
[----:B------:R-:W-:Y:S01]  /*7d40*/  IADD3 R119, R10, 0x95, RZ ;  /* 0x000000950a777810 */ /* 0x000fe20007ffe0ff */
[----:B------:R-:W-:Y:S01]  /*7d50*/  IMAD.HI.U32 R111, R5, R116, RZ ;  /* 0x00000074056f7227 */ /* 0x000fe200078e00ff */
[----:B------:R-:W-:-:S03]  /*7d60*/  IADD3 R110, -R110, RZ, RZ ;  /* 0x000000ff6e6e7210 */ /* 0x000fc60007ffe1ff */
[----:B------:R-:W-:Y:S01]  /*7d70*/  @!P3 IADD3 R4, R4, -R3, RZ ;  /* 0x800000030404b210 */ /* 0x000fe20007ffe0ff */
[C---:B------:R-:W-:Y:S01]  /*7d80*/  IMAD R112, R3.reuse, R112, R118 ;  /* 0x0000007003707224 */ /* 0x040fe200078e0276 */
[----:B------:R-:W-:Y:S01]  /*7d90*/  IABS R118, R119 ;  /* 0x0000007700767213 */ /* 0x000fe20000000000 */
[C---:B------:R-:W-:Y:S01]  /*7da0*/  IMAD R110, R3.reuse, R110, R114 ;  /* 0x0000006e036e7224 */ /* 0x040fe200078e0272 */
[----:B------:R-:W-:Y:S01]  /*7db0*/  IABS R114, R115 ;  /* 0x0000007300727213 */ /* 0x000fe20000000000 */
[----:B-1----:R-:W-:Y:S02]  /*7dc0*/  IMAD.MOV.U32 R2, RZ, RZ, R0 ;  /* 0x000000ffff027224 */ /* 0x002fe400078e0000 */
[----:B------:R-:W-:Y:S02]  /*7dd0*/  IMAD.MOV R0, RZ, RZ, -R111 ;  /* 0x000000ffff007224 */ /* 0x000fe400078e0a6f */
[----:B------:R-:W-:Y:S01]  /*7de0*/  @!P4 IMAD.MOV R2, RZ, RZ, -R2 ;  /* 0x000000ffff02c224 */ /* 0x000fe200078e0a02 */
[C---:B------:R-:W-:Y:S01]  /*7df0*/  ISETP.GT.U32.AND P4, PT, R3.reuse, R110, PT ;  /* 0x0000006e0300720c */ /* 0x040fe20003f84070 */
[----:B------:R-:W-:Y:S01]  /*7e00*/  IMAD R0, R3, R0, R116 ;  /* 0x0000000003007224 */ /* 0x000fe200078e0274 */
[----:B------:R-:W-:Y:S01]  /*7e10*/  IABS R116, R117 ;  /* 0x0000007500747213 */ /* 0x000fe20000000000 */
[----:B------:R-:W-:Y:S01]  /*7e20*/  IMAD.HI.U32 R111, R5, R120, RZ ;  /* 0x00000078056f7227 */ /* 0x000fe200078e00ff */
[----:B------:R1:W-:Y:S02]  /*7e30*/  STL [R1+0xb4], R2 ;  /* 0x0000b40201007387 */ /* 0x0003e40000100800 */
[----:B------:R-:W-:Y:S01]  /*7e40*/  ISETP.GT.U32.AND P3, PT, R3, R0, PT ;  /* 0x000000000300720c */ /* 0x000fe20003f64070 */
[----:B------:R-:W-:-:S02]  /*7e50*/  IMAD.MOV R111, RZ, RZ, -R111 ;  /* 0x000000ffff6f7224 */ /* 0x000fc400078e0a6f */
[----:B------:R-:W-:-:S04]  /*7e60*/  IMAD.HI.U32 R113, R5, R116, RZ ;  /* 0x0000007405717227 */ /* 0x000fc800078e00ff */
[--C-:B------:R-:W-:Y:S02]  /*7e70*/  @!P4 IMAD.IADD R110, R110, 0x1, -R3.reuse ;  /* 0x000000016e6ec824 */ /* 0x100fe400078e0a03 */
[----:B-1----:R-:W-:Y:S02]  /*7e80*/  IMAD.MOV.U32 R2, RZ, RZ, R4 ;  /* 0x000000ffff027224 */ /* 0x002fe400078e0004 */
[C---:B------:R-:W-:Y:S01]  /*7e90*/  IMAD R4, R3.reuse, R111, R120 ;  /* 0x0000006f03047224 */ /* 0x040fe200078e0278 */
[C---:B------:R-:W-:Y:S01]  /*7ea0*/  ISETP.GT.U32.AND P4, PT, R3.reuse, R110, PT ;  /* 0x0000006e0300720c */ /* 0x040fe20003f84070 */
[----:B------:R-:W-:Y:S01]  /*7eb0*/  @!P5 IMAD.MOV R2, RZ, RZ, -R2 ;  /* 0x000000ffff02d224 */ /* 0x000fe200078e0a02 */
[----:B------:R-:W-:Y:S01]  /*7ec0*/  ISETP.GT.U32.AND P5, PT, R3, R112, PT ;  /* 0x000000700300720c */ /* 0x000fe20003fa4070 */
[----:B------:R-:W-:Y:S01]  /*7ed0*/  @!P3 IMAD.IADD R0, R0, 0x1, -R3 ;  /* 0x000000010000b824 */ /* 0x000fe200078e0a03 */
[----:B------:R-:W-:Y:S01]  /*7ee0*/  IABS R120, R121 ;  /* 0x0000007900787213 */ /* 0x000fe20000000000 */
[----:B------:R-:W-:Y:S01]  /*7ef0*/  IMAD.MOV R113, RZ, RZ, -R113 ;  /* 0x000000ffff717224 */ /* 0x000fe200078e0a71 */
[----:B------:R1:W-:Y:S01]  /*7f00*/  STL [R1+0xb8], R2 ;  /* 0x0000b80201007387 */ /* 0x0003e20000100800 */
[----:B------:R-:W-:Y:S01]  /*7f10*/  IMAD.HI.U32 R111, R5, R114, RZ ;  /* 0x00000072056f7227 */ /* 0x000fe200078e00ff */
[----:B------:R-:W-:-:S03]  /*7f20*/  ISETP.GT.U32.AND P3, PT, R3, R0, PT ;  /* 0x000000000300720c */ /* 0x000fc60003f64070 */
[----:B------:R-:W-:Y:S02]  /*7f30*/  IMAD R116, R3, R113, R116 ;  /* 0x0000007103747224 */ /* 0x000fe400078e0274 */
[-C--:B------:R-:W-:Y:S01]  /*7f40*/  @!P4 IADD3 R110, R110, -R3.reuse, RZ ;  /* 0x800000036e6ec210 */ /* 0x080fe20007ffe0ff */
[----:B------:R-:W-:Y:S01]  /*7f50*/  IMAD.MOV R111, RZ, RZ, -R111 ;  /* 0x000000ffff6f7224 */ /* 0x000fe200078e0a6f */
[----:B------:R-:W-:Y:S01]  /*7f60*/  @!P5 IADD3 R112, R112, -R3, RZ ;  /* 0x800000037070d210 */ /* 0x000fe20007ffe0ff */
[----:B------:R-:W-:Y:S01]  /*7f70*/  IMAD.HI.U32 R113, R5, R120, RZ ;  /* 0x0000007805717227 */ /* 0x000fe200078e00ff */
[C---:B------:R-:W-:Y:S02]  /*7f80*/  ISETP.GT.U32.AND P4, PT, R3.reuse, R4, PT ;  /* 0x000000040300720c */ /* 0x040fe40003f84070 */
[C---:B------:R-:W-:Y:S01]  /*7f90*/  ISETP.GT.U32.AND P5, PT, R3.reuse, R112, PT ;  /* 0x000000700300720c */ /* 0x040fe20003fa4070 */
[----:B------:R-:W-:Y:S01]  /*7fa0*/  IMAD R114, R3, R111, R114 ;  /* 0x0000006f03727224 */ /* 0x000fe200078e0272 */
[----:B-1----:R-:W-:Y:S01]  /*7fb0*/  MOV R2, R110 ;  /* 0x0000006e00027202 */ /* 0x002fe20000000f00 */
[----:B------:R-:W-:-:S03]  /*7fc0*/  IMAD.HI.U32 R111, R5, R118, RZ ;  /* 0x00000076056f7227 */ /* 0x000fc600078e00ff */
[----:B------:R-:W-:Y:S01]  /*7fd0*/  @!P0 IADD3 R2, -R2, RZ, RZ ;  /* 0x000000ff02028210 */ /* 0x000fe20007ffe1ff */
[----:B------:R-:W-:Y:S01]  /*7fe0*/  @!P3 IMAD.IADD R0, R0, 0x1, -R3 ;  /* 0x000000010000b824 */ /* 0x000fe200078e0a03 */
[C---:B------:R-:W-:Y:S01]  /*7ff0*/  ISETP.GT.U32.AND P3, PT, R3.reuse, R114, PT ;  /* 0x000000720300720c */ /* 0x040fe20003f64070 */
[----:B------:R-:W-:Y:S02]  /*8000*/  IMAD.MOV R111, RZ, RZ, -R111 ;  /* 0x000000ffff6f7224 */ /* 0x000fe400078e0a6f */
[--C-:B------:R-:W-:Y:S01]  /*8010*/  @!P4 IMAD.IADD R4, R4, 0x1, -R3.reuse ;  /* 0x000000010404c824 */ /* 0x100fe200078e0a03 */
[----:B------:R1:W-:Y:S01]  /*8020*/  STL [R1+0xbc], R2 ;  /* 0x0000bc0201007387 */ /* 0x0003e20000100800 */
[----:B------:R-:W-:Y:S01]  /*8030*/  @!P5 IMAD.IADD R112, R112, 0x1, -R3 ;  /* 0x000000017070d824 */ /* 0x000fe200078e0a03 */
[C---:B------:R-:W-:Y:S01]  /*8040*/  ISETP.GT.U32.AND P5, PT, R3.reuse, R116, PT ;  /* 0x000000740300720c */ /* 0x040fe20003fa4070 */
[C---:B------:R-:W-:Y:S01]  /*8050*/  IMAD R110, R3.reuse, R111, R118 ;  /* 0x0000006f036e7224 */ /* 0x040fe200078e0276 */
[----:B------:R-:W-:Y:S01]  /*8060*/  ISETP.GT.U32.AND P0, PT, R3, R4, PT ;  /* 0x000000040300720c */ /* 0x000fe20003f04070 */
[----:B------:R-:W-:Y:S01]  /*8070*/  IMAD.HI.U32 R111, R5, R122, RZ ;  /* 0x0000007a056f7227 */ /* 0x000fe200078e00ff */
[----:B------:R-:W-:-:S02]  /*8080*/  ISETP.GE.AND P4, PT, R115, RZ, PT ;  /* 0x000000ff7300720c */ /* 0x000fc40003f86270 */
[----:B------:R-:W-:Y:S01]  /*8090*/  IADD3 R115, R10, 0x98, RZ ;  /* 0x000000980a737810 */ /* 0x000fe20007ffe0ff */
[----:B------:R-:W-:Y:S01]  /*80a0*/  IMAD.MOV R113, RZ, RZ, -R113 ;  /* 0x000000ffff717224 */ /* 0x000fe200078e0a71 */
[----:B------:R-:W-:Y:S01]  /*80b0*/  IADD3 R111, -R111, RZ, RZ ;  /* 0x000000ff6f6f7210 */ /* 0x000fe20007ffe1ff */
[----:B-1----:R-:W-:Y:S01]  /*80c0*/  IMAD.MOV.U32 R2, RZ, RZ, R0 ;  /* 0x000000ffff027224 */ /* 0x002fe200078e0000 */
[----:B------:R-:W-:Y:S01]  /*80d0*/  @!P3 IADD3 R114, R114, -R3, RZ ;  /* 0x800000037272b210 */ /* 0x000fe20007ffe0ff */
[----:B------:R-:W-:Y:S01]  /*80e0*/  IMAD R0, R3, R113, R120 ;  /* 0x0000007103007224 */ /* 0x000fe200078e0278 */
[----:B------:R-:W-:Y:S01]  /*80f0*/  ISETP.GE.AND P3, PT, R117, RZ, PT ;  /* 0x000000ff7500720c */ /* 0x000fe20003f66270 */
[--C-:B------:R-:W-:Y:S01]  /*8100*/  @!P5 IMAD.IADD R116, R116, 0x1, -R3.reuse ;  /* 0x000000017474d824 */ /* 0x100fe200078e0a03 */
[----:B------:R-:W-:Y:S01]  /*8110*/  @!P2 IADD3 R2, -R2, RZ, RZ ;  /* 0x000000ff0202a210 */ /* 0x000fe20007ffe1ff */
[--C-:B------:R-:W-:Y:S01]  /*8120*/  @!P0 IMAD.IADD R4, R4, 0x1, -R3.reuse ;  /* 0x0000000104048824 */ /* 0x100fe200078e0a03 */
[C---:B------:R-:W-:Y:S01]  /*8130*/  ISETP.GT.U32.AND P2, PT, R3.reuse, R114, PT ;  /* 0x000000720300720c */ /* 0x040fe20003f44070 */
[----:B------:R-:W-:Y:S01]  /*8140*/  IMAD.MOV.U32 R6, RZ, RZ, R112 ;  /* 0x000000ffff067224 */ /* 0x000fe200078e0070 */
[C---:B------:R-:W-:Y:S01]  /*8150*/  ISETP.GT.U32.AND P5, PT, R3.reuse, R116, PT ;  /* 0x000000740300720c */ /* 0x040fe20003fa4070 */
[----:B------:R1:W-:Y:S01]  /*8160*/  STL [R1+0xc0], R2 ;  /* 0x0000c00201007387 */ /* 0x0003e20000100800 */
[----:B------:R-:W-:Y:S01]  /*8170*/  ISETP.GT.U32.AND P0, PT, R3, R110, PT ;  /* 0x0000006e0300720c */ /* 0x000fe20003f04070 */
[----:B------:R-:W-:Y:S01]  /*8180*/  @!P1 IMAD.MOV R6, RZ, RZ, -R6 ;  /* 0x000000ffff069224 */ /* 0x000fe200078e0a06 */
[----:B------:R-:W-:Y:S01]  /*8190*/  IABS R112, R115 ;  /* 0x0000007300707213 */ /* 0x000fe20000000000 */
[C---:B------:R-:W-:Y:S01]  /*81a0*/  VIADD R117, R10.reuse, 0x99 ;  /* 0x000000990a757836 */ /* 0x040fe20000000000 */
[----:B------:R-:W-:Y:S01]  /*81b0*/  ISETP.GE.AND P1, PT, R119, RZ, PT ;  /* 0x000000ff7700720c */ /* 0x000fe20003f26270 */
[C---:B------:R-:W-:Y:S01]  /*81c0*/  VIADD R98, R10.reuse, 0x1a5 ;  /* 0x000001a50a627836 */ /* 0x040fe20000000000 */
[----:B------:R2:W-:Y:S01]  /*81d0*/  STL [R1+0xc8], R6 ;  /* 0x0000c80601007387 */ /* 0x0005e20000100800 */
[C---:B------:R-:W-:Y:S01]  /*81e0*/  IADD3 R119, R10.reuse, 0x9a, RZ ;  /* 0x0000009a0a777810 */ /* 0x040fe20007ffe0ff */
[----:B------:R-:W-:Y:S01]  /*81f0*/  VIADD R97, R10, 0x1a6 ;  /* 0x000001a60a617836 */ /* 0x000fe20000000000 */
[----:B------:R-:W-:Y:S01]  /*8200*/  IABS R113, R117 ;  /* 0x0000007500717213 */ /* 0x000fe20000000000 */
[----:B-1----:R-:W-:Y:S01]  /*8210*/  IMAD.MOV.U32 R2, RZ, RZ, R4 ;  /* 0x000000ffff027224 */ /* 0x002fe200078e0004 */
[----:B------:R-:W-:Y:S01]  /*8220*/  @!P5 IADD3 R116, R116, -R3, RZ ;  /* 0x800000037474d210 */ /* 0x000fe20007ffe0ff */
[C---:B------:R-:W-:Y:S01]  /*8230*/  IMAD R4, R3.reuse, R111, R122 ;  /* 0x0000006f03047224 */ /* 0x040fe200078e027a */
[----:B------:R-:W-:Y:S01]  /*8240*/  IABS R118, R119 ;  /* 0x0000007700767213 */ /* 0x000fe20000000000 */
[----:B------:R-:W-:Y:S01]  /*8250*/  @!P6 IMAD.MOV R2, RZ, RZ, -R2 ;  /* 0x000000ffff02e224 */ /* 0x000fe200078e0a02 */
[C---:B------:R-:W-:Y:S01]  /*8260*/  ISETP.GT.U32.AND P6, PT, R3.reuse, R0, PT ;  /* 0x000000000300720c */ /* 0x040fe20003fc4070 */
[--C-:B------:R-:W-:Y:S01]  /*8270*/  @!P2 IMAD.IADD R114, R114, 0x1, -R3.reuse ;  /* 0x000000017272a824 */ /* 0x100fe200078e0a03 */
[----:B------:R-:W-:Y:S01]  /*8280*/  ISETP.GT.U32.AND P5, PT, R3, R4, PT ;  /* 0x000000040300720c */ /* 0x000fe20003fa4070 */
[----:B------:R-:W-:Y:S01]  /*8290*/  @!P0 IMAD.IADD R110, R110, 0x1, -R3 ;  /* 0x000000016e6e8824 */ /* 0x000fe200078e0a03 */
[----:B------:R1:W-:Y:S01]  /*82a0*/  STL [R1+0xcc], R2 ;  /* 0x0000cc0201007387 */ /* 0x0003e20000100800 */
[----:B------:R-:W-:Y:S01]  /*82b0*/  IMAD.HI.U32 R111, R5, R112, RZ ;  /* 0x00000070056f7227 */ /* 0x000fe200078e00ff */
[----:B------:R-:W-:-:S02]  /*82c0*/  ISETP.GE.AND P2, PT, R121, RZ, PT ;  /* 0x000000ff7900720c */ /* 0x000fc40003f46270 */
[----:B------:R-:W-:Y:S01]  /*82d0*/  ISETP.GE.AND P0, PT, R123, RZ, PT ;  /* 0x000000ff7b00720c */ /* 0x000fe20003f06270 */
[----:B------:R-:W-:Y:S02]  /*82e0*/  VIADD R121, R10, 0x9b ;  /* 0x0000009b0a797836 */ /* 0x000fe40000000000 */
[----:B--2---:R-:W-:Y:S02]  /*82f0*/  IMAD.MOV.U32 R6, RZ, RZ, R116 ;  /* 0x000000ffff067224 */ /* 0x004fe400078e0074 */
[--C-:B------:R-:W-:Y:S01]  /*8300*/  @!P6 IMAD.IADD R0, R0, 0x1, -R3.reuse ;  /* 0x000000010000e824 */ /* 0x100fe200078e0a03 */
[C---:B------:R-:W-:Y:S01]  /*8310*/  ISETP.GT.U32.AND P6, PT, R3.reuse, R110, PT ;  /* 0x0000006e0300720c */ /* 0x040fe20003fc4070 */
[----:B-1----:R-:W-:Y:S01]  /*8320*/  IMAD.MOV.U32 R2, RZ, RZ, R114 ;  /* 0x000000ffff027224 */ /* 0x002fe200078e0072 */
[----:B------:R-:W-:Y:S01]  /*8330*/  MOV R114, R113 ;  /* 0x0000007100727202 */ /* 0x000fe20000000f00 */
[----:B------:R-:W-:Y:S01]  /*8340*/  @!P5 IMAD.IADD R4, R4, 0x1, -R3 ;  /* 0x000000010404d824 */ /* 0x000fe200078e0a03 */
[----:B------:R-:W-:Y:S01]  /*8350*/  ISETP.GT.U32.AND P5, PT, R3, R0, PT ;  /* 0x000000000300720c */ /* 0x000fe20003fa4070 */
[----:B------:R-:W-:Y:S01]  /*8360*/  IMAD.MOV R113, RZ, RZ, -R111 ;  /* 0x000000ffff717224 */ /* 0x000fe200078e0a6f */
[----:B------:R-:W-:Y:S01]  /*8370*/  @!P4 IADD3 R2, -R2, RZ, RZ ;  /* 0x000000ff0202c210 */ /* 0x000fe20007ffe1ff */
[----:B------:R-:W-:Y:S01]  /*8380*/  IMAD.HI.U32 R111, R5, R114, RZ ;  /* 0x00000072056f7227 */ /* 0x000fe200078e00ff */
[----:B------:R-:W-:-:S02]  /*8390*/  ISETP.GT.U32.AND P4, PT, R3, R4, PT ;  /* 0x000000040300720c */ /* 0x000fc40003f84070 */
[----:B------:R-:W-:Y:S01]  /*83a0*/  IABS R120, R121 ;  /* 0x0000007900787213 */ /* 0x000fe20000000000 */
[----:B------:R-:W-:Y:S01]  /*83b0*/  IMAD.MOV R111, RZ, RZ, -R111 ;  /* 0x000000ffff6f7224 */ /* 0x000fe200078e0a6f */
[----:B------:R1:W-:Y:S01]  /*83c0*/  STL [R1+0xd0], R2 ;  /* 0x0000d00201007387 */ /* 0x0003e20000100800 */
[C---:B------:R-:W-:Y:S01]  /*83d0*/  IMAD R112, R3.reuse, R113, R112 ;  /* 0x0000007103707224 */ /* 0x040fe200078e0270 */
[----:B------:R-:W-:Y:S01]  /*83e0*/  @!P6 IADD3 R110, R110, -R3, RZ ;  /* 0x800000036e6ee210 */ /* 0x000fe20007ffe0ff */
[----:B------:R-:W-:Y:S01]  /*83f0*/  IMAD R114, R3, R111, R114 ;  /* 0x0000006f03727224 */ /* 0x000fe200078e0272 */
[----:B------:R-:W-:Y:S01]  /*8400*/  @!P3 IADD3 R6, -R6, RZ, RZ ;  /* 0x000000ff0606b210 */ /* 0x000fe20007ffe1ff */
[----:B------:R-:W-:Y:S01]  /*8410*/  IMAD.HI.U32 R111, R5, R118, RZ ;  /* 0x00000076056f7227 */ /* 0x000fe200078e00ff */
[----:B------:R-:W-:-:S03]  /*8420*/  ISETP.GT.U32.AND P6, PT, R3, R112, PT ;  /* 0x000000700300720c */ /* 0x000fc60003fc4070 */
[--C-:B------:R-:W-:Y:S01]  /*8430*/  @!P4 IMAD.IADD R4, R4, 0x1, -R3.reuse ;  /* 0x000000010404c824 */ /* 0x100fe200078e0a03 */
[----:B------:R-:W-:Y:S01]  /*8440*/  ISETP.GT.U32.AND P4, PT, R3, R114, PT ;  /* 0x000000720300720c */ /* 0x000fe20003f84070 */
[----:B------:R-:W-:Y:S01]  /*8450*/  @!P5 IMAD.IADD R0, R0, 0x1, -R3 ;  /* 0x000000010000d824 */ /* 0x000fe200078e0a03 */
[----:B------:R-:W-:Y:S01]  /*8460*/  ISETP.GE.AND P5, PT, R115, RZ, PT ;  /* 0x000000ff7300720c */ /* 0x000fe20003fa6270 */
[----:B------:R-:W-:Y:S01]  /*8470*/  IMAD.MOV R111, RZ, RZ, -R111 ;  /* 0x000000ffff6f7224 */ /* 0x000fe200078e0a6f */
[----:B------:R-:W-:Y:S01]  /*8480*/  IADD3 R115, R10, 0x9c, RZ ;  /* 0x0000009c0a737810 */ /* 0x000fe20007ffe0ff */
[----:B------:R-:W-:Y:S01]  /*8490*/  IMAD.HI.U32 R113, R5, R120, RZ ;  /* 0x0000007805717227 */ /* 0x000fe200078e00ff */
[----:B------:R2:W-:Y:S03]  /*84a0*/  STL [R1+0xd4], R6 ;  /* 0x0000d40601007387 */ /* 0x0005e60000100800 */
[----:B------:R-:W-:Y:S01]  /*84b0*/  @!P6 IADD3 R112, R112, -R3, RZ ;  /* 0x800000037070e210 */ /* 0x000fe20007ffe0ff */
[C---:B------:R-:W-:Y:S01]  /*84c0*/  IMAD R118, R3.reuse, R111, R118 ;  /* 0x0000006f03767224 */ /* 0x040fe200078e0276 */
[----:B------:R-:W-:Y:S01]  /*84d0*/  IABS R111, R115 ;  /* 0x00000073006f7213 */ /* 0x000fe20000000000 */
[----:B-1----:R-:W-:Y:S01]  /*84e0*/  IMAD.MOV.U32 R2, RZ, RZ, R110 ;  /* 0x000000ffff027224 */ /* 0x002fe200078e006e */
[----:B------:R-:W-:Y:S01]  /*84f0*/  ISETP.GT.U32.AND P3, PT, R3, R112, PT ;  /* 0x000000700300720c */ /* 0x000fe20003f64070 */
[----:B------:R-:W-:Y:S01]  /*8500*/  @!P4 IMAD.IADD R114, R114, 0x1, -R3 ;  /* 0x000000017272c824 */ /* 0x000fe200078e0a03 */
[----:B------:R-:W-:Y:S01]  /*8510*/  ISETP.GE.AND P6, PT, R117, RZ, PT ;  /* 0x000000ff7500720c */ /* 0x000fe20003fc6270 */
[----:B------:R-:W-:Y:S01]  /*8520*/  VIADD R117, R10, 0x9d ;  /* 0x0000009d0a757836 */ /* 0x000fe20000000000 */
[----:B------:R-:W-:Y:S01]  /*8530*/  MOV R116, R111 ;  /* 0x0000006f00747202 */ /* 0x000fe20000000f00 */
[----:B------:R-:W-:Y:S01]  /*8540*/  IMAD.MOV R113, RZ, RZ, -R113 ;  /* 0x000000ffff717224 */ /* 0x000fe200078e0a71 */
[C---:B------:R-:W-:Y:S01]  /*8550*/  ISETP.GT.U32.AND P4, PT, R3.reuse, R114, PT ;  /* 0x000000720300720c */ /* 0x040fe20003f84070 */
[----:B------:R-:W-:Y:S01]  /*8560*/  @!P1 IMAD.MOV R2, RZ, RZ, -R2 ;  /* 0x000000ffff029224 */ /* 0x000fe200078e0a02 */
[----:B------:R-:W-:Y:S01]  /*8570*/  IABS R122, R117 ;  /* 0x00000075007a7213 */ /* 0x000fe20000000000 */
[C---:B------:R-:W-:Y:S01]  /*8580*/  IMAD R120, R3.reuse, R113, R120 ;  /* 0x0000007103787224 */ /* 0x040fe200078e0278 */
[----:B------:R-:W-:Y:S01]  /*8590*/  ISETP.GT.U32.AND P1, PT, R3, R118, PT ;  /* 0x000000760300720c */ /* 0x000fe20003f24070 */
[----:B--2---:R-:W-:Y:S01]  /*85a0*/  IMAD.MOV.U32 R6, RZ, RZ, R0 ;  /* 0x000000ffff067224 */ /* 0x004fe200078e0000 */
[----:B------:R1:W-:Y:S01]  /*85b0*/  STL [R1+0xd8], R2 ;  /* 0x0000d80201007387 */ /* 0x0003e20000100800 */
[----:B------:R-:W-:Y:S01]  /*85c0*/  IMAD.HI.U32 R110, R5, R116, RZ ;  /* 0x00000074056e7227 */ /* 0x000fe200078e00ff */
[----:B------:R-:W-:-:S02]  /*85d0*/  @!P3 IADD3 R112, R112, -R3, RZ ;  /* 0x800000037070b210 */ /* 0x000fc40007ffe0ff */
[----:B------:R-:W-:Y:S01]  /*85e0*/  ISETP.GE.AND P3, PT, R121, RZ, PT ;  /* 0x000000ff7900720c */ /* 0x000fe20003f66270 */
[----:B------:R-:W-:Y:S01]  /*85f0*/  @!P2 IMAD.MOV R6, RZ, RZ, -R6 ;  /* 0x000000ffff06a224 */ /* 0x000fe200078e0a06 */
[----:B------:R-:W-:Y:S01]  /*8600*/  ISETP.GT.U32.AND P2, PT, R3, R120, PT ;  /* 0x000000780300720c */ /* 0x000fe20003f44070 */
[----:B------:R-:W-:Y:S01]  /*8610*/  IMAD.HI.U32 R0, R5, R122, RZ ;  /* 0x0000007a05007227 */ /* 0x000fe200078e00ff */
[-C--:B------:R-:W-:Y:S02]  /*8620*/  @!P4 IADD3 R114, R114, -R3.reuse, RZ ;  /* 0x800000037272c210 */ /* 0x080fe40007ffe0ff */
[----:B-1----:R-:W-:Y:S01]  /*8630*/  MOV R2, R4 ;  /* 0x0000000400027202 */ /* 0x002fe20000000f00 */
[----:B------:R-:W-:Y:S01]  /*8640*/  IMAD.MOV R110, RZ, RZ, -R110 ;  /* 0x000000ffff6e7224 */ /* 0x000fe200078e0a6e */
[----:B------:R1:W-:Y:S01]  /*8650*/  STL [R1+0xdc], R6 ;  /* 0x0000dc0601007387 */ /* 0x0003e20000100800 */
[----:B------:R-:W-:Y:S01]  /*8660*/  IMAD.MOV R4, RZ, RZ, -R0 ;  /* 0x000000ffff047224 */ /* 0x000fe200078e0a00 */
[----:B------:R-:W-:Y:S01]  /*8670*/  ISETP.GE.AND P4, PT, R115, RZ, PT ;  /* 0x000000ff7300720c */ /* 0x000fe20003f86270 */
[----:B------:R-:W-:Y:S01]  /*8680*/  @!P0 IMAD.MOV R2, RZ, RZ, -R2 ;  /* 0x000000ffff028224 */ /* 0x000fe200078e0a02 */
[----:B------:R-:W-:Y:S01]  /*8690*/  ISETP.GE.AND P0, PT, R119, RZ, PT ;  /* 0x000000ff7700720c */ /* 0x000fe20003f06270 */
[C---:B------:R-:W-:Y:S01]  /*86a0*/  IMAD R0, R3.reuse, R110, R116 ;  /* 0x0000006e03007224 */ /* 0x040fe200078e0274 */
[----:B------:R-:W-:Y:S01]  /*86b0*/  IADD3 R119, R10, 0xa1, RZ ;  /* 0x000000a10a777810 */ /* 0x000fe20007ffe0ff */
[----:B------:R-:W-:Y:S01]  /*86c0*/  IMAD R4, R3, R4, R122 ;  /* 0x0000000403047224 */ /* 0x000fe200078e027a */
[----:B------:R2:W-:Y:S01]  /*86d0*/  STL [R1+0x168], R2 ;  /* 0x0001680201007387 */ /* 0x0005e20000100800 */
[----:B------:R-:W-:Y:S01]  /*86e0*/  @!P2 IADD3 R120, R120, -R3, RZ ;  /* 0x800000037878a210 */ /* 0x000fe20007ffe0ff */
[----:B-1----:R-:W-:-:S02]  /*86f0*/  IMAD.MOV.U32 R6, RZ, RZ, R112 ;  /* 0x000000ffff067224 */ /* 0x002fc400078e0070 */
[----:B------:R-:W-:Y:S01]  /*8700*/  VIADD R111, R10, 0x9e ;  /* 0x0000009e0a6f7836 */ /* 0x000fe20000000000 */
[C---:B------:R-:W-:Y:S01]  /*8710*/  ISETP.GT.U32.AND P2, PT, R3.reuse, R120, PT ;  /* 0x000000780300720c */ /* 0x040fe20003f44070 */
[----:B------:R-:W-:Y:S01]  /*8720*/  @!P5 IMAD.MOV R6, RZ, RZ, -R6 ;  /* 0x000000ffff06d224 */ /* 0x000fe200078e0a06 */
[C---:B------:R-:W-:Y:S01]  /*8730*/  ISETP.GT.U32.AND P5, PT, R3.reuse, R0, PT ;  /* 0x000000000300720c */ /* 0x040fe20003fa4070 */
[----:B------:R-:W-:Y:S01]  /*8740*/  @!P1 IMAD.IADD R118, R118, 0x1, -R3 ;  /* 0x0000000176769824 */ /* 0x000fe200078e0a03 */
[----:B------:R-:W-:Y:S01]  /*8750*/  IABS R112, R111 ;  /* 0x0000006f00707213 */ /* 0x000fe20000000000 */
[----:B------:R-:W-:Y:S01]  /*8760*/  VIADD R113, R10, 0x9f ;  /* 0x0000009f0a717836 */ /* 0x000fe20000000000 */
[----:B--2---:R-:W-:Y:S01]  /*8770*/  MOV R2, R114 ;  /* 0x0000007200027202 */ /* 0x004fe20000000f00 */
[----:B------:R-:W-:Y:S01]  /*8780*/  STL [R1+0x178], R6 ;  /* 0x0001780601007387 */ /* 0x000fe20000100800 */
[----:B------:R-:W-:Y:S01]  /*8790*/  ISETP.GT.U32.AND P1, PT, R3, R118, PT ;  /* 0x000000760300720c */ /* 0x000fe20003f24070 */
[----:B------:R-:W-:Y:S01]  /*87a0*/  IMAD.HI.U32 R110, R5, R112, RZ ;  /* 0x00000070056e7227 */ /* 0x000fe200078e00ff */
[----:B------:R-:W-:-:S03]  /*87b0*/  IABS R114, R113 ;  /* 0x0000007100727213 */ /* 0x000fc60000000000 */
[----:B------:R-:W-:Y:S01]  /*87c0*/  @!P6 IMAD.MOV R2, RZ, RZ, -R2 ;  /* 0x000000ffff02e224 */ /* 0x000fe200078e0a02 */
[----:B------:R-:W-:Y:S01]  /*87d0*/  ISETP.GT.U32.AND P6, PT, R3, R4, PT ;  /* 0x000000040300720c */ /* 0x000fe20003fc4070 */
[----:B------:R-:W-:Y:S01]  /*87e0*/  @!P2 IMAD.IADD R120, R120, 0x1, -R3 ;  /* 0x000000017878a824 */ /* 0x000fe200078e0a03 */
[-C--:B------:R-:W-:Y:S01]  /*87f0*/  @!P5 IADD3 R0, R0, -R3.reuse, RZ ;  /* 0x800000030000d210 */ /* 0x080fe20007ffe0ff */
[----:B------:R-:W-:Y:S01]  /*8800*/  IMAD.MOV R110, RZ, RZ, -R110 ;  /* 0x000000ffff6e7224 */ /* 0x000fe200078e0a6e */
[----:B------:R-:W-:Y:S01]  /*8810*/  ISETP.GE.AND P2, PT, R111, RZ, PT ;  /* 0x000000ff6f00720c */ /* 0x000fe20003f46270 */
[----:B------:R-:W-:Y:S01]  /*8820*/  IMAD.HI.U32 R111, R5, R114, RZ ;  /* 0x00000072056f7227 */ /* 0x000fe200078e00ff */
[----:B------:R-:W-:Y:S01]  /*8830*/  ISETP.GT.U32.AND P5, PT, R3, R0, PT ;  /* 0x000000000300720c */ /* 0x000fe20003fa4070 */
[----:B------:R1:W-:Y:S01]  /*8840*/  STL [R1+0x180], R2 ;  /* 0x0001800201007387 */ /* 0x0003e20000100800 */
[----:B------:R-:W-:Y:S01]  /*8850*/  @!P1 IADD3 R118, R118, -R3, RZ ;  /* 0x8000000376769210 */ /* 0x000fe20007ffe0ff */
[----:B------:R-:W-:Y:S01]  /*8860*/  IMAD.MOV R111, RZ, RZ, -R111 ;  /* 0x000000ffff6f7224 */ /* 0x000fe200078e0a6f */
[----:B------:R-:W-:Y:S01]  /*8870*/  ISETP.GE.AND P1, PT, R117, RZ, PT ;  /* 0x000000ff7500720c */ /* 0x000fe20003f26270 */
[----:B------:R-:W-:-:S02]  /*8880*/  IMAD R110, R3, R110, R112 ;  /* 0x0000006e036e7224 */ /* 0x000fc400078e0270 */
[----:B------:R-:W-:Y:S01]  /*8890*/  @!P6 IADD3 R4, R4, -R3, RZ ;  /* 0x800000030404e210 */ /* 0x000fe20007ffe0ff */
[----:B------:R-:W-:Y:S02]  /*88a0*/  VIADD R117, R10, 0xa0 ;  /* 0x000000a00a757836 */ /* 0x000fe40000000000 */
[C---:B------:R-:W-:Y:S01]  /*88b0*/  IMAD R112, R3.reuse, R111, R114 ;  /* 0x0000006f03707224 */ /* 0x040fe200078e0272 */
[C---:B------:R-:W-:Y:S01]  /*88c0*/  ISETP.GT.U32.AND P6, PT, R3.reuse, R4, PT ;  /* 0x000000040300720c */ /* 0x040fe20003fc4070 */
[----:B-1----:R-:W-:Y:S01]  /*88d0*/  IMAD.MOV.U32 R2, RZ, RZ, R118 ;  /* 0x000000ffff027224 */ /* 0x002fe200078e0076 */
[----:B------:R-:W-:Y:S01]  /*88e0*/  @!P5 IADD3 R0, R0, -R3, RZ ;  /* 0x800000030000d210 */ /* 0x000fe20007ffe0ff */
[C---:B------:R-:W-:Y:S01]  /*88f0*/  VIADD R123, R10.reuse, 0xa3 ;  /* 0x000000a30a7b7836 */ /* 0x040fe20000000000 */
[----:B------:R-:W-:Y:S01]  /*8900*/  ISETP.GT.U32.AND P5, PT, R3, R110, PT ;  /* 0x0000006e0300720c */ /* 0x000fe20003fa4070 */
[----:B------:R-:W-:Y:S01]  /*8910*/  @!P0 IMAD.MOV R2, RZ, RZ, -R2 ;  /* 0x000000ffff028224 */ /* 0x000fe200078e0a02 */
[----:B------:R-:W-:Y:S01]  /*8920*/  IABS R116, R117 ;  /* 0x0000007500747213 */ /* 0x000fe20000000000 */
[C---:B------:R-:W-:Y:S01]  /*8930*/  VIADD R121, R10.reuse, 0xa2 ;  /* 0x000000a20a797836 */ /* 0x040fe20000000000 */
[----:B------:R-:W-:Y:S01]  /*8940*/  IABS R118, R119 ;  /* 0x0000007700767213 */ /* 0x000fe20000000000 */
[----:B------:R-:W-:Y:S01]  /*8950*/  VIADD R95, R10, 0x1a8 ;  /* 0x000001a80a5f7836 */ /* 0x000fe20000000000 */
[----:B------:R1:W-:Y:S01]  /*8960*/  STL [R1+0x184], R2 ;  /* 0x0001840201007387 */ /* 0x0003e20000100800 */
[----:B------:R-:W-:Y:S01]  /*8970*/  IMAD.HI.U32 R111, R5, R116, RZ ;  /* 0x00000074056f7227 */ /* 0x000fe200078e00ff */
[----:B------:R-:W-:-:S02]  /*8980*/  IABS R115, R123 ;  /* 0x0000007b00737213 */ /* 0x000fc40000000000 */
[----:B------:R-:W-:Y:S01]  /*8990*/  IABS R122, R121 ;  /* 0x00000079007a7213 */ /* 0x000fe20000000000 */
[----:B------:R-:W-:Y:S01]  /*89a0*/  @!P6 IMAD.IADD R4, R4, 0x1, -R3 ;  /* 0x000000010404e824 */ /* 0x000fe200078e0a03 */
[----:B------:R-:W-:Y:S01]  /*89b0*/  ISETP.GT.U32.AND P6, PT, R3, R112, PT ;  /* 0x000000700300720c */ /* 0x000fe20003fc4070 */
[----:B------:R-:W-:Y:S01]  /*89c0*/  IMAD.MOV R111, RZ, RZ, -R111 ;  /* 0x000000ffff6f7224 */ /* 0x000fe200078e0a6f */
[----:B------:R-:W-:Y:S01]  /*89d0*/  ISETP.GE.AND P0, PT, R113, RZ, PT ;  /* 0x000000ff7100720c */ /* 0x000fe20003f06270 */
[----:B------:R-:W-:Y:S02]  /*89e0*/  @!P5 IMAD.IADD R110, R110, 0x1, -R3 ;  /* 0x000000016e6ed824 */ /* 0x000fe400078e0a03 */
[----:B------:R-:W-:Y:S02]  /*89f0*/  IMAD R114, R3, R111, R116 ;  /* 0x0000006f03727224 */ /* 0x000fe400078e0274 */
[----:B------:R-:W-:-:S03]  /*8a00*/  IMAD.HI.U32 R111, R5, R118, RZ ;  /* 0x00000076056f7227 */ /* 0x000fc600078e00ff */
[----:B------:R-:W-:Y:S01]  /*8a10*/  ISETP.GT.U32.AND P5, PT, R3, R114, PT ;  /* 0x000000720300720c */ /* 0x000fe20003fa4070 */
[----:B-1----:R-:W-:Y:S01]  /*8a20*/  IMAD.MOV.U32 R2, RZ, RZ, R120 ;  /* 0x000000ffff027224 */ /* 0x002fe200078e0078 */
[----:B------:R-:W-:Y:S01]  /*8a30*/  IADD3 R111, -R111, RZ, RZ ;  /* 0x000000ff6f6f7210 */ /* 0x000fe20007ffe1ff */
[----:B------:R-:W-:Y:S01]  /*8a40*/  @!P6 IMAD.IADD R112, R112, 0x1, -R3 ;  /* 0x000000017070e824 */ /* 0x000fe200078e0a03 */
[C---:B------:R-:W-:Y:S01]  /*8a50*/  ISETP.GT.U32.AND P6, PT, R3.reuse, R110, PT ;  /* 0x0000006e0300720c */ /* 0x040fe20003fc4070 */
[----:B------:R-:W-:Y:S01]  /*8a60*/  IMAD.MOV.U32 R120, RZ, RZ, R115 ;  /* 0x000000ffff787224 */ /* 0x000fe200078e0073 */
[----:B------:R-:W-:Y:S01]  /*8a70*/  @!P3 IADD3 R2, -R2, RZ, RZ ;  /* 0x000000ff0202b210 */ /* 0x000fe20007ffe1ff */
[----:B------:R-:W-:Y:S01]  /*8a80*/  IMAD R116, R3, R111, R118 ;  /* 0x0000006f03747224 */ /* 0x000fe200078e0276 */
[----:B------:R-:W-:Y:S01]  /*8a90*/  ISETP.GE.AND P3, PT, R117, RZ, PT ;  /* 0x000000ff7500720c */ /* 0x000fe20003f66270 */
[----:B------:R-:W-:Y:S01]  /*8aa0*/  IMAD.MOV.U32 R6, RZ, RZ, R4 ;  /* 0x000000ffff067224 */ /* 0x000fe200078e0004 */
[----:B------:R-:W-:Y:S01]  /*8ab0*/  IABS R111, R125 ;  /* 0x0000007d006f7213 */ /* 0x000fe20000000000 */
[----:B------:R1:W-:Y:S01]  /*8ac0*/  STL [R1+0x188], R2 ;  /* 0x0001880201007387 */ /* 0x0003e20000100800 */
[----:B------:R-:W-:-:S02]  /*8ad0*/  IMAD.HI.U32 R113, R5, R122, RZ ;  /* 0x0000007a05717227 */ /* 0x000fc400078e00ff */
[----:B------:R-:W-:Y:S02]  /*8ae0*/  @!P1 IADD3 R6, -R6, RZ, RZ ;  /* 0x000000ff06069210 */ /* 0x000fe40007ffe1ff */
[----:B------:R-:W-:Y:S01]  /*8af0*/  IMAD.MOV R113, RZ, RZ, -R113 ;  /* 0x000000ffff717224 */ /* 0x000fe200078e0a71 */
[----:B------:R-:W-:Y:S01]  /*8b00*/  @!P6 IADD3 R110, R110, -R3, RZ ;  /* 0x800000036e6ee210 */ /* 0x000fe20007ffe0ff */
[----:B------:R-:W-:Y:S01]  /*8b10*/  VIADD R117, R10, 0xa5 ;  /* 0x000000a50a757836 */ /* 0x000fe20000000000 */
[C---:B------:R-:W-:Y:S01]  /*8b20*/  ISETP.GT.U32.AND P6, PT, R3.reuse, R116, PT ;  /* 0x000000740300720c */ /* 0x040fe20003fc4070 */
[----:B------:R-:W-:Y:S01]  /*8b30*/  IMAD R118, R3, R113, R122 ;  /* 0x0000007103767224 */ /* 0x000fe200078e027a */
[----:B------:R-:W-:Y:S01]  /*8b40*/  MOV R122, R111 ;  /* 0x0000006f007a7202 */ /* 0x000fe20000000f00 */
[----:B-1----:R-:W-:Y:S01]  /*8b50*/  IMAD.MOV.U32 R2, RZ, RZ, R0 ;  /* 0x000000ffff027224 */ /* 0x002fe200078e0000 */
[----:B------:R-:W-:Y:S01]  /*8b60*/  ISETP.GE.AND P1, PT, R119, RZ, PT ;  /* 0x000000ff7700720c */ /* 0x000fe20003f26270 */
[----:B------:R-:W-:-:S04]  /*8b70*/  IMAD.HI.U32 R0, R5, R120, RZ ;  /* 0x0000007805007227 */ /* 0x000fc800078e00ff */
[----:B------:R-:W-:Y:S01]  /*8b80*/  @!P4 IMAD.MOV R2, RZ, RZ, -R2 ;  /* 0x000000ffff02c224 */ /* 0x000fe200078e0a02 */
[C---:B------:R-:W-:Y:S01]  /*8b90*/  ISETP.GT.U32.AND P4, PT, R3.reuse, R112, PT ;  /* 0x000000700300720c */ /* 0x040fe20003f84070 */
[----:B------:R-:W-:Y:S02]  /*8ba0*/  IMAD.MOV R0, RZ, RZ, -R0 ;  /* 0x000000ffff007224 */ /* 0x000fe400078e0a00 */
[----:B------:R-:W-:Y:S01]  /*8bb0*/  @!P6 IADD3 R116, R116, -R3, RZ ;  /* 0x800000037474e210 */ /* 0x000fe20007ffe0ff */
[----:B------:R1:W-:Y:S01]  /*8bc0*/  STL [R1+0x198], R2 ;  /* 0x0001980201007387 */ /* 0x0003e20000100800 */
[----:B------:R-:W-:Y:S02]  /*8bd0*/  IMAD R0, R3, R0, R120 ;  /* 0x0000000003007224 */ /* 0x000fe400078e0278 */
[----:B------:R-:W-:Y:S01]  /*8be0*/  IMAD.HI.U32 R4, R5, R122, RZ ;  /* 0x0000007a05047227 */ /* 0x000fe200078e00ff */
[----:B------:R2:W-:Y:S02]  /*8bf0*/  STL [R1+0x19c], R6 ;  /* 0x00019c0601007387 */ /* 0x0005e40000100800 */
[----:B------:R-:W-:Y:S01]  /*8c00*/  ISETP.GT.U32.AND P6, PT, R3, R0, PT ;  /* 0x000000000300720c */ /* 0x000fe20003fc4070 */
[----:B------:R-:W-:-:S02]  /*8c10*/  @!P5 IMAD.IADD R114, R114, 0x1, -R3 ;  /* 0x000000017272d824 */ /* 0x000fc400078e0a03 */
[--C-:B------:R-:W-:Y:S01]  /*8c20*/  @!P4 IMAD.IADD R112, R112, 0x1, -R3.reuse ;  /* 0x000000017070c824 */ /* 0x100fe200078e0a03 */
[----:B------:R-:W-:Y:S01]  /*8c30*/  ISETP.GE.AND P4, PT, R121, RZ, PT ;  /* 0x000000ff7900720c */ /* 0x000fe20003f86270 */
[----:B-1----:R-:W-:Y:S01]  /*8c40*/  IMAD.MOV.U32 R2, RZ, RZ, R110 ;  /* 0x000000ffff027224 */ /* 0x002fe200078e006e */
[C---:B------:R-:W-:Y:S01]  /*8c50*/  ISETP.GT.U32.AND P5, PT, R3.reuse, R114, PT ;  /* 0x000000720300720c */ /* 0x040fe20003fa4070 */
[----:B------:R-:W-:Y:S02]  /*8c60*/  IMAD.MOV R4, RZ, RZ, -R4 ;  /* 0x000000ffff047224 */ /* 0x000fe400078e0a04 */
[----:B------:R-:W-:Y:S01]  /*8c70*/  VIADD R119, R10, 0xa6 ;  /* 0x000000a60a777836 */ /* 0x000fe20000000000 */
[----:B------:R-:W-:Y:S01]  /*8c80*/  @!P2 IADD3 R2, -R2, RZ, RZ ;  /* 0x000000ff0202a210 */ /* 0x000fe20007ffe1ff */
[C---:B------:R-:W-:Y:S01]  /*8c90*/  IMAD R4, R3.reuse, R4, R122 ;  /* 0x0000000403047224 */ /* 0x040fe200078e027a */
[----:B------:R-:W-:Y:S01]  /*8ca0*/  ISETP.GT.U32.AND P2, PT, R3, R118, PT ;  /* 0x000000760300720c */ /* 0x000fe20003f44070 */
[----:B------:R-:W-:Y:S01]  /*8cb0*/  @!P6 IMAD.IADD R0, R0, 0x1, -R3 ;  /* 0x000000010000e824 */ /* 0x000fe200078e0a03 */
[----:B------:R-:W-:Y:S01]  /*8cc0*/  IABS R120, R119 ;  /* 0x0000007700787213 */ /* 0x000fe20000000000 */
[----:B------:R1:W-:Y:S01]  /*8cd0*/  STL [R1+0x1a0], R2 ;  /* 0x0001a00201007387 */ /* 0x0003e20000100800 */
[----:B------:R-:W-:-:S02]  /*8ce0*/  VIADD R121, R10, 0xa7 ;  /* 0x000000a70a797836 */ /* 0x000fc40000000000 */
[----:B------:R-:W-:Y:S01]  /*8cf0*/  ISETP.GT.U32.AND P6, PT, R3, R0, PT ;  /* 0x000000000300720c */ /* 0x000fe20003fc4070 */
[--C-:B------:R-:W-:Y:S01]  /*8d00*/  @!P5 IMAD.IADD R114, R114, 0x1, -R3.reuse ;  /* 0x000000017272d824 */ /* 0x100fe200078e0a03 */
[----:B------:R-:W-:Y:S01]  /*8d10*/  ISETP.GE.AND P5, PT, R123, RZ, PT ;  /* 0x000000ff7b00720c */ /* 0x000fe20003fa6270 */
[----:B------:R-:W-:Y:S01]  /*8d20*/  VIADD R123, R10, 0xa8 ;  /* 0x000000a80a7b7836 */ /* 0x000fe20000000000 */
[----:B------:R-:W-:Y:S01]  /*8d30*/  IABS R122, R121 ;  /* 0x00000079007a7213 */ /* 0x000fe20000000000 */
[----:B--2---:R-:W-:Y:S01]  /*8d40*/  IMAD.MOV.U32 R6, RZ, RZ, R114 ;  /* 0x000000ffff067224 */ /* 0x004fe200078e0072 */
[----:B-1----:R-:W-:Y:S01]  /*8d50*/  MOV R2, R112 ;  /* 0x0000007000027202 */ /* 0x002fe20000000f00 */
[----:B------:R-:W-:Y:S01]  /*8d60*/  @!P2 IMAD.IADD R118, R118, 0x1, -R3 ;  /* 0x000000017676a824 */ /* 0x000fe200078e0a03 */
[----:B------:R-:W-:Y:S01]  /*8d70*/  IABS R112, R117 ;  /* 0x0000007500707213 */ /* 0x000fe20000000000 */
[----:B------:R-:W-:Y:S01]  /*8d80*/  IMAD.HI.U32 R111, R5, R120, RZ ;  /* 0x00000078056f7227 */ /* 0x000fe200078e00ff */
[----:B------:R-:W-:-:S02]  /*8d90*/  @!P0 IADD3 R2, -R2, RZ, RZ ;  /* 0x000000ff02028210 */ /* 0x000fc40007ffe1ff */
[----:B------:R-:W-:Y:S01]  /*8da0*/  ISETP.GT.U32.AND P0, PT, R3, R116, PT ;  /* 0x000000740300720c */ /* 0x000fe20003f04070 */
[----:B------:R-:W-:Y:S01]  /*8db0*/  IMAD.HI.U32 R110, R5, R112, RZ ;  /* 0x00000070056e7227 */ /* 0x000fe200078e00ff */
[----:B------:R-:W-:Y:S01]  /*8dc0*/  @!P6 IADD3 R0, R0, -R3, RZ ;  /* 0x800000030000e210 */ /* 0x000fe20007ffe0ff */
[----:B------:R1:W-:Y:S01]  /*8dd0*/  STL [R1+0x1a4], R2 ;  /* 0x0001a40201007387 */ /* 0x0003e20000100800 */
[C---:B------:R-:W-:Y:S01]  /*8de0*/  ISETP.GT.U32.AND P2, PT, R3.reuse, R118, PT ;  /* 0x000000760300720c */ /* 0x040fe20003f44070 */
[----:B------:R-:W-:Y:S01]  /*8df0*/  @!P3 IMAD.MOV R6, RZ, RZ, -R6 ;  /* 0x000000ffff06b224 */ /* 0x000fe200078e0a06 */
[----:B------:R-:W-:Y:S01]  /*8e00*/  IADD3 R110, -R110, RZ, RZ ;  /* 0x000000ff6e6e7210 */ /* 0x000fe20007ffe1ff */
[----:B------:R-:W-:Y:S01]  /*8e10*/  IMAD.MOV R111, RZ, RZ, -R111 ;  /* 0x000000ffff6f7224 */ /* 0x000fe200078e0a6f */
[----:B------:R-:W-:Y:S01]  /*8e20*/  IABS R124, R123 ;  /* 0x0000007b007c7213 */ /* 0x000fe20000000000 */
[----:B------:R-:W-:Y:S01]  /*8e30*/  VIADD R93, R10, 0x1aa ;  /* 0x000001aa0a5d7836 */ /* 0x000fe20000000000 */
[----:B------:R2:W-:Y:S01]  /*8e40*/  STL [R1+0x1ac], R6 ;  /* 0x0001ac0601007387 */ /* 0x0005e20000100800 */
[----:B------:R-:W-:-:S02]  /*8e50*/  IMAD R110, R3, R110, R112 ;  /* 0x0000006e036e7224 */ /* 0x000fc400078e0270 */
[--C-:B------:R-:W-:Y:S01]  /*8e60*/  @!P0 IMAD.IADD R116, R116, 0x1, -R3.reuse ;  /* 0x0000000174748824 */ /* 0x100fe200078e0a03 */
[----:B------:R-:W-:Y:S01]  /*8e70*/  ISETP.GT.U32.AND P0, PT, R3, R4, PT ;  /* 0x000000040300720c */ /* 0x000fe20003f04070 */
[----:B------:R-:W-:Y:S01]  /*8e80*/  IMAD.HI.U32 R112, R5, R122, RZ ;  /* 0x0000007a05707227 */ /* 0x000fe200078e00ff */
[----:B------:R-:W-:Y:S02]  /*8e90*/  ISETP.GT.U32.AND P6, PT, R3, R110, PT ;  /* 0x0000006e0300720c */ /* 0x000fe40003fc4070 */
[----:B-1----:R-:W-:Y:S01]  /*8ea0*/  MOV R2, R116 ;  /* 0x0000007400027202 */ /* 0x002fe20000000f00 */
[----:B------:R-:W-:Y:S01]  /*8eb0*/  @!P2 IMAD.IADD R118, R118, 0x1, -R3 ;  /* 0x000000017676a824 */ /* 0x000fe200078e0a03 */
[----:B------:R-:W-:Y:S01]  /*8ec0*/  ISETP.GE.AND P2, PT, R125, RZ, PT ;  /* 0x000000ff7d00720c */ /* 0x000fe20003f46270 */
[----:B------:R-:W-:-:S03]  /*8ed0*/  IMAD.HI.U32 R113, R5, R124, RZ ;  /* 0x0000007c05717227 */ /* 0x000fc600078e00ff */
[----:B--2---:R-:W-:Y:S01]  /*8ee0*/  MOV R6, R118 ;  /* 0x0000007600067202 */ /* 0x004fe20000000f00 */
[----:B------:R-:W-:Y:S01]  /*8ef0*/  @!P1 IMAD.MOV R2, RZ, RZ, -R2 ;  /* 0x000000ffff029224 */ /* 0x000fe200078e0a02 */
[----:B------:R-:W-:Y:S01]  /*8f00*/  IADD3 R113, -R113, RZ, RZ ;  /* 0x000000ff71717210 */ /* 0x000fe20007ffe1ff */
[--C-:B------:R-:W-:Y:S01]  /*8f10*/  @!P0 IMAD.IADD R4, R4, 0x1, -R3.reuse ;  /* 0x0000000104048824 */ /* 0x100fe200078e0a03 */
[----:B------:R-:W-:Y:S01]  /*8f20*/  ISETP.GE.AND P0, PT, R117, RZ, PT ;  /* 0x000000ff7500720c */ /* 0x000fe20003f06270 */
[----:B------:R-:W-:Y:S01]  /*8f30*/  @!P6 IMAD.IADD R110, R110, 0x1, -R3 ;  /* 0x000000016e6ee824 */ /* 0x000fe200078e0a03 */
[----:B------:R1:W-:Y:S01]  /*8f40*/  STL [R1+0x1b0], R2 ;  /* 0x0001b00201007387 */ /* 0x0003e20000100800 */
[----:B------:R-:W-:Y:S01]  /*8f50*/  IMAD.MOV R115, RZ, RZ, -R112 ;  /* 0x000000ffff737224 */ /* 0x000fe200078e0a70 */
[C---:B------:R-:W-:Y:S01]  /*8f60*/  ISETP.GT.U32.AND P6, PT, R3.reuse, R4, PT ;  /* 0x000000040300720c */ /* 0x040fe20003fc4070 */
[C---:B------:R-:W-:Y:S01]  /*8f70*/  IMAD R112, R3.reuse, R111, R120 ;  /* 0x0000006f03707224 */ /* 0x040fe200078e0278 */
[C---:B------:R-:W-:Y:S01]  /*8f80*/  ISETP.GT.U32.AND P1, PT, R3.reuse, R110, PT ;  /* 0x0000006e0300720c */ /* 0x040fe20003f24070 */
[----:B------:R-:W-:-:S02]  /*8f90*/  IMAD R120, R3, R115, R122 ;  /* 0x0000007303787224 */ /* 0x000fc400078e027a */
[----:B------:R-:W-:Y:S01]  /*8fa0*/  VIADD R115, R10, 0xa9 ;  /* 0x000000a90a737836 */ /* 0x000fe20000000000 */
[C---:B------:R-:W-:Y:S01]  /*8fb0*/  ISETP.GT.U32.AND P3, PT, R3.reuse, R112, PT ;  /* 0x000000700300720c */ /* 0x040fe20003f64070 */
[----:B------:R-:W-:Y:S01]  /*8fc0*/  @!P4 IMAD.MOV R6, RZ, RZ, -R6 ;  /* 0x000000ffff06c224 */ /* 0x000fe200078e0a06 */
[C---:B------:R-:W-:Y:S01]  /*8fd0*/  ISETP.GT.U32.AND P4, PT, R3.reuse, R120, PT ;  /* 0x000000780300720c */ /* 0x040fe20003f84070 */
[----:B-1----:R-:W-:Y:S01]  /*8fe0*/  IMAD.MOV.U32 R2, RZ, RZ, R0 ;  /* 0x000000ffff027224 */ /* 0x002fe200078e0000 */
[----:B------:R-:W-:Y:S01]  /*8ff0*/  IABS R114, R115 ;  /* 0x0000007300727213 */ /* 0x000fe20000000000 */
[----:B------:R-:W-:Y:S01]  /*9000*/  IMAD R122, R3, R113, R124 ;  /* 0x00000071037a7224 */ /* 0x000fe200078e027c */
[----:B------:R-:W-:Y:S01]  /*9010*/  STL [R1+0x1b4], R6 ;  /* 0x0001b40601007387 */ /* 0x000fe20000100800 */
[----:B------:R-:W-:Y:S01]  /*9020*/  @!P6 IMAD.IADD R4, R4, 0x1, -R3 ;  /* 0x000000010404e824 */ /* 0x000fe200078e0a03 */
[----:B------:R-:W-:Y:S01]  /*9030*/  @!P5 IADD3 R2, -R2, RZ, RZ ;  /* 0x000000ff0202d210 */ /* 0x000fe20007ffe1ff */
[----:B------:R-:W-:Y:S01]  /*9040*/  IMAD.HI.U32 R0, R5, R114, RZ ;  /* 0x0000007205007227 */ /* 0x000fe200078e00ff */
[----:B------:R-:W-:-:S02]  /*9050*/  ISETP.GT.U32.AND P6, PT, R3, R122, PT ;  /* 0x0000007a0300720c */ /* 0x000fc40003fc4070 */
[----:B------:R-:W-:Y:S01]  /*9060*/  @!P1 IADD3 R110, R110, -R3, RZ ;  /* 0x800000036e6e9210 */ /* 0x000fe20007ffe0ff */
[----:B------:R1:W-:Y:S01]  /*9070*/  STL [R1+0x1b8], R2 ;  /* 0x0001b80201007387 */ /* 0x0003e20000100800 */
[--C-:B------:R-:W-:Y:S01]  /*9080*/  @!P3 IMAD.IADD R112, R112, 0x1, -R3.reuse ;  /* 0x000000017070b824 */ /* 0x100fe200078e0a03 */
[----:B------:R-:W-:Y:S01]  /*9090*/  IADD3 R113, R10, 0xaa, RZ ;  /* 0x000000aa0a717810 */ /* 0x000fe20007ffe0ff */
[----:B------:R-:W-:Y:S01]  /*90a0*/  IMAD.MOV R0, RZ, RZ, -R0 ;  /* 0x000000ffff007224 */ /* 0x000fe200078e0a00 */
[----:B------:R-:W-:Y:S01]  /*90b0*/  ISETP.GE.AND P5, PT, R119, RZ, PT ;  /* 0x000000ff7700720c */ /* 0x000fe20003fa6270 */
[--C-:B------:R-:W-:Y:S01]  /*90c0*/  @!P4 IMAD.IADD R120, R120, 0x1, -R3.reuse ;  /* 0x000000017878c824 */ /* 0x100fe200078e0a03 */
[C---:B------:R-:W-:Y:S01]  /*90d0*/  ISETP.GT.U32.AND P4, PT, R3.reuse, R112, PT ;  /* 0x000000700300720c */ /* 0x040fe20003f84070 */
[C---:B------:R-:W-:Y:S01]  /*90e0*/  IMAD R0, R3.reuse, R0, R114 ;  /* 0x0000000003007224 */ /* 0x040fe200078e0272 */
[----:B------:R-:W-:Y:S01]  /*90f0*/  IABS R116, R113 ;  /* 0x0000007100747213 */ /* 0x000fe20000000000 */
[----:B------:R-:W-:Y:S01]  /*9100*/  VIADD R117, R10, 0xab ;  /* 0x000000ab0a757836 */ /* 0x000fe20000000000 */
[----:B-1----:R-:W-:Y:S01]  /*9110*/  MOV R2, R4 ;  /* 0x0000000400027202 */ /* 0x002fe20000000f00 */
[----:B------:R-:W-:Y:S01]  /*9120*/  @!P6 IMAD.IADD R122, R122, 0x1, -R3 ;  /* 0x000000017a7ae824 */ /* 0x000fe200078e0a03 */
[----:B------:R-:W-:Y:S01]  /*9130*/  ISETP.GT.U32.AND P6, PT, R3, R120, PT ;  /* 0x000000780300720c */ /* 0x000fe20003fc4070 */
[----:B------:R-:W-:Y:S01]  /*9140*/  IMAD.HI.U32 R111, R5, R116, RZ ;  /* 0x00000074056f7227 */ /* 0x000fe200078e00ff */
[----:B------:R-:W-:-:S02]  /*9150*/  @!P2 IADD3 R2, -R2, RZ, RZ ;  /* 0x000000ff0202a210 */ /* 0x000fc40007ffe1ff */
[----:B------:R-:W-:Y:S01]  /*9160*/  ISETP.GT.U32.AND P2, PT, R3, R122, PT ;  /* 0x0000007a0300720c */ /* 0x000fe20003f44070 */
[----:B------:R-:W-:Y:S01]  /*9170*/  IMAD.MOV R111, RZ, RZ, -R111 ;  /* 0x000000ffff6f7224 */ /* 0x000fe200078e0a6f */
[----:B------:R-:W-:Y:S01]  /*9180*/  IADD3 R119, R10, 0xac, RZ ;  /* 0x000000ac0a777810 */ /* 0x000fe20007ffe0ff */
[----:B------:R1:W-:Y:S01]  /*9190*/  STL [R1+0x1bc], R2 ;  /* 0x0001bc0201007387 */ /* 0x0003e20000100800 */
[----:B------:R-:W-:Y:S01]  /*91a0*/  @!P4 IMAD.IADD R112, R112, 0x1, -R3 ;  /* 0x000000017070c824 */ /* 0x000fe200078e0a03 */
[----:B------:R-:W-:Y:S01]  /*91b0*/  ISETP.GE.AND P1, PT, R121, RZ, PT ;  /* 0x000000ff7900720c */ /* 0x000fe20003f26270 */
[----:B------:R-:W-:Y:S01]  /*91c0*/  IMAD R4, R3, R111, R116 ;  /* 0x0000006f03047224 */ /* 0x000fe200078e0274 */
[----:B------:R-:W-:Y:S01]  /*91d0*/  IABS R116, R119 ;  /* 0x0000007700747213 */ /* 0x000fe20000000000 */
[----:B------:R-:W-:Y:S01]  /*91e0*/  VIADD R121, R10, 0xb6 ;  /* 0x000000b60a797836 */ /* 0x000fe20000000000 */
[----:B------:R-:W-:Y:S01]  /*91f0*/  @!P6 IADD3 R120, R120, -R3, RZ ;  /* 0x800000037878e210 */ /* 0x000fe20007ffe0ff */
[----:B------:R-:W-:Y:S01]  /*9200*/  VIADD R125, R10, 0xb8 ;  /* 0x000000b80a7d7836 */ /* 0x000fe20000000000 */
[----:B------:R-:W-:Y:S01]  /*9210*/  IABS R114, R117 ;  /* 0x0000007500727213 */ /* 0x000fe20000000000 */
[----:B------:R-:W-:Y:S01]  /*9220*/  IMAD.HI.U32 R111, R5, R116, RZ ;  /* 0x00000074056f7227 */ /* 0x000fe200078e00ff */
[----:B------:R-:W-:-:S02]  /*9230*/  ISETP.GT.U32.AND P6, PT, R3, R4, PT ;  /* 0x000000040300720c */ /* 0x000fc40003fc4070 */
[----:B------:R-:W-:Y:S01]  /*9240*/  MOV R6, R120 ;  /* 0x0000007800067202 */ /* 0x000fe20000000f00 */
[----:B-1----:R-:W-:Y:S01]  /*9250*/  IMAD.MOV.U32 R2, RZ, RZ, R110 ;  /* 0x000000ffff027224 */ /* 0x002fe200078e006e */
[----:B------:R-:W-:Y:S01]  /*9260*/  IADD3 R111, -R111, RZ, RZ ;  /* 0x000000ff6f6f7210 */ /* 0x000fe20007ffe1ff */
[----:B------:R-:W-:Y:S01]  /*9270*/  @!P2 IMAD.IADD R122, R122, 0x1, -R3 ;  /* 0x000000017a7aa824 */ /* 0x000fe200078e0a03 */
[----:B------:R-:W-:Y:S01]  /*9280*/  ISETP.GE.AND P2, PT, R113, RZ, PT ;  /* 0x000000ff7100720c */ /* 0x000fe20003f46270 */
[----:B------:R-:W-:Y:S01]  /*9290*/  @!P0 IMAD.MOV R2, RZ, RZ, -R2 ;  /* 0x000000ffff028224 */ /* 0x000fe200078e0a02 */
[----:B------:R-:W-:Y:S01]  /*92a0*/  ISETP.GT.U32.AND P0, PT, R3, R0, PT ;  /* 0x000000000300720c */ /* 0x000fe20003f04070 */
[----:B------:R-:W-:Y:S01]  /*92b0*/  VIADD R113, R10, 0xad ;  /* 0x000000ad0a717836 */ /* 0x000fe20000000000 */
[----:B------:R-:W-:Y:S01]  /*92c0*/  ISETP.GE.AND P4, PT, R115, RZ, PT ;  /* 0x000000ff7300720c */ /* 0x000fe20003f86270 */
[----:B------:R-:W-:Y:S01]  /*92d0*/  IMAD.HI.U32 R110, R5, R114, RZ ;  /* 0x00000072056e7227 */ /* 0x000fe200078e00ff */
[----:B------:R1:W-:Y:S01]  /*92e0*/  STL [R1+0x1c8], R2 ;  /* 0x0001c80201007387 */ /* 0x0003e20000100800 */
[----:B------:R-:W-:-:S02]  /*92f0*/  ISETP.GE.AND P3, PT, R123, RZ, PT ;  /* 0x000000ff7b00720c */ /* 0x000fc40003f66270 */
[----:B------:R-:W-:Y:S01]  /*9300*/  IABS R118, R113 ;  /* 0x0000007100767213 */ /* 0x000fe20000000000 */
[----:B------:R-:W-:Y:S01]  /*9310*/  IMAD.MOV R110, RZ, RZ, -R110 ;  /* 0x000000ffff6e7224 */ /* 0x000fe200078e0a6e */
[----:B------:R-:W-:Y:S01]  /*9320*/  IABS R126, R125 ;  /* 0x0000007d007e7213 */ /* 0x000fe20000000000 */
[----:B------:R-:W-:Y:S02]  /*9330*/  @!P1 IMAD.MOV R6, RZ, RZ, -R6 ;  /* 0x000000ffff069224 */ /* 0x000fe400078e0a06 */
[----:B------:R-:W-:Y:S01]  /*9340*/  @!P6 IMAD.IADD R4, R4, 0x1, -R3 ;  /* 0x000000010404e824 */ /* 0x000fe200078e0a03 */
[----:B------:R-:W-:Y:S01]  /*9350*/  @!P0 IADD3 R0, R0, -R3, RZ ;  /* 0x8000000300008210 */ /* 0x000fe20007ffe0ff */
[----:B-1----:R-:W-:Y:S01]  /*9360*/  IMAD.MOV.U32 R2, RZ, RZ, R112 ;  /* 0x000000ffff027224 */ /* 0x002fe200078e0070 */
[----:B------:R-:W-:Y:S01]  /*9370*/  ISETP.GE.AND P0, PT, R117, RZ, PT ;  /* 0x000000ff7500720c */ /* 0x000fe20003f06270 */
[C---:B------:R-:W-:Y:S01]  /*9380*/  IMAD R112, R3.reuse, R111, R116 ;  /* 0x0000006f03707224 */ /* 0x040fe200078e0274 */
[C---:B------:R-:W-:Y:S01]  /*9390*/  ISETP.GT.U32.AND P6, PT, R3.reuse, R4, PT ;  /* 0x000000040300720c */ /* 0x040fe20003fc4070 */
[----:B------:R-:W-:Y:S01]  /*93a0*/  @!P5 IMAD.MOV R2, RZ, RZ, -R2 ;  /* 0x000000ffff02d224 */ /* 0x000fe200078e0a02 */
[----:B------:R-:W-:Y:S01]  /*93b0*/  ISETP.GT.U32.AND P5, PT, R3, R0, PT ;  /* 0x000000000300720c */ /* 0x000fe20003fa4070 */
[----:B------:R-:W-:Y:S01]  /*93c0*/  IMAD.HI.U32 R111, R5, R118, RZ ;  /* 0x00000076056f7227 */ /* 0x000fe200078e00ff */
[----:B------:R-:W-:-:S02]  /*93d0*/  IADD3 R117, R10, 0xb0, RZ ;  /* 0x000000b00a757810 */ /* 0x000fc40007ffe0ff */
[----:B------:R1:W-:Y:S01]  /*93e0*/  STL [R1+0x1cc], R2 ;  /* 0x0001cc0201007387 */ /* 0x0003e20000100800 */
[----:B------:R-:W-:Y:S01]  /*93f0*/  IMAD.MOV R111, RZ, RZ, -R111 ;  /* 0x000000ffff6f7224 */ /* 0x000fe200078e0a6f */
[----:B------:R-:W-:Y:S01]  /*9400*/  IABS R120, R117 ;  /* 0x0000007500787213 */ /* 0x000fe20000000000 */
[C---:B------:R-:W-:Y:S01]  /*9410*/  IMAD R110, R3.reuse, R110, R114 ;  /* 0x0000006e036e7224 */ /* 0x040fe200078e0272 */
[----:B------:R2:W-:Y:S01]  /*9420*/  STL [R1+0x1d0], R6 ;  /* 0x0001d00601007387 */ /* 0x0005e20000100800 */
[C---:B------:R-:W-:Y:S02]  /*9430*/  IMAD R114, R3.reuse, R111, R118 ;  /* 0x0000006f03727224 */ /* 0x040fe400078e0276 */
[----:B------:R-:W-:Y:S01]  /*9440*/  VIADD R115, R10, 0xaf ;  /* 0x000000af0a737836 */ /* 0x000fe20000000000 */
[C---:B------:R-:W-:Y:S01]  /*9450*/  ISETP.GT.U32.AND P1, PT, R3.reuse, R110, PT ;  /* 0x0000006e0300720c */ /* 0x040fe20003f24070 */
[----:B------:R-:W-:Y:S01]  /*9460*/  @!P5 IMAD.IADD R0, R0, 0x1, -R3 ;  /* 0x000000010000d824 */ /* 0x000fe200078e0a03 */
[----:B------:R-:W-:Y:S01]  /*9470*/  ISETP.GT.U32.AND P5, PT, R3, R112, PT ;  /* 0x000000700300720c */ /* 0x000fe20003fa4070 */
[----:B-1----:R-:W-:Y:S01]  /*9480*/  IMAD.MOV.U32 R2, RZ, RZ, R122 ;  /* 0x000000ffff027224 */ /* 0x002fe200078e007a */
[----:B------:R-:W-:Y:S01]  /*9490*/  @!P6 IADD3 R4, R4, -R3, RZ ;  /* 0x800000030404e210 */ /* 0x000fe20007ffe0ff */
[----:B------:R-:W-:Y:S01]  /*94a0*/  IMAD.HI.U32 R111, R5, R120, RZ ;  /* 0x00000078056f7227 */ /* 0x000fe200078e00ff */
[----:B--2---:R-:W-:-:S02]  /*94b0*/  MOV R6, R0 ;  /* 0x0000000000067202 */ /* 0x004fc40000000f00 */
[----:B------:R-:W-:Y:S01]  /*94c0*/  @!P3 IADD3 R2, -R2, RZ, RZ ;  /* 0x000000ff0202b210 */ /* 0x000fe20007ffe1ff */
[----:B------:R-:W-:Y:S01]  /*94d0*/  IMAD.MOV R111, RZ, RZ, -R111 ;  /* 0x000000ffff6f7224 */ /* 0x000fe200078e0a6f */
[----:B------:R-:W-:Y:S01]  /*94e0*/  IABS R118, R115 ;  /* 0x0000007300767213 */ /* 0x000fe20000000000 */
[----:B------:R-:W-:Y:S01]  /*94f0*/  @!P4 IMAD.MOV R6, RZ, RZ, -R6 ;  /* 0x000000ffff06c224 */ /* 0x000fe200078e0a06 */
[----:B------:R-:W-:Y:S01]  /*9500*/  ISETP.GT.U32.AND P4, PT, R3, R114, PT ;  /* 0x000000720300720c */ /* 0x000fe20003f84070 */
[--C-:B------:R-:W-:Y:S01]  /*9510*/  @!P1 IMAD.IADD R110, R110, 0x1, -R3.reuse ;  /* 0x000000016e6e9824 */ /* 0x100fe200078e0a03 */
[----:B------:R-:W-:Y:S01]  /*9520*/  ISETP.GE.AND P6, PT, R113, RZ, PT ;  /* 0x000000ff7100720c */ /* 0x000fe20003fc6270 */
[----:B------:R1:W-:Y:S01]  /*9530*/  STL [R1+0x1d4], R2 ;  /* 0x0001d40201007387 */ /* 0x0003e20000100800 */
[----:B------:R-:W-:Y:S01]  /*9540*/  VIADD R113, R10, 0xae ;  /* 0x000000ae0a717836 */ /* 0x000fe20000000000 */
[----:B------:R-:W-:Y:S01]  /*9550*/  ISETP.GE.AND P3, PT, R119, RZ, PT ;  /* 0x000000ff7700720c */ /* 0x000fe20003f66270 */
[----:B------:R-:W-:Y:S01]  /*9560*/  @!P5 IMAD.IADD R112, R112, 0x1, -R3 ;  /* 0x000000017070d824 */ /* 0x000fe200078e0a03 */
[C---:B------:R-:W-:Y:S01]  /*9570*/  ISETP.GT.U32.AND P1, PT, R3.reuse, R110, PT ;  /* 0x0000006e0300720c */ /* 0x040fe20003f24070 */
[----:B------:R2:W-:Y:S01]  /*9580*/  STL [R1+0x1d8], R6 ;  /* 0x0001d80601007387 */ /* 0x0005e20000100800 */
[----:B------:R-:W-:Y:S01]  /*9590*/  IABS R116, R113 ;  /* 0x0000007100747213 */ /* 0x000fe20000000000 */
[C---:B------:R-:W-:Y:S01]  /*95a0*/  VIADD R119, R10.reuse, 0xb4 ;  /* 0x000000b40a777836 */ /* 0x040fe20000000000 */
[----:B------:R-:W-:Y:S01]  /*95b0*/  ISETP.GT.U32.AND P5, PT, R3, R112, PT ;  /* 0x000000700300720c */ /* 0x000fe20003fa4070 */
[----:B------:R-:W-:Y:S01]  /*95c0*/  VIADD R123, R10, 0xb7 ;  /* 0x000000b70a7b7836 */ /* 0x000fe20000000000 */
[----:B------:R-:W-:Y:S01]  /*95d0*/  @!P4 IADD3 R114, R114, -R3, RZ ;  /* 0x800000037272c210 */ /* 0x000fe20007ffe0ff */
[----:B-1----:R-:W-:Y:S01]  /*95e0*/  IMAD.MOV.U32 R2, RZ, RZ, R4 ;  /* 0x000000ffff027224 */ /* 0x002fe200078e0004 */
[----:B------:R-:W-:Y:S01]  /*95f0*/  IABS R124, R119 ;  /* 0x00000077007c7213 */ /* 0x000fe20000000000 */
[----:B------:R-:W-:Y:S01]  /*9600*/  IMAD.HI.U32 R4, R5, R118, RZ ;  /* 0x0000007605047227 */ /* 0x000fe200078e00ff */
[----:B------:R-:W-:-:S02]  /*9610*/  ISETP.GT.U32.AND P4, PT, R3, R114, PT ;  /* 0x000000720300720c */ /* 0x000fc40003f84070 */
[----:B------:R-:W-:Y:S01]  /*9620*/  @!P2 IADD3 R2, -R2, RZ, RZ ;  /* 0x000000ff0202a210 */ /* 0x000fe20007ffe1ff */
[----:B------:R-:W-:Y:S01]  /*9630*/  IMAD.HI.U32 R0, R5, R116, RZ ;  /* 0x0000007405007227 */ /* 0x000fe200078e00ff */
[----:B------:R-:W-:Y:S02]  /*9640*/  IADD3 R4, -R4, RZ, RZ ;  /* 0x000000ff04047210 */ /* 0x000fe40007ffe1ff */
[----:B------:R-:W-:Y:S01]  /*9650*/  ISETP.GE.AND P2, PT, R113, RZ, PT ;  /* 0x000000ff7100720c */ /* 0x000fe20003f46270 */
[--C-:B------:R-:W-:Y:S01]  /*9660*/  @!P1 IMAD.IADD R110, R110, 0x1, -R3.reuse ;  /* 0x000000016e6e9824 */ /* 0x100fe200078e0a03 */
[----:B------:R1:W-:Y:S01]  /*9670*/  STL [R1+0x1dc], R2 ;  /* 0x0001dc0201007387 */ /* 0x0003e20000100800 */
[----:B------:R-:W-:Y:S01]  /*9680*/  IMAD R4, R3, R4, R118 ;  /* 0x0000000403047224 */ /* 0x000fe200078e0276 */
[----:B------:R-:W-:Y:S01]  /*9690*/  ISETP.GE.AND P1, PT, R115, RZ, PT ;  /* 0x000000ff7300720c */ /* 0x000fe20003f26270 */
[----:B------:R-:W-:Y:S01]  /*96a0*/  IMAD.MOV R0, RZ, RZ, -R0 ;  /* 0x000000ffff007224 */ /* 0x000fe200078e0a00 */
[----:B------:R-:W-:Y:S01]  /*96b0*/  IADD3 R115, R10, 0xb2, RZ ;  /* 0x000000b20a737810 */ /* 0x000fe20007ffe0ff */
[----:B--2---:R-:W-:Y:S01]  /*96c0*/  IMAD.MOV.U32 R6, RZ, RZ, R110 ;  /* 0x000000ffff067224 */ /* 0x004fe200078e006e */
[----:B------:R-:W-:Y:S01]  /*96d0*/  @!P4 IADD3 R114, R114, -R3, RZ ;  /* 0x800000037272c210 */ /* 0x000fe20007ffe0ff */
[C---:B------:R-:W-:Y:S01]  /*96e0*/  IMAD R0, R3.reuse, R0, R116 ;  /* 0x0000000003007224 */ /* 0x040fe200078e0274 */
[----:B------:R-:W-:Y:S01]  /*96f0*/  ISETP.GT.U32.AND P4, PT, R3, R4, PT ;  /* 0x000000040300720c */ /* 0x000fe20003f84070 */
[--C-:B------:R-:W-:Y:S01]  /*9700*/  @!P5 IMAD.IADD R112, R112, 0x1, -R3.reuse ;  /* 0x000000017070d824 */ /* 0x100fe200078e0a03 */
[----:B------:R-:W-:Y:S01]  /*9710*/  ISETP.GE.AND P5, PT, R117, RZ, PT ;  /* 0x000000ff7500720c */ /* 0x000fe20003fa6270 */
[----:B------:R-:W-:Y:S01]  /*9720*/  @!P0 IMAD.MOV R6, RZ, RZ, -R6 ;  /* 0x000000ffff068224 */ /* 0x000fe200078e0a06 */
[C---:B------:R-:W-:Y:S01]  /*9730*/  ISETP.GT.U32.AND P0, PT, R3.reuse, R0, PT ;  /* 0x000000000300720c */ /* 0x040fe20003f04070 */
[C---:B------:R-:W-:Y:S01]  /*9740*/  VIADD R110, R10.reuse, 0xb1 ;  /* 0x000000b10a6e7836 */ /* 0x040fe20000000000 */
[----:B------:R-:W-:Y:S01]  /*9750*/  IADD3 R117, R10, 0xb3, RZ ;  /* 0x000000b30a757810 */ /* 0x000fe20007ffe0ff */
[----:B-1----:R-:W-:Y:S01]  /*9760*/  IMAD.MOV.U32 R2, RZ, RZ, R112 ;  /* 0x000000ffff027224 */ /* 0x002fe200078e0070 */
[----:B------:R-:W-:Y:S01]  /*9770*/  STL [R1+0x1e0], R6 ;  /* 0x0001e00601007387 */ /* 0x000fe20000100800 */
[----:B------:R-:W-:Y:S01]  /*9780*/  IMAD R116, R3, R111, R120 ;  /* 0x0000006f03747224 */ /* 0x000fe200078e0278 */
[----:B------:R-:W-:Y:S01]  /*9790*/  IABS R118, R110 ;  /* 0x0000006e00767213 */ /* 0x000fe20000000000 */
[----:B------:R-:W-:Y:S01]  /*97a0*/  @!P3 IMAD.MOV R2, RZ, RZ, -R2 ;  /* 0x000000ffff02b224 */ /* 0x000fe200078e0a02 */
[----:B------:R-:W-:Y:S01]  /*97b0*/  ISETP.GE.AND P3, PT, R110, RZ, PT ;  /* 0x000000ff6e00720c */ /* 0x000fe20003f66270 */
[----:B------:R-:W-:Y:S01]  /*97c0*/  @!P4 IMAD.IADD R4, R4, 0x1, -R3 ;  /* 0x000000010404c824 */ /* 0x000fe200078e0a03 */
[----:B------:R-:W-:Y:S01]  /*97d0*/  IABS R120, R115 ;  /* 0x0000007300787213 */ /* 0x000fe20000000000 */
[----:B------:R-:W-:Y:S01]  /*97e0*/  IMAD.HI.U32 R110, R5, R118, RZ ;  /* 0x00000076056e7227 */ /* 0x000fe200078e00ff */
[----:B------:R1:W-:Y:S01]  /*97f0*/  STL [R1+0x1f0], R2 ;  /* 0x0001f00201007387 */ /* 0x0003e20000100800 */
[----:B------:R-:W-:-:S02]  /*9800*/  IABS R122, R117 ;  /* 0x00000075007a7213 */ /* 0x000fc40000000000 */
[----:B------:R-:W-:Y:S01]  /*9810*/  ISETP.GT.U32.AND P4, PT, R3, R4, PT ;  /* 0x000000040300720c */ /* 0x000fe20003f84070 */
[----:B------:R-:W-:Y:S01]  /*9820*/  @!P0 IMAD.IADD R0, R0, 0x1, -R3 ;  /* 0x0000000100008824 */ /* 0x000fe200078e0a03 */
[----:B------:R-:W-:Y:S01]  /*9830*/  IADD3 R110, -R110, RZ, RZ ;  /* 0x000000ff6e6e7210 */ /* 0x000fe20007ffe1ff */
[----:B------:R-:W-:-:S03]  /*9840*/  IMAD.HI.U32 R111, R5, R120, RZ ;  /* 0x00000078056f7227 */ /* 0x000fc600078e00ff */
[----:B------:R-:W-:Y:S01]  /*9850*/  ISETP.GT.U32.AND P0, PT, R3, R0, PT ;  /* 0x000000000300720c */ /* 0x000fe20003f04070 */
[----:B-1----:R-:W-:Y:S02]  /*9860*/  IMAD.MOV.U32 R2, RZ, RZ, R114 ;  /* 0x000000ffff027224 */ /* 0x002fe400078e0072 */
[----:B------:R-:W-:-:S04]  /*9870*/  IMAD.HI.U32 R112, R5, R122, RZ ;  /* 0x0000007a05707227 */ /* 0x000fc800078e00ff */
[----:B------:R-:W-:Y:S01]  /*9880*/  @!P6 IMAD.MOV R2, RZ, RZ, -R2 ;  /* 0x000000ffff02e224 */ /* 0x000fe200078e0a02 */
[C---:B------:R-:W-:Y:S01]  /*9890*/  ISETP.GT.U32.AND P6, PT, R3.reuse, R116, PT ;  /* 0x000000740300720c */ /* 0x040fe20003fc4070 */
[----:B------:R-:W-:Y:S01]  /*98a0*/  IMAD.MOV R111, RZ, RZ, -R111 ;  /* 0x000000ffff6f7224 */ /* 0x000fe200078e0a6f */
[----:B------:R-:W-:Y:S01]  /*98b0*/  IADD3 R114, -R112, RZ, RZ ;  /* 0x000000ff70727210 */ /* 0x000fe20007ffe1ff */
[C---:B------:R-:W-:Y:S01]  /*98c0*/  IMAD R110, R3.reuse, R110, R118 ;  /* 0x0000006e036e7224 */ /* 0x040fe200078e0276 */
[----:B------:R-:W-:Y:S01]  /*98d0*/  @!P4 IADD3 R4, R4, -R3, RZ ;  /* 0x800000030404c210 */ /* 0x000fe20007ffe0ff */
[C---:B------:R-:W-:Y:S01]  /*98e0*/  IMAD R112, R3.reuse, R111, R120 ;  /* 0x0000006f03707224 */ /* 0x040fe200078e0278 */
[----:B------:R-:W-:Y:S01]  /*98f0*/  @!P0 IADD3 R0, R0, -R3, RZ ;  /* 0x8000000300008210 */ /* 0x000fe20007ffe0ff */
[----:B------:R1:W-:Y:S01]  /*9900*/  STL [R1+0x1f4], R2 ;  /* 0x0001f40201007387 */ /* 0x0003e20000100800 */
[C---:B------:R-:W-:Y:S01]  /*9910*/  ISETP.GT.U32.AND P4, PT, R3.reuse, R110, PT ;  /* 0x0000006e0300720c */ /* 0x040fe20003f84070 */
[----:B------:R-:W-:Y:S01]  /*9920*/  IMAD R114, R3, R114, R122 ;  /* 0x0000007203727224 */ /* 0x000fe200078e027a */
[----:B------:R-:W-:Y:S01]  /*9930*/  ISETP.GE.AND P0, PT, R115, RZ, PT ;  /* 0x000000ff7300720c */ /* 0x000fe20003f06270 */
[----:B------:R-:W-:Y:S01]  /*9940*/  VIADD R115, R10, 0xb5 ;  /* 0x000000b50a737836 */ /* 0x000fe20000000000 */
[----:B------:R-:W-:Y:S01]  /*9950*/  IABS R122, R121 ;  /* 0x00000079007a7213 */ /* 0x000fe20000000000 */
[----:B------:R-:W-:Y:S01]  /*9960*/  IMAD.HI.U32 R113, R5, R124, RZ ;  /* 0x0000007c05717227 */ /* 0x000fe200078e00ff */
[----:B------:R-:W-:-:S02]  /*9970*/  @!P6 IADD3 R116, R116, -R3, RZ ;  /* 0x800000037474e210 */ /* 0x000fc40007ffe0ff */
[----:B------:R-:W-:Y:S01]  /*9980*/  ISETP.GT.U32.AND P6, PT, R3, R112, PT ;  /* 0x000000700300720c */ /* 0x000fe20003fc4070 */
[----:B-1----:R-:W-:Y:S01]  /*9990*/  IMAD.MOV.U32 R2, RZ, RZ, R0 ;  /* 0x000000ffff027224 */ /* 0x002fe200078e0000 */
[----:B------:R-:W-:Y:S01]  /*99a0*/  IABS R120, R115 ;  /* 0x0000007300787213 */ /* 0x000fe20000000000 */
[----:B------:R-:W-:-:S04]  /*99b0*/  IMAD.HI.U32 R111, R5, R122, RZ ;  /* 0x0000007a056f7227 */ /* 0x000fc800078e00ff */
[----:B------:R-:W-:Y:S01]  /*99c0*/  @!P4 IMAD.IADD R110, R110, 0x1, -R3 ;  /* 0x000000016e6ec824 */ /* 0x000fe200078e0a03 */
[----:B------:R-:W-:Y:S01]  /*99d0*/  ISETP.GT.U32.AND P4, PT, R3, R116, PT ;  /* 0x000000740300720c */ /* 0x000fe20003f84070 */
[----:B------:R-:W-:-:S04]  /*99e0*/  IMAD.HI.U32 R0, R5, R120, RZ ;  /* 0x0000007805007227 */ /* 0x000fc800078e00ff */
[----:B------:R-:W-:Y:S01]  /*99f0*/  @!P6 IADD3 R112, R112, -R3, RZ ;  /* 0x800000037070e210 */ /* 0x000fe20007ffe0ff */
[----:B------:R-:W-:Y:S01]  /*9a00*/  @!P2 IMAD.MOV R2, RZ, RZ, -R2 ;  /* 0x000000ffff02a224 */ /* 0x000fe200078e0a02 */
[C---:B------:R-:W-:Y:S01]  /*9a10*/  ISETP.GT.U32.AND P2, PT, R3.reuse, R110, PT ;  /* 0x0000006e0300720c */ /* 0x040fe20003f44070 */
[----:B------:R-:W-:Y:S01]  /*9a20*/  IMAD.MOV R113, RZ, RZ, -R113 ;  /* 0x000000ffff717224 */ /* 0x000fe200078e0a71 */
[C---:B------:R-:W-:Y:S01]  /*9a30*/  ISETP.GT.U32.AND P6, PT, R3.reuse, R112, PT ;  /* 0x000000700300720c */ /* 0x040fe20003fc4070 */
[----:B------:R-:W-:Y:S01]  /*9a40*/  VIADD R87, R10, 0x1b0 ;  /* 0x000001b00a577836 */ /* 0x000fe20000000000 */
[----:B------:R1:W-:Y:S01]  /*9a50*/  STL [R1+0x1f8], R2 ;  /* 0x0001f80201007387 */ /* 0x0003e20000100800 */
[----:B------:R-:W-:Y:S01]  /*9a60*/  IADD3 R0, -R0, RZ, RZ ;  /* 0x000000ff00007210 */ /* 0x000fe20007ffe1ff */
[----:B------:R-:W-:Y:S01]  /*9a70*/  IMAD R118, R3, R113, R124 ;  /* 0x0000007103767224 */ /* 0x000fe200078e027c */
[----:B------:R-:W-:Y:S01]  /*9a80*/  @!P4 IADD3 R116, R116, -R3, RZ ;  /* 0x800000037474c210 */ /* 0x000fe20007ffe0ff */
[----:B------:R-:W-:Y:S01]  /*9a90*/  IMAD.HI.U32 R113, R5, R126, RZ ;  /* 0x0000007e05717227 */ /* 0x000fe200078e00ff */
[----:B------:R-:W-:-:S02]  /*9aa0*/  IABS R124, R123 ;  /* 0x0000007b007c7213 */ /* 0x000fc40000000000 */
[C---:B------:R-:W-:Y:S01]  /*9ab0*/  ISETP.GT.U32.AND P4, PT, R3.reuse, R118, PT ;  /* 0x000000760300720c */ /* 0x040fe20003f84070 */
[----:B------:R-:W-:Y:S01]  /*9ac0*/  IMAD R0, R3, R0, R120 ;  /* 0x0000000003007224 */ /* 0x000fe200078e0278 */
[----:B------:R-:W-:Y:S01]  /*9ad0*/  IADD3 R113, -R113, RZ, RZ ;  /* 0x000000ff71717210 */ /* 0x000fe20007ffe1ff */
[----:B-1----:R-:W-:Y:S02]  /*9ae0*/  IMAD.MOV.U32 R2, RZ, RZ, R4 ;  /* 0x000000ffff027224 */ /* 0x002fe400078e0004 */
[----:B------:R-:W-:Y:S02]  /*9af0*/  IMAD.MOV R4, RZ, RZ, -R111 ;  /* 0x000000ffff047224 */ /* 0x000fe400078e0a6f */
[----:B------:R-:W-:Y:S01]  /*9b00*/  @!P1 IMAD.MOV R2, RZ, RZ, -R2 ;  /* 0x000000ffff029224 */ /* 0x000fe200078e0a02 */
[C---:B------:R-:W-:Y:S01]  /*9b10*/  ISETP.GT.U32.AND P1, PT, R3.reuse, R114, PT ;  /* 0x000000720300720c */ /* 0x040fe20003f24070 */
[C---:B------:R-:W-:Y:S02]  /*9b20*/  IMAD R4, R3.reuse, R4, R122 ;  /* 0x0000000403047224 */ /* 0x040fe400078e027a */
[--C-:B------:R-:W-:Y:S01]  /*9b30*/  @!P2 IMAD.IADD R110, R110, 0x1, -R3.reuse ;  /* 0x000000016e6ea824 */ /* 0x100fe200078e0a03 */
[C---:B------:R-:W-:Y:S01]  /*9b40*/  ISETP.GT.U32.AND P2, PT, R3.reuse, R0, PT ;  /* 0x000000000300720c */ /* 0x040fe20003f44070 */
[----:B------:R-:W-:Y:S01]  /*9b50*/  @!P6 IMAD.IADD R112, R112, 0x1, -R3 ;  /* 0x000000017070e824 */ /* 0x000fe200078e0a03 */
[----:B------:R-:W-:Y:S01]  /*9b60*/  ISETP.GT.U32.AND P6, PT, R3, R4, PT ;  /* 0x000000040300720c */ /* 0x000fe20003fc4070 */
[----:B------:R1:W-:Y:S01]  /*9b70*/  STL [R1+0x1fc], R2 ;  /* 0x0001fc0201007387 */ /* 0x0003e20000100800 */
[----:B------:R-:W-:Y:S01]  /*9b80*/  @!P4 IADD3 R118, R118, -R3, RZ ;  /* 0x800000037676c210 */ /* 0x000fe20007ffe0ff */
[----:B------:R-:W-:Y:S01]  /*9b90*/  IMAD.MOV.U32 R6, RZ, RZ, R116 ;  /* 0x000000ffff067224 */ /* 0x000fe200078e0074 */
[----:B------:R-:W-:Y:S01]  /*9ba0*/  ISETP.GE.AND P4, PT, R119, RZ, PT ;  /* 0x000000ff7700720c */ /* 0x000fe20003f86270 */
[----:B------:R-:W-:-:S02]  /*9bb0*/  IMAD R122, R3, R113, R126 ;  /* 0x00000071037a7224 */ /* 0x000fc400078e027e */
[----:B------:R-:W-:Y:S01]  /*9bc0*/  @!P1 IMAD.IADD R114, R114, 0x1, -R3 ;  /* 0x0000000172729824 */ /* 0x000fe200078e0a03 */
[----:B------:R-:W-:Y:S01]  /*9bd0*/  ISETP.GE.AND P1, PT, R117, RZ, PT ;  /* 0x000000ff7500720c */ /* 0x000fe20003f26270 */
[----:B------:R-:W-:Y:S02]  /*9be0*/  @!P5 IMAD.MOV R6, RZ, RZ, -R6 ;  /* 0x000000ffff06d224 */ /* 0x000fe400078e0a06 */
[-C--:B------:R-:W-:Y:S01]  /*9bf0*/  @!P2 IADD3 R0, R0, -R3.reuse, RZ ;  /* 0x800000030000a210 */ /* 0x080fe20007ffe0ff */
[----:B-1----:R-:W-:Y:S01]  /*9c00*/  IMAD.MOV.U32 R2, RZ, RZ, R110 ;  /* 0x000000ffff027224 */ /* 0x002fe200078e006e */
[C---:B------:R-:W-:Y:S01]  /*9c10*/  ISETP.GT.U32.AND P2, PT, R3.reuse, R114, PT ;  /* 0x000000720300720c */ /* 0x040fe20003f44070 */
[----:B------:R1:W-:Y:S01]  /*9c20*/  STL [R1+0x218], R6 ;  /* 0x0002180601007387 */ /* 0x0003e20000100800 */
[----:B------:R-:W-:Y:S01]  /*9c30*/  @!P6 IADD3 R4, R4, -R3, RZ ;  /* 0x800000030404e210 */ /* 0x000fe20007ffe0ff */
[----:B------:R-:W-:Y:S01]  /*9c40*/  @!P3 IMAD.MOV R2, RZ, RZ, -R2 ;  /* 0x000000ffff02b224 */ /* 0x000fe200078e0a02 */
[C---:B------:R-:W-:Y:S01]  /*9c50*/  ISETP.GT.U32.AND P6, PT, R3.reuse, R118, PT ;  /* 0x000000760300720c */ /* 0x040fe20003fc4070 */
[----:B------:R-:W-:Y:S01]  /*9c60*/  VIADD R113, R10, 0xb9 ;  /* 0x000000b90a717836 */ /* 0x000fe20000000000 */
[----:B------:R-:W-:Y:S01]  /*9c70*/  ISETP.GT.U32.AND P5, PT, R3, R0, PT ;  /* 0x000000000300720c */ /* 0x000fe20003fa4070 */
[----:B------:R-:W-:Y:S01]  /*9c80*/  IMAD.HI.U32 R111, R5, R124, RZ ;  /* 0x0000007c056f7227 */ /* 0x000fe200078e00ff */
[----:B------:R2:W-:Y:S01]  /*9c90*/  STL [R1+0x21c], R2 ;  /* 0x00021c0201007387 */ /* 0x0005e20000100800 */
[----:B------:R-:W-:-:S02]  /*9ca0*/  ISETP.GT.U32.AND P3, PT, R3, R4, PT ;  /* 0x000000040300720c */ /* 0x000fc40003f64070 */
[----:B------:R-:W-:Y:S02]  /*9cb0*/  VIADD R117, R10, 0xba ;  /* 0x000000ba0a757836 */ /* 0x000fe40000000000 */
[----:B------:R-:W-:Y:S01]  /*9cc0*/  @!P2 IMAD.IADD R114, R114, 0x1, -R3 ;  /* 0x000000017272a824 */ /* 0x000fe200078e0a03 */
[----:B------:R-:W-:Y:S01]  /*9cd0*/  ISETP.GE.AND P2, PT, R115, RZ, PT ;  /* 0x000000ff7300720c */ /* 0x000fe20003f46270 */
[----:B------:R-:W-:Y:S01]  /*9ce0*/  IMAD.MOV R111, RZ, RZ, -R111 ;  /* 0x000000ffff6f7224 */ /* 0x000fe200078e0a6f */
[----:B------:R-:W-:Y:S01]  /*9cf0*/  IABS R116, R117 ;  /* 0x0000007500747213 */ /* 0x000fe20000000000 */
[----:B-1----:R-:W-:Y:S01]  /*9d00*/  IMAD.MOV.U32 R6, RZ, RZ, R114 ;  /* 0x000000ffff067224 */ /* 0x002fe200078e0072 */
[----:B--2---:R-:W-:Y:S01]  /*9d10*/  MOV R2, R112 ;  /* 0x0000007000027202 */ /* 0x004fe20000000f00 */
[C---:B------:R-:W-:Y:S01]  /*9d20*/  IMAD R120, R3.reuse, R111, R124 ;  /* 0x0000006f03787224 */ /* 0x040fe200078e027c */
[----:B------:R-:W-:Y:S01]  /*9d30*/  IABS R112, R113 ;  /* 0x0000007100707213 */ /* 0x000fe20000000000 */
[----:B------:R-:W-:Y:S01]  /*9d40*/  @!P5 IMAD.IADD R0, R0, 0x1, -R3 ;  /* 0x000000010000d824 */ /* 0x000fe200078e0a03 */
[----:B------:R-:W-:Y:S01]  /*9d50*/  @!P6 IADD3 R118, R118, -R3, RZ ;  /* 0x800000037676e210 */ /* 0x000fe20007ffe0ff */
[----:B------:R-:W-:Y:S01]  /*9d60*/  @!P0 IMAD.MOV R2, RZ, RZ, -R2 ;  /* 0x000000ffff028224 */ /* 0x000fe200078e0a02 */
[----:B------:R-:W-:Y:S01]  /*9d70*/  ISETP.GT.U32.AND P6, PT, R3, R122, PT ;  /* 0x0000007a0300720c */ /* 0x000fe20003fc4070 */
[----:B------:R-:W-:Y:S01]  /*9d80*/  IMAD.HI.U32 R110, R5, R112, RZ ;  /* 0x00000070056e7227 */ /* 0x000fe200078e00ff */
[----:B------:R-:W-:-:S02]  /*9d90*/  @!P1 IADD3 R6, -R6, RZ, RZ ;  /* 0x000000ff06069210 */ /* 0x000fc40007ffe1ff */
[----:B------:R1:W-:Y:S01]  /*9da0*/  STL [R1+0x220], R2 ;  /* 0x0002200201007387 */ /* 0x0003e20000100800 */
[----:B------:R-:W-:Y:S01]  /*9db0*/  IMAD.HI.U32 R111, R5, R116, RZ ;  /* 0x00000074056f7227 */ /* 0x000fe200078e00ff */
[----:B------:R-:W-:Y:S02]  /*9dc0*/  ISETP.GE.AND P5, PT, R121, RZ, PT ;  /* 0x000000ff7900720c */ /* 0x000fe40003fa6270 */
[----:B------:R-:W-:Y:S01]  /*9dd0*/  ISETP.GT.U32.AND P0, PT, R3, R120, PT ;  /* 0x000000780300720c */ /* 0x000fe20003f04070 */
[----:B------:R-:W-:Y:S01]  /*9de0*/  IMAD.MOV R110, RZ, RZ, -R110 ;  /* 0x000000ffff6e7224 */ /* 0x000fe200078e0a6e */
[----:B------:R-:W-:Y:S01]  /*9df0*/  IADD3 R111, -R111, RZ, RZ ;  /* 0x000000ff6f6f7210 */ /* 0x000fe20007ffe1ff */
[--C-:B------:R-:W-:Y:S01]  /*9e00*/  @!P3 IMAD.IADD R4, R4, 0x1, -R3.reuse ;  /* 0x000000010404b824 */ /* 0x100fe200078e0a03 */
[----:B------:R2:W-:Y:S01]  /*9e10*/  STL [R1+0x224], R6 ;  /* 0x0002240601007387 */ /* 0x0005e20000100800 */
[----:B------:R-:W-:Y:S01]  /*9e20*/  IMAD R110, R3, R110, R112 ;  /* 0x0000006e036e7224 */ /* 0x000fe200078e0270 */
[----:B------:R-:W-:Y:S01]  /*9e30*/  ISETP.GE.AND P3, PT, R123, RZ, PT ;  /* 0x000000ff7b00720c */ /* 0x000fe20003f66270 */
[----:B-1----:R-:W-:Y:S01]  /*9e40*/  IMAD.MOV.U32 R2, RZ, RZ, R118 ;  /* 0x000000ffff027224 */ /* 0x002fe200078e0076 */
[----:B------:R-:W-:Y:S01]  /*9e50*/  IADD3 R115, R10, 0xc0, RZ ;  /* 0x000000c00a737810 */ /* 0x000fe20007ffe0ff */
[--C-:B------:R-:W-:Y:S01]  /*9e60*/  @!P6 IMAD.IADD R122, R122, 0x1, -R3.reuse ;  /* 0x000000017a7ae824 */ /* 0x100fe200078e0a03 */
[----:B------:R-:W-:Y:S01]  /*9e70*/  ISETP.GE.AND P6, PT, R113, RZ, PT ;  /* 0x000000ff7100720c */ /* 0x000fe20003fc6270 */
[----:B------:R-:W-:Y:S01]  /*9e80*/  @!P4 IMAD.MOV R2, RZ, RZ, -R2 ;  /* 0x000000ffff02c224 */ /* 0x000fe200078e0a02 */
[C---:B------:R-:W-:Y:S01]  /*9e90*/  IADD3 R113, R10.reuse, 0xbd, RZ ;  /* 0x000000bd0a717810 */ /* 0x040fe20007ffe0ff */
[----:B------:R-:W-:Y:S01]  /*9ea0*/  VIADD R119, R10, 0xc4 ;  /* 0x000000c40a777836 */ /* 0x000fe20000000000 */
[----:B------:R-:W-:Y:S01]  /*9eb0*/  @!P0 IADD3 R120, R120, -R3, RZ ;  /* 0x8000000378788210 */ /* 0x000fe20007ffe0ff */
[----:B--2---:R-:W-:Y:S01]  /*9ec0*/  IMAD.MOV.U32 R6, RZ, RZ, R0 ;  /* 0x000000ffff067224 */ /* 0x004fe200078e0000 */
[----:B------:R1:W-:Y:S01]  /*9ed0*/  STL [R1+0x234], R2 ;  /* 0x0002340201007387 */ /* 0x0003e20000100800 */
[C---:B------:R-:W-:Y:S01]  /*9ee0*/  IMAD R0, R3.reuse, R111, R116 ;  /* 0x0000006f03007224 */ /* 0x040fe200078e0274 */
[C---:B------:R-:W-:Y:S01]  /*9ef0*/  ISETP.GT.U32.AND P4, PT, R3.reuse, R122, PT ;  /* 0x0000007a0300720c */ /* 0x040fe20003f84070 */
[----:B------:R-:W-:Y:S01]  /*9f00*/  @!P2 IMAD.MOV R6, RZ, RZ, -R6 ;  /* 0x000000ffff06a224 */ /* 0x000fe200078e0a06 */
[C---:B------:R-:W-:Y:S01]  /*9f10*/  ISETP.GT.U32.AND P2, PT, R3.reuse, R110, PT ;  /* 0x0000006e0300720c */ /* 0x040fe20003f44070 */
[C---:B------:R-:W-:Y:S01]  /*9f20*/  VIADD R123, R10.reuse, 0xe1 ;  /* 0x000000e10a7b7836 */ /* 0x040fe20000000000 */
[----:B------:R-:W-:Y:S01]  /*9f30*/  ISETP.GT.U32.AND P1, PT, R3, R120, PT ;  /* 0x000000780300720c */ /* 0x000fe20003f24070 */
[C---:B------:R-:W-:Y:S01]  /*9f40*/  VIADD R85, R10.reuse, 0x1b2 ;  /* 0x000001b20a557836 */ /* 0x040fe20000000000 */
[C---:B------:R-:W-:Y:S01]  /*9f50*/  IADD3 R111, R10.reuse, 0xbc, RZ ;  /* 0x000000bc0a6f7810 */ /* 0x040fe20007ffe0ff */
[----:B------:R-:W-:Y:S01]  /*9f60*/  STL [R1+0x23c], R6 ;  /* 0x00023c0601007387 */ /* 0x000fe20000100800 */
[----:B-1----:R-:W-:Y:S01]  /*9f70*/  MOV R2, R4 ;  /* 0x0000000400027202 */ /* 0x002fe20000000f00 */
[C---:B------:R-:W-:Y:S01]  /*9f80*/  VIADD R4, R10.reuse, 0xbb ;  /* 0x000000bb0a047836 */ /* 0x040fe20000000000 */
[----:B------:R-:W-:Y:S01]  /*9f90*/  IABS R114, R111 ;  /* 0x0000006f00727213 */ /* 0x000fe20000000000 */
[----:B------:R-:W-:Y:S01]  /*9fa0*/  VIADD R84, R10, 0x1b3 ;  /* 0x000001b30a547836 */ /* 0x000fe20000000000 */
[----:B------:R-:W-:Y:S01]  /*9fb0*/  ISETP.GE.AND P0, PT, R125, RZ, PT ;  /* 0x000000ff7d00720c */ /* 0x000fe20003f06270 */
[----:B------:R-:W-:Y:S01]  /*9fc0*/  @!P5 IMAD.MOV R2, RZ, RZ, -R2 ;  /* 0x000000ffff02d224 */ /* 0x000fe200078e0a02 */
[----:B------:R-:W-:Y:S01]  /*9fd0*/  ISETP.GT.U32.AND P5, PT, R3, R0, PT ;  /* 0x000000000300720c */ /* 0x000fe20003fa4070 */
[--C-:B------:R-:W-:Y:S01]  /*9fe0*/  @!P2 IMAD.IADD R110, R110, 0x1, -R3.reuse ;  /* 0x000000016e6ea824 */ /* 0x100fe200078e0a03 */
[----:B------:R-:W-:Y:S01]  /*9ff0*/  IABS R112, R4 ;  /* 0x0000000400707213 */ /* 0x000fe20000000000 */
[----:B------:R-:W-:Y:S01]  /*a000*/  @!P1 IMAD.IADD R120, R120, 0x1, -R3 ;  /* 0x0000000178789824 */ /* 0x000fe200078e0a03 */
[----:B------:R-:W-:Y:S01]  /*a010*/  @!P4 IADD3 R122, R122, -R3, RZ ;  /* 0x800000037a7ac210 */ /* 0x000fe20007ffe0ff */
[----:B------:R1:W-:Y:S01]  /*a020*/  STL [R1+0x244], R2 ;  /* 0x0002440201007387 */ /* 0x0003e20000100800 */
[----:B------:R-:W-:Y:S01]  /*a030*/  ISETP.GE.AND P4, PT, R4, RZ, PT ;  /* 0x000000ff0400720c */ /* 0x000fe20003f86270 */
[----:B------:R-:W-:Y:S01]  /*a040*/  IMAD.HI.U32 R4, R5, R112, RZ ;  /* 0x0000007005047227 */ /* 0x000fe200078e00ff */
[----:B------:R-:W-:-:S02]  /*a050*/  ISETP.GE.AND P2, PT, R111, RZ, PT ;  /* 0x000000ff6f00720c */ /* 0x000fc40003f46270 */
[----:B------:R-:W-:Y:S01]  /*a060*/  ISETP.GE.AND P1, PT, R117, RZ, PT ;  /* 0x000000ff7500720c */ /* 0x000fe20003f26270 */
[----:B------:R-:W-:Y:S01]  /*a070*/  IMAD.MOV R4, RZ, RZ, -R4 ;  /* 0x000000ffff047224 */ /* 0x000fe200078e0a04 */
[----:B------:R-:W-:Y:S01]  /*a080*/  IADD3 R117, R10, 0xc3, RZ ;  /* 0x000000c30a757810 */ /* 0x000fe20007ffe0ff */
[----:B------:R-:W-:Y:S01]  /*a090*/  IMAD.HI.U32 R111, R5, R114, RZ ;  /* 0x00000072056f7227 */ /* 0x000fe200078e00ff */
[----:B------:R-:W-:Y:S02]  /*a0a0*/  @!P5 IADD3 R0, R0, -R3, RZ ;  /* 0x800000030000d210 */ /* 0x000fe40007ffe0ff */
[C---:B------:R-:W-:Y:S01]  /*a0b0*/  ISETP.GT.U32.AND P5, PT, R3.reuse, R110, PT ;  /* 0x0000006e0300720c */ /* 0x040fe20003fa4070 */
[----:B-1----:R-:W-:Y:S01]  /*a0c0*/  IMAD.MOV.U32 R2, RZ, RZ, R120 ;  /* 0x000000ffff027224 */ /* 0x002fe200078e0078 */
[----:B------:R-:W-:Y:S01]  /*a0d0*/  IABS R120, R115 ;  /* 0x0000007300787213 */ /* 0x000fe20000000000 */
[C---:B------:R-:W-:Y:S01]  /*a0e0*/  IMAD R4, R3.reuse, R4, R112 ;  /* 0x0000000403047224 */ /* 0x040fe200078e0270 */
[----:B------:R-:W-:Y:S01]  /*a0f0*/  IABS R124, R119 ;  /* 0x00000077007c7213 */ /* 0x000fe20000000000 */
[----:B------:R-:W-:Y:S01]  /*a100*/  @!P3 IMAD.MOV R2, RZ, RZ, -R2 ;  /* 0x000000ffff02b224 */ /* 0x000fe200078e0a02 */
[C---:B------:R-:W-:Y:S01]  /*a110*/  ISETP.GT.U32.AND P3, PT, R3.reuse, R0, PT ;  /* 0x000000000300720c */ /* 0x040fe20003f64070 */
[----:B------:R-:W-:Y:S01]  /*a120*/  IMAD.MOV R111, RZ, RZ, -R111 ;  /* 0x000000ffff6f7224 */ /* 0x000fe200078e0a6f */
[C---:B------:R-:W-:Y:S01]  /*a130*/  IADD3 R121, R10.reuse, 0xdf, RZ ;  /* 0x000000df0a797810 */ /* 0x040fe20007ffe0ff */
[----:B------:R-:W-:Y:S01]  /*a140*/  VIADD R82, R10, 0x1b5 ;  /* 0x000001b50a527836 */ /* 0x000fe20000000000 */
[----:B------:R1:W-:Y:S01]  /*a150*/  STL [R1+0x248], R2 ;  /* 0x0002480201007387 */ /* 0x0003e20000100800 */
[----:B------:R-:W-:-:S02]  /*a160*/  IMAD R112, R3, R111, R114 ;  /* 0x0000006f03707224 */ /* 0x000fc400078e0272 */
[----:B------:R-:W-:Y:S01]  /*a170*/  @!P5 IADD3 R110, R110, -R3, RZ ;  /* 0x800000036e6ed210 */ /* 0x000fe20007ffe0ff */
[C---:B------:R-:W-:Y:S01]  /*a180*/  VIADD R111, R10.reuse, 0xbe ;  /* 0x000000be0a6f7836 */ /* 0x040fe20000000000 */
[C---:B------:R-:W-:Y:S01]  /*a190*/  ISETP.GT.U32.AND P5, PT, R3.reuse, R4, PT ;  /* 0x000000040300720c */ /* 0x040fe20003fa4070 */
[----:B------:R-:W-:Y:S02]  /*a1a0*/  VIADD R81, R10, 0x1b6 ;  /* 0x000001b60a517836 */ /* 0x000fe40000000000 */
[----:B------:R-:W-:Y:S01]  /*a1b0*/  IMAD.MOV.U32 R6, RZ, RZ, R110 ;  /* 0x000000ffff067224 */ /* 0x000fe200078e006e */
[----:B------:R-:W-:Y:S01]  /*a1c0*/  IABS R116, R111 ;  /* 0x0000006f00747213 */ /* 0x000fe20000000000 */
[----:B-1----:R-:W-:Y:S02]  /*a1d0*/  IMAD.MOV.U32 R2, RZ, RZ, R122 ;  /* 0x000000ffff027224 */ /* 0x002fe400078e007a */
[----:B------:R-:W-:Y:S01]  /*a1e0*/  @!P6 IMAD.MOV R6, RZ, RZ, -R6 ;  /* 0x000000ffff06e224 */ /* 0x000fe200078e0a06 */
[----:B------:R-:W-:Y:S01]  /*a1f0*/  ISETP.GT.U32.AND P6, PT, R3, R112, PT ;  /* 0x000000700300720c */ /* 0x000fe20003fc4070 */
[----:B------:R-:W-:Y:S01]  /*a200*/  @!P3 IMAD.IADD R0, R0, 0x1, -R3 ;  /* 0x000000010000b824 */ /* 0x000fe200078e0a03 */
[----:B------:R-:W-:Y:S01]  /*a210*/  @!P0 IADD3 R2, -R2, RZ, RZ ;  /* 0x000000ff02028210 */ /* 0x000fe20007ffe1ff */
[----:B------:R-:W-:Y:S01]  /*a220*/  IMAD.HI.U32 R110, R5, R120, RZ ;  /* 0x00000078056e7227 */ /* 0x000fe200078e00ff */
[----:B------:R-:W-:-:S02]  /*a230*/  ISETP.GE.AND P0, PT, R113, RZ, PT ;  /* 0x000000ff7100720c */ /* 0x000fc40003f06270 */
[----:B------:R-:W-:Y:S01]  /*a240*/  IABS R113, R113 ;  /* 0x0000007100717213 */ /* 0x000fe20000000000 */
[----:B------:R-:W-:Y:S01]  /*a250*/  @!P5 IMAD.IADD R4, R4, 0x1, -R3 ;  /* 0x000000010404d824 */ /* 0x000fe200078e0a03 */
[----:B------:R1:W-:Y:S01]  /*a260*/  STL [R1+0x260], R2 ;  /* 0x0002600201007387 */ /* 0x0003e20000100800 */
[----:B------:R-:W-:Y:S01]  /*a270*/  ISETP.GE.AND P3, PT, R111, RZ, PT ;  /* 0x000000ff6f00720c */ /* 0x000fe20003f66270 */
[----:B------:R-:W-:Y:S02]  /*a280*/  IMAD.MOV R110, RZ, RZ, -R110 ;  /* 0x000000ffff6e7224 */ /* 0x000fe400078e0a6e */
[----:B------:R-:W-:Y:S01]  /*a290*/  IMAD.MOV.U32 R114, RZ, RZ, R113 ;  /* 0x000000ffff727224 */ /* 0x000fe200078e0071 */
[----:B------:R-:W-:Y:S01]  /*a2a0*/  ISETP.GT.U32.AND P5, PT, R3, R4, PT ;  /* 0x000000040300720c */ /* 0x000fe20003fa4070 */
[----:B------:R-:W-:Y:S01]  /*a2b0*/  VIADD R113, R10, 0xbf ;  /* 0x000000bf0a717836 */ /* 0x000fe20000000000 */
[----:B------:R-:W-:Y:S01]  /*a2c0*/  @!P6 IADD3 R112, R112, -R3, RZ ;  /* 0x800000037070e210 */ /* 0x000fe20007ffe0ff */
[----:B------:R-:W-:Y:S01]  /*a2d0*/  IMAD.HI.U32 R111, R5, R114, RZ ;  /* 0x00000072056f7227 */ /* 0x000fe200078e00ff */
[----:B------:R-:W-:Y:S01]  /*a2e0*/  STL [R1+0x264], R6 ;  /* 0x0002640601007387 */ /* 0x000fe20000100800 */
[----:B-1----:R-:W-:-:S02]  /*a2f0*/  MOV R2, R0 ;  /* 0x0000000000027202 */ /* 0x002fc40000000f00 */
[----:B------:R-:W-:Y:S01]  /*a300*/  IMAD.HI.U32 R0, R5, R116, RZ ;  /* 0x0000007405007227 */ /* 0x000fe200078e00ff */
[----:B------:R-:W-:Y:S02]  /*a310*/  IABS R118, R113 ;  /* 0x0000007100767213 */ /* 0x000fe40000000000 */
[----:B------:R-:W-:Y:S01]  /*a320*/  ISETP.GT.U32.AND P6, PT, R3, R112, PT ;  /* 0x000000700300720c */ /* 0x000fe20003fc4070 */
[----:B------:R-:W-:Y:S01]  /*a330*/  IMAD.MOV R111, RZ, RZ, -R111 ;  /* 0x000000ffff6f7224 */ /* 0x000fe200078e0a6f */
[----:B------:R-:W-:Y:S01]  /*a340*/  @!P1 IADD3 R2, -R2, RZ, RZ ;  /* 0x000000ff02029210 */ /* 0x000fe20007ffe1ff */
[----:B------:R-:W-:Y:S01]  /*a350*/  IMAD.MOV R0, RZ, RZ, -R0 ;  /* 0x000000ffff007224 */ /* 0x000fe200078e0a00 */
[----:B------:R-:W-:Y:S01]  /*a360*/  ISETP.GE.AND P1, PT, R113, RZ, PT ;  /* 0x000000ff7100720c */ /* 0x000fe20003f26270 */
[C---:B------:R-:W-:Y:S02]  /*a370*/  IMAD R114, R3.reuse, R111, R114 ;  /* 0x0000006f03727224 */ /* 0x040fe400078e0272 */
[----:B------:R-:W-:Y:S01]  /*a380*/  IMAD R116, R3, R0, R116 ;  /* 0x0000000003747224 */ /* 0x000fe200078e0274 */
[----:B------:R1:W-:Y:S01]  /*a390*/  STL [R1+0x268], R2 ;  /* 0x0002680201007387 */ /* 0x0003e20000100800 */
[----:B------:R-:W-:-:S04]  /*a3a0*/  IMAD.HI.U32 R0, R5, R118, RZ ;  /* 0x0000007605007227 */ /* 0x000fc800078e00ff */
[--C-:B------:R-:W-:Y:S01]  /*a3b0*/  @!P5 IMAD.IADD R4, R4, 0x1, -R3.reuse ;  /* 0x000000010404d824 */ /* 0x100fe200078e0a03 */
[C---:B------:R-:W-:Y:S01]  /*a3c0*/  ISETP.GT.U32.AND P5, PT, R3.reuse, R114, PT ;  /* 0x000000720300720c */ /* 0x040fe20003fa4070 */
[----:B------:R-:W-:Y:S01]  /*a3d0*/  IMAD.MOV R0, RZ, RZ, -R0 ;  /* 0x000000ffff007224 */ /* 0x000fe200078e0a00 */
[----:B------:R-:W-:Y:S01]  /*a3e0*/  @!P6 IADD3 R112, R112, -R3, RZ ;  /* 0x800000037070e210 */ /* 0x000fe20007ffe0ff */
[C---:B------:R-:W-:Y:S01]  /*a3f0*/  VIADD R111, R10.reuse, 0xc1 ;  /* 0x000000c10a6f7836 */ /* 0x040fe20000000000 */
[----:B-1----:R-:W-:Y:S01]  /*a400*/  MOV R2, R4 ;  /* 0x0000000400027202 */ /* 0x002fe20000000f00 */
[C---:B------:R-:W-:Y:S02]  /*a410*/  IMAD R118, R3.reuse, R0, R118 ;  /* 0x0000000003767224 */ /* 0x040fe400078e0276 */
[C---:B------:R-:W-:Y:S01]  /*a420*/  IMAD R120, R3.reuse, R110, R120 ;  /* 0x0000006e03787224 */ /* 0x040fe200078e0278 */
[----:B------:R-:W-:Y:S01]  /*a430*/  IABS R122, R111 ;  /* 0x0000006f007a7213 */ /* 0x000fe20000000000 */
[----:B------:R-:W-:Y:S01]  /*a440*/  VIADD R113, R10, 0xc2 ;  /* 0x000000c20a717836 */ /* 0x000fe20000000000 */
[C---:B------:R-:W-:Y:S01]  /*a450*/  ISETP.GT.U32.AND P6, PT, R3.reuse, R118, PT ;  /* 0x000000760300720c */ /* 0x040fe20003fc4070 */
[----:B------:R-:W-:Y:S01]  /*a460*/  @!P4 IMAD.MOV R2, RZ, RZ, -R2 ;  /* 0x000000ffff02c224 */ /* 0x000fe200078e0a02 */
[C---:B------:R-:W-:Y:S01]  /*a470*/  ISETP.GT.U32.AND P4, PT, R3.reuse, R116, PT ;  /* 0x000000740300720c */ /* 0x040fe20003f84070 */
[----:B------:R-:W-:Y:S01]  /*a480*/  @!P5 IMAD.IADD R114, R114, 0x1, -R3 ;  /* 0x000000017272d824 */ /* 0x000fe200078e0a03 */
[----:B------:R-:W-:Y:S01]  /*a490*/  ISETP.GT.U32.AND P5, PT, R3, R120, PT ;  /* 0x000000780300720c */ /* 0x000fe20003fa4070 */
[----:B------:R-:W-:Y:S01]  /*a4a0*/  IMAD.HI.U32 R0, R5, R122, RZ ;  /* 0x0000007a05007227 */ /* 0x000fe200078e00ff */
[----:B------:R-:W-:Y:S01]  /*a4b0*/  IABS R4, R113 ;  /* 0x0000007100047213 */ /* 0x000fe20000000000 */
[----:B------:R1:W-:Y:S01]  /*a4c0*/  STL [R1+0x26c], R2 ;  /* 0x00026c0201007387 */ /* 0x0003e20000100800 */
[----:B------:R-:W-:Y:S01]  /*a4d0*/  IABS R110, R117 ;  /* 0x00000075006e7213 */ /* 0x000fe20000000000 */
[----:B------:R-:W-:-:S02]  /*a4e0*/  IMAD.MOV R0, RZ, RZ, -R0 ;  /* 0x000000ffff007224 */ /* 0x000fc400078e0a00 */
[----:B------:R-:W-:Y:S02]  /*a4f0*/  VIADD R70, R10, 0x1c1 ;  /* 0x000001c10a467836 */ /* 0x000fe40000000000 */
[--C-:B------:R-:W-:Y:S02]  /*a500*/  @!P6 IMAD.IADD R118, R118, 0x1, -R3.reuse ;  /* 0x000000017676e824 */ /* 0x100fe400078e0a03 */
[----:B------:R-:W-:Y:S01]  /*a510*/  IMAD R122, R3, R0, R122 ;  /* 0x00000000037a7224 */ /* 0x000fe200078e027a */
[-C--:B------:R-:W-:Y:S01]  /*a520*/  @!P4 IADD3 R116, R116, -R3.reuse, RZ ;  /* 0x800000037474c210 */ /* 0x080fe20007ffe0ff */
[----:B------:R-:W-:Y:S01]  /*a530*/  IMAD.HI.U32 R0, R5, R4, RZ ;  /* 0x0000000405007227 */ /* 0x000fe200078e00ff */
[----:B------:R-:W-:Y:S02]  /*a540*/  @!P5 IADD3 R120, R120, -R3, RZ ;  /* 0x800000037878d210 */ /* 0x000fe40007ffe0ff */
[C---:B------:R-:W-:Y:S01]  /*a550*/  ISETP.GT.U32.AND P5, PT, R3.reuse, R118, PT ;  /* 0x000000760300720c */ /* 0x040fe20003fa4070 */
[----:B-1----:R-:W-:Y:S01]  /*a560*/  IMAD.MOV.U32 R2, RZ, RZ, R112 ;  /* 0x000000ffff027224 */ /* 0x002fe200078e0070 */
[----:B------:R-:W-:Y:S01]  /*a570*/  IADD3 R0, -R0, RZ, RZ ;  /* 0x000000ff00007210 */ /* 0x000fe20007ffe1ff */
[----:B------:R-:W-:Y:S01]  /*a580*/  IMAD.MOV.U32 R112, RZ, RZ, R110 ;  /* 0x000000ffff707224 */ /* 0x000fe200078e006e */
[C---:B------:R-:W-:Y:S01]  /*a590*/  ISETP.GT.U32.AND P6, PT, R3.reuse, R116, PT ;  /* 0x000000740300720c */ /* 0x040fe20003fc4070 */
[----:B------:R-:W-:Y:S01]  /*a5a0*/  @!P2 IMAD.MOV R2, RZ, RZ, -R2 ;  /* 0x000000ffff02a224 */ /* 0x000fe200078e0a02 */
[C---:B------:R-:W-:Y:S01]  /*a5b0*/  ISETP.GT.U32.AND P2, PT, R3.reuse, R120, PT ;  /* 0x000000780300720c */ /* 0x040fe20003f44070 */
[C---:B------:R-:W-:Y:S01]  /*a5c0*/  IMAD R0, R3.reuse, R0, R4 ;  /* 0x0000000003007224 */ /* 0x040fe200078e0204 */
[----:B------:R-:W-:Y:S01]  /*a5d0*/  ISETP.GT.U32.AND P4, PT, R3, R114, PT ;  /* 0x000000720300720c */ /* 0x000fe20003f84070 */
[----:B------:R-:W-:Y:S01]  /*a5e0*/  IMAD.HI.U32 R4, R5, R112, RZ ;  /* 0x0000007005047227 */ /* 0x000fe200078e00ff */
[----:B------:R1:W-:Y:S03]  /*a5f0*/  STL [R1+0x284], R2 ;  /* 0x0002840201007387 */ /* 0x0003e60000100800 */
[----:B------:R-:W-:Y:S01]  /*a600*/  @!P5 IMAD.IADD R118, R118, 0x1, -R3 ;  /* 0x000000017676d824 */ /* 0x000fe200078e0a03 */
[----:B------:R-:W-:Y:S01]  /*a610*/  ISETP.GT.U32.AND P5, PT, R3, R0, PT ;  /* 0x000000000300720c */ /* 0x000fe20003fa4070 */
[----:B------:R-:W-:Y:S01]  /*a620*/  IMAD.HI.U32 R110, R5, R124, RZ ;  /* 0x0000007c056e7227 */ /* 0x000fe200078e00ff */
[----:B------:R-:W-:-:S03]  /*a630*/  IADD3 R4, -R4, RZ, RZ ;  /* 0x000000ff04047210 */ /* 0x000fc60007ffe1ff */
[--C-:B------:R-:W-:Y:S01]  /*a640*/  @!P6 IMAD.IADD R116, R116, 0x1, -R3.reuse ;  /* 0x000000017474e824 */ /* 0x100fe200078e0a03 */
[----:B------:R-:W-:Y:S01]  /*a650*/  ISETP.GE.AND P6, PT, R115, RZ, PT ;  /* 0x000000ff7300720c */ /* 0x000fe20003fc6270 */
[--C-:B------:R-:W-:Y:S01]  /*a660*/  @!P2 IMAD.IADD R120, R120, 0x1, -R3.reuse ;  /* 0x000000017878a824 */ /* 0x100fe200078e0a03 */
[----:B------:R-:W-:Y:S01]  /*a670*/  IADD3 R115, R10, 0xc5, RZ ;  /* 0x000000c50a737810 */ /* 0x000fe20007ffe0ff */
[--C-:B------:R-:W-:Y:S01]  /*a680*/  @!P4 IMAD.IADD R114, R114, 0x1, -R3.reuse ;  /* 0x000000017272c824 */ /* 0x100fe200078e0a03 */
[----:B------:R-:W-:Y:S01]  /*a690*/  ISETP.GE.AND P2, PT, R111, RZ, PT ;  /* 0x000000ff6f00720c */ /* 0x000fe20003f46270 */
[----:B------:R-:W-:Y:S01]  /*a6a0*/  IMAD.MOV R111, RZ, RZ, -R110 ;  /* 0x000000ffff6f7224 */ /* 0x000fe200078e0a6e */
[----:B------:R-:W-:Y:S01]  /*a6b0*/  IABS R126, R115 ;  /* 0x00000073007e7213 */ /* 0x000fe20000000000 */
[----:B------:R-:W-:Y:S01]  /*a6c0*/  @!P5 IMAD.IADD R0, R0, 0x1, -R3 ;  /* 0x000000010000d824 */ /* 0x000fe200078e0a03 */
[C---:B------:R-:W-:Y:S01]  /*a6d0*/  ISETP.GT.U32.AND P4, PT, R3.reuse, R122, PT ;  /* 0x0000007a0300720c */ /* 0x040fe20003f84070 */
[C---:B------:R-:W-:Y:S01]  /*a6e0*/  IMAD R110, R3.reuse, R4, R112 ;  /* 0x00000004036e7224 */ /* 0x040fe200078e0270 */
[----:B-1----:R-:W-:Y:S01]  /*a6f0*/  MOV R2, R116 ;  /* 0x0000007400027202 */ /* 0x002fe20000000f00 */
[C---:B------:R-:W-:Y:S01]  /*a700*/  IMAD R4, R3.reuse, R111, R124 ;  /* 0x0000006f03047224 */ /* 0x040fe200078e027c */
[----:B------:R-:W-:Y:S01]  /*a710*/  ISETP.GT.U32.AND P5, PT, R3, R0, PT ;  /* 0x000000000300720c */ /* 0x000fe20003fa4070 */
[----:B------:R-:W-:-:S04]  /*a720*/  IMAD.HI.U32 R111, R5, R126, RZ ;  /* 0x0000007e056f7227 */ /* 0x000fc800078e00ff */
[----:B------:R-:W-:Y:S02]  /*a730*/  IMAD.MOV.U32 R6, RZ, RZ, R114 ;  /* 0x000000ffff067224 */ /* 0x000fe400078e0072 */
[----:B------:R-:W-:Y:S02]  /*a740*/  IMAD.MOV R111, RZ, RZ, -R111 ;  /* 0x000000ffff6f7224 */ /* 0x000fe400078e0a6f */
[----:B------:R-:W-:Y:S02]  /*a750*/  @!P0 IMAD.MOV R6, RZ, RZ, -R6 ;  /* 0x000000ffff068224 */ /* 0x000fe400078e0a06 */
[----:B------:R-:W-:Y:S02]  /*a760*/  IMAD R114, R3, R111, R126 ;  /* 0x0000006f03727224 */ /* 0x000fe400078e027e */
[----:B------:R-:W-:Y:S01]  /*a770*/  @!P3 IMAD.MOV R2, RZ, RZ, -R2 ;  /* 0x000000ffff02b224 */ /* 0x000fe200078e0a02 */
[----:B------:R1:W-:Y:S01]  /*a780*/  STL [R1+0x288], R6 ;  /* 0x0002880601007387 */ /* 0x0003e20000100800 */
[--C-:B------:R-:W-:Y:S01]  /*a790*/  @!P4 IMAD.IADD R122, R122, 0x1, -R3.reuse ;  /* 0x000000017a7ac824 */ /* 0x100fe200078e0a03 */
[----:B------:R-:W-:Y:S01]  /*a7a0*/  ISETP.GE.AND P4, PT, R113, RZ, PT ;  /* 0x000000ff7100720c */ /* 0x000fe20003f86270 */
[--C-:B------:R-:W-:Y:S01]  /*a7b0*/  @!P5 IMAD.IADD R0, R0, 0x1, -R3.reuse ;  /* 0x000000010000d824 */ /* 0x100fe200078e0a03 */
[C---:B------:R-:W-:Y:S01]  /*a7c0*/  ISETP.GT.U32.AND P5, PT, R3.reuse, R114, PT ;  /* 0x000000720300720c */ /* 0x040fe20003fa4070 */
[----:B------:R2:W-:Y:S01]  /*a7d0*/  STL [R1+0x28c], R2 ;  /* 0x00028c0201007387 */ /* 0x0005e20000100800 */
[----:B------:R-:W-:Y:S01]  /*a7e0*/  ISETP.GT.U32.AND P0, PT, R3, R122, PT ;  /* 0x0000007a0300720c */ /* 0x000fe20003f04070 */
[C---:B------:R-:W-:Y:S01]  /*a7f0*/  VIADD R71, R10.reuse, 0x1c0 ;  /* 0x000001c00a477836 */ /* 0x040fe20000000000 */
[C---:B------:R-:W-:Y:S01]  /*a800*/  IADD3 R113, R10.reuse, 0xc6, RZ ;  /* 0x000000c60a717810 */ /* 0x040fe20007ffe0ff */
[C---:B------:R-:W-:Y:S01]  /*a810*/  VIADD R67, R10.reuse, 0x1c4 ;  /* 0x000001c40a437836 */ /* 0x040fe20000000000 */
[----:B-1----:R-:W-:Y:S01]  /*a820*/  MOV R6, R118 ;  /* 0x0000007600067202 */ /* 0x002fe20000000f00 */
[C---:B------:R-:W-:Y:S01]  /*a830*/  VIADD R66, R10.reuse, 0x1c5 ;  /* 0x000001c50a427836 */ /* 0x040fe20000000000 */
[----:B------:R-:W-:Y:S01]  /*a840*/  IABS R116, R113 ;  /* 0x0000007100747213 */ /* 0x000fe20000000000 */
[----:B------:R-:W-:Y:S01]  /*a850*/  VIADD R64, R10, 0x1c7 ;  /* 0x000001c70a407836 */ /* 0x000fe20000000000 */
[----:B------:R-:W-:Y:S01]  /*a860*/  @!P1 IADD3 R6, -R6, RZ, RZ ;  /* 0x000000ff06069210 */ /* 0x000fe20007ffe1ff */
[----:B--2---:R-:W-:Y:S01]  /*a870*/  IMAD.MOV.U32 R2, RZ, RZ, R120 ;  /* 0x000000ffff027224 */ /* 0x004fe200078e0078 */
[----:B------:R-:W-:Y:S01]  /*a880*/  ISETP.GE.AND P1, PT, R117, RZ, PT ;  /* 0x000000ff7500720c */ /* 0x000fe20003f26270 */
[----:B------:R-:W-:Y:S01]  /*a890*/  IMAD.HI.U32 R111, R5, R116, RZ ;  /* 0x00000074056f7227 */ /* 0x000fe200078e00ff */
[----:B------:R-:W-:Y:S01]  /*a8a0*/  IADD3 R117, R10, 0xc7, RZ ;  /* 0x000000c70a757810 */ /* 0x000fe20007ffe0ff */
[----:B------:R-:W-:Y:S01]  /*a8b0*/  STL [R1+0x290], R6 ;  /* 0x0002900601007387 */ /* 0x000fe20000100800 */
[C---:B------:R-:W-:Y:S01]  /*a8c0*/  ISETP.GT.U32.AND P3, PT, R3.reuse, R110, PT ;  /* 0x0000006e0300720c */ /* 0x040fe20003f64070 */
[----:B------:R-:W-:Y:S01]  /*a8d0*/  @!P6 IMAD.MOV R2, RZ, RZ, -R2 ;  /* 0x000000ffff02e224 */ /* 0x000fe200078e0a02 */
[----:B------:R-:W-:Y:S01]  /*a8e0*/  ISETP.GT.U32.AND P6, PT, R3, R4, PT ;  /* 0x000000040300720c */ /* 0x000fe20003fc4070 */
[----:B------:R-:W-:Y:S01]  /*a8f0*/  @!P0 IMAD.IADD R122, R122, 0x1, -R3 ;  /* 0x000000017a7a8824 */ /* 0x000fe200078e0a03 */
[----:B------:R-:W-:Y:S01]  /*a900*/  IABS R118, R117 ;  /* 0x0000007500767213 */ /* 0x000fe20000000000 */
[----:B------:R-:W-:Y:S01]  /*a910*/  IMAD.MOV R112, RZ, RZ, -R111 ;  /* 0x000000ffff707224 */ /* 0x000fe200078e0a6f */
[----:B------:R-:W-:Y:S01]  /*a920*/  @!P5 IADD3 R114, R114, -R3, RZ ;  /* 0x800000037272d210 */ /* 0x000fe20007ffe0ff */
[----:B------:R1:W-:Y:S01]  /*a930*/  STL [R1+0x2ac], R2 ;  /* 0x0002ac0201007387 */ /* 0x0003e20000100800 */
[----:B------:R-:W-:Y:S01]  /*a940*/  ISETP.GE.AND P0, PT, R119, RZ, PT ;  /* 0x000000ff7700720c */ /* 0x000fe20003f06270 */
[----:B------:R-:W-:Y:S01]  /*a950*/  IMAD.HI.U32 R111, R5, R118, RZ ;  /* 0x00000076056f7227 */ /* 0x000fe200078e00ff */
[----:B------:R-:W-:-:S03]  /*a960*/  ISETP.GT.U32.AND P5, PT, R3, R114, PT ;  /* 0x000000720300720c */ /* 0x000fc60003fa4070 */
[----:B------:R-:W-:Y:S02]  /*a970*/  IMAD.MOV R111, RZ, RZ, -R111 ;  /* 0x000000ffff6f7224 */ /* 0x000fe400078e0a6f */
[--C-:B------:R-:W-:Y:S02]  /*a980*/  @!P6 IMAD.IADD R4, R4, 0x1, -R3.reuse ;  /* 0x000000010404e824 */ /* 0x100fe400078e0a03 */
[----:B-1----:R-:W-:Y:S02]  /*a990*/  IMAD.MOV.U32 R2, RZ, RZ, R122 ;  /* 0x000000ffff027224 */ /* 0x002fe400078e007a */
[--C-:B------:R-:W-:Y:S01]  /*a9a0*/  @!P3 IMAD.IADD R110, R110, 0x1, -R3.reuse ;  /* 0x000000016e6eb824 */ /* 0x100fe200078e0a03 */
[----:B------:R-:W-:Y:S01]  /*a9b0*/  ISETP.GE.AND P3, PT, R115, RZ, PT ;  /* 0x000000ff7300720c */ /* 0x000fe20003f66270 */
[C---:B------:R-:W-:Y:S01]  /*a9c0*/  IMAD R118, R3.reuse, R111, R118 ;  /* 0x0000006f03767224 */ /* 0x040fe200078e0276 */
[----:B------:R-:W-:Y:S01]  /*a9d0*/  @!P2 IADD3 R2, -R2, RZ, RZ ;  /* 0x000000ff0202a210 */ /* 0x000fe20007ffe1ff */
[----:B------:R-:W-:Y:S01]  /*a9e0*/  @!P5 IMAD.IADD R114, R114, 0x1, -R3 ;  /* 0x000000017272d824 */ /* 0x000fe200078e0a03 */
[C---:B------:R-:W-:Y:S01]  /*a9f0*/  ISETP.GT.U32.AND P2, PT, R3.reuse, R4, PT ;  /* 0x000000040300720c */ /* 0x040fe20003f44070 */
[C---:B------:R-:W-:Y:S01]  /*aa00*/  IMAD R116, R3.reuse, R112, R116 ;  /* 0x0000007003747224 */ /* 0x040fe200078e0274 */
[C---:B------:R-:W-:Y:S01]  /*aa10*/  ISETP.GT.U32.AND P6, PT, R3.reuse, R110, PT ;  /* 0x0000006e0300720c */ /* 0x040fe20003fc4070 */
[----:B------:R-:W-:Y:S01]  /*aa20*/  IMAD.MOV.U32 R6, RZ, RZ, R0 ;  /* 0x000000ffff067224 */ /* 0x000fe200078e0000 */
[----:B------:R-:W-:Y:S01]  /*aa30*/  ISETP.GT.U32.AND P5, PT, R3, R118, PT ;  /* 0x000000760300720c */ /* 0x000fe20003fa4070 */
[----:B------:R1:W-:Y:S01]  /*aa40*/  STL [R1+0x2b0], R2 ;  /* 0x0002b00201007387 */ /* 0x0003e20000100800 */
[----:B------:R-:W-:Y:S01]  /*aa50*/  IADD3 R115, R10, 0xc8, RZ ;  /* 0x000000c80a737810 */ /* 0x000fe20007ffe0ff */
[----:B------:R-:W-:-:S02]  /*aa60*/  @!P4 IMAD.MOV R6, RZ, RZ, -R6 ;  /* 0x000000ffff06c224 */ /* 0x000fc400078e0a06 */
[C---:B------:R-:W-:Y:S01]  /*aa70*/  VIADD R119, R10.reuse, 0xc9 ;  /* 0x000000c90a777836 */ /* 0x040fe20000000000 */
[----:B------:R-:W-:Y:S01]  /*aa80*/  IABS R120, R115 ;  /* 0x0000007300787213 */ /* 0x000fe20000000000 */
[----:B------:R-:W-:Y:S01]  /*aa90*/  VIADD R58, R10, 0x1cd ;  /* 0x000001cd0a3a7836 */ /* 0x000fe20000000000 */
[----:B------:R-:W-:Y:S01]  /*aaa0*/  STL [R1+0x2b4], R6 ;  /* 0x0002b40601007387 */ /* 0x000fe20000100800 */
[----:B------:R-:W-:Y:S01]  /*aab0*/  @!P2 IADD3 R4, R4, -R3, RZ ;  /* 0x800000030404a210 */ /* 0x000fe20007ffe0ff */
[C---:B------:R-:W-:Y:S01]  /*aac0*/  VIADD R57, R10.reuse, 0x1ce ;  /* 0x000001ce0a397836 */ /* 0x040fe20000000000 */
[----:B------:R-:W-:Y:S01]  /*aad0*/  ISETP.GE.AND P2, PT, R113, RZ, PT ;  /* 0x000000ff7100720c */ /* 0x000fe20003f46270 */
[----:B------:R-:W-:Y:S01]  /*aae0*/  VIADD R113, R10, 0xca ;  /* 0x000000ca0a717836 */ /* 0x000fe20000000000 */
[----:B------:R-:W-:Y:S01]  /*aaf0*/  IABS R122, R119 ;  /* 0x00000077007a7213 */ /* 0x000fe20000000000 */
[--C-:B------:R-:W-:Y:S01]  /*ab00*/  @!P6 IMAD.IADD R110, R110, 0x1, -R3.reuse ;  /* 0x000000016e6ee824 */ /* 0x100fe200078e0a03 */
[----:B------:R-:W-:Y:S01]  /*ab10*/  ISETP.GT.U32.AND P6, PT, R3, R116, PT ;  /* 0x000000740300720c */ /* 0x000fe20003fc4070 */
[----:B------:R-:W-:Y:S01]  /*ab20*/  @!P5 IMAD.IADD R118, R118, 0x1, -R3 ;  /* 0x000000017676d824 */ /* 0x000fe200078e0a03 */
[----:B------:R-:W-:Y:S01]  /*ab30*/  IABS R124, R113 ;  /* 0x00000071007c7213 */ /* 0x000fe20000000000 */
[----:B------:R-:W-:Y:S01]  /*ab40*/  IMAD.HI.U32 R111, R5, R120, RZ ;  /* 0x00000078056f7227 */ /* 0x000fe200078e00ff */
[----:B-1----:R-:W-:-:S02]  /*ab50*/  MOV R2, R110 ;  /* 0x0000006e00027202 */ /* 0x002fc40000000f00 */
[----:B------:R-:W-:Y:S01]  /*ab60*/  ISETP.GT.U32.AND P4, PT, R3, R118, PT ;  /* 0x000000760300720c */ /* 0x000fe20003f84070 */
[----:B------:R-:W-:Y:S01]  /*ab70*/  IMAD.HI.U32 R0, R5, R124, RZ ;  /* 0x0000007c05007227 */ /* 0x000fe200078e00ff */
[----:B------:R-:W-:Y:S02]  /*ab80*/  @!P1 IADD3 R2, -R2, RZ, RZ ;  /* 0x000000ff02029210 */ /* 0x000fe40007ffe1ff */
[----:B------:R-:W-:Y:S01]  /*ab90*/  IADD3 R111, -R111, RZ, RZ ;  /* 0x000000ff6f6f7210 */ /* 0x000fe20007ffe1ff */
[----:B------:R-:W-:Y:S01]  /*aba0*/  @!P0 IMAD.MOV R4, RZ, RZ, -R4 ;  /* 0x000000ffff048224 */ /* 0x000fe200078e0a04 */
[----:B------:R-:W-:Y:S01]  /*abb0*/  ISETP.GE.AND P0, PT, R115, RZ, PT ;  /* 0x000000ff7300720c */ /* 0x000fe20003f06270 */
[----:B------:R-:W-:Y:S01]  /*abc0*/  IMAD.MOV R0, RZ, RZ, -R0 ;  /* 0x000000ffff007224 */ /* 0x000fe200078e0a00 */
[----:B------:R1:W-:Y:S01]  /*abd0*/  STL [R1+0x2b8], R2 ;  /* 0x0002b80201007387 */ /* 0x0003e20000100800 */
[--C-:B------:R-:W-:Y:S01]  /*abe0*/  @!P6 IMAD.IADD R116, R116, 0x1, -R3.reuse ;  /* 0x000000017474e824 */ /* 0x100fe200078e0a03 */
[----:B------:R-:W-:Y:S01]  /*abf0*/  ISETP.GE.AND P6, PT, R117, RZ, PT ;  /* 0x000000ff7500720c */ /* 0x000fe20003fc6270 */
[C---:B------:R-:W-:Y:S01]  /*ac00*/  IMAD R120, R3.reuse, R111, R120 ;  /* 0x0000006f03787224 */ /* 0x040fe200078e0278 */
[----:B------:R2:W-:Y:S01]  /*ac10*/  STL [R1+0x2c8], R4 ;  /* 0x0002c80401007387 */ /* 0x0005e20000100800 */
[----:B------:R-:W-:Y:S01]  /*ac20*/  IADD3 R117, R10, 0xcb, RZ ;  /* 0x000000cb0a757810 */ /* 0x000fe20007ffe0ff */
[----:B------:R-:W-:Y:S01]  /*ac30*/  @!P4 IMAD.IADD R118, R118, 0x1, -R3 ;  /* 0x000000017676c824 */ /* 0x000fe200078e0a03 */
[----:B------:R-:W-:Y:S01]  /*ac40*/  ISETP.GT.U32.AND P5, PT, R3, R116, PT ;  /* 0x000000740300720c */ /* 0x000fe20003fa4070 */
[----:B------:R-:W-:Y:S01]  /*ac50*/  IMAD.HI.U32 R112, R5, R122, RZ ;  /* 0x0000007a05707227 */ /* 0x000fe200078e00ff */
[----:B------:R-:W-:-:S02]  /*ac60*/  IABS R111, R117 ;  /* 0x00000075006f7213 */ /* 0x000fc40000000000 */
[C---:B------:R-:W-:Y:S01]  /*ac70*/  ISETP.GT.U32.AND P1, PT, R3.reuse, R120, PT ;  /* 0x000000780300720c */ /* 0x040fe20003f24070 */
[----:B-1----:R-:W-:Y:S01]  /*ac80*/  IMAD.MOV.U32 R2, RZ, RZ, R114 ;  /* 0x000000ffff027224 */ /* 0x002fe200078e0072 */
[----:B------:R-:W-:Y:S01]  /*ac90*/  MOV R110, R111 ;  /* 0x0000006f006e7202 */ /* 0x000fe20000000f00 */
[C---:B--2---:R-:W-:Y:S01]  /*aca0*/  IMAD R4, R3.reuse, R0, R124 ;  /* 0x0000000003047224 */ /* 0x044fe200078e027c */
[----:B------:R-:W-:Y:S01]  /*acb0*/  IADD3 R111, R10, 0xcc, RZ ;  /* 0x000000cc0a6f7810 */ /* 0x000fe20007ffe0ff */
        /* <DEDUP_REMOVED lines=8> */
[----:B------:R-:W-:Y:S01]  /*ad40*/  @!P5 IMAD.IADD R116, R116, 0x1, -R3 ;  /* 0x000000017474d824 */ /* 0x000fe200078e0a03 */
[----:B------:R-:W-:Y:S01]  /*ad50*/  ISETP.GE.AND P5, PT, R119, RZ, PT ;  /* 0x000000ff7700720c */ /* 0x000fe20003fa6270 */
[----:B------:R-:W-:-:S02]  /*ad60*/  IMAD.MOV R0, RZ, RZ, -R0 ;  /* 0x000000ffff007224 */ /* 0x000fc400078e0a00 */
[--C-:B------:R-:W-:Y:S01]  /*ad70*/  @!P1 IMAD.IADD R120, R120, 0x1, -R3.reuse ;  /* 0x0000000178789824 */ /* 0x100fe200078e0a03 */
[----:B------:R-:W-:Y:S01]  /*ad80*/  ISETP.GE.AND P1, PT, R113, RZ, PT ;  /* 0x000000ff7100720c */ /* 0x000fe20003f26270 */
[----:B------:R-:W-:Y:S01]  /*ad90*/  @!P4 IMAD.IADD R4, R4, 0x1, -R3 ;  /* 0x000000010404c824 */ /* 0x000fe200078e0a03 */
[----:B------:R-:W-:Y:S01]  /*ada0*/  IADD3 R113, R10, 0xcd, RZ ;  /* 0x000000cd0a717810 */ /* 0x000fe20007ffe0ff */
[----:B-1----:R-:W-:Y:S02]  /*adb0*/  IMAD.MOV.U32 R2, RZ, RZ, R116 ;  /* 0x000000ffff027224 */ /* 0x002fe400078e0074 */
[C---:B------:R-:W-:Y:S01]  /*adc0*/  IMAD R0, R3.reuse, R0, R110 ;  /* 0x0000000003007224 */ /* 0x040fe200078e026e */
[C---:B------:R-:W-:Y:S01]  /*add0*/  ISETP.GT.U32.AND P4, PT, R3.reuse, R4, PT ;  /* 0x000000040300720c */ /* 0x040fe20003f84070 */
[----:B------:R-:W-:Y:S01]  /*ade0*/  @!P2 IMAD.MOV R2, RZ, RZ, -R2 ;  /* 0x000000ffff02a224 */ /* 0x000fe200078e0a02 */
[----:B------:R-:W-:Y:S01]  /*adf0*/  ISETP.GT.U32.AND P2, PT, R3, R120, PT ;  /* 0x000000780300720c */ /* 0x000fe20003f44070 */
[----:B------:R-:W-:Y:S01]  /*ae00*/  IMAD.HI.U32 R110, R5, R114, RZ ;  /* 0x00000072056e7227 */ /* 0x000fe200078e00ff */
[----:B------:R-:W-:-:S02]  /*ae10*/  @!P3 IADD3 R112, R112, -R3, RZ ;  /* 0x800000037070b210 */ /* 0x000fc40007ffe0ff */
[----:B------:R-:W-:Y:S01]  /*ae20*/  IABS R116, R113 ;  /* 0x0000007100747213 */ /* 0x000fe20000000000 */
[----:B------:R-:W-:Y:S01]  /*ae30*/  IMAD.MOV R110, RZ, RZ, -R110 ;  /* 0x000000ffff6e7224 */ /* 0x000fe200078e0a6e */
[C---:B------:R-:W-:Y:S01]  /*ae40*/  ISETP.GT.U32.AND P3, PT, R3.reuse, R112, PT ;  /* 0x000000700300720c */ /* 0x040fe20003f64070 */
[----:B------:R1:W-:Y:S01]  /*ae50*/  STL [R1+0x2d0], R2 ;  /* 0x0002d00201007387 */ /* 0x0003e20000100800 */
[----:B------:R-:W-:Y:S02]  /*ae60*/  VIADD R115, R10, 0xce ;  /* 0x000000ce0a737836 */ /* 0x000fe40000000000 */
[----:B------:R-:W-:Y:S02]  /*ae70*/  IMAD R114, R3, R110, R114 ;  /* 0x0000006e03727224 */ /* 0x000fe400078e0272 */
[----:B------:R-:W-:Y:S01]  /*ae80*/  @!P4 IMAD.IADD R4, R4, 0x1, -R3 ;  /* 0x000000010404c824 */ /* 0x000fe200078e0a03 */
[----:B------:R-:W-:Y:S01]  /*ae90*/  @!P2 IADD3 R120, R120, -R3, RZ ;  /* 0x800000037878a210 */ /* 0x000fe20007ffe0ff */
[----:B------:R-:W-:Y:S01]  /*aea0*/  IMAD.HI.U32 R110, R5, R116, RZ ;  /* 0x00000074056e7227 */ /* 0x000fe200078e00ff */
[----:B------:R-:W-:-:S02]  /*aeb0*/  ISETP.GT.U32.AND P4, PT, R3, R114, PT ;  /* 0x000000720300720c */ /* 0x000fc40003f84070 */
[----:B------:R-:W-:Y:S01]  /*aec0*/  ISETP.GT.U32.AND P2, PT, R3, R0, PT ;  /* 0x000000000300720c */ /* 0x000fe20003f44070 */
[----:B------:R-:W-:Y:S01]  /*aed0*/  VIADD R119, R10, 0xd5 ;  /* 0x000000d50a777836 */ /* 0x000fe20000000000 */
[----:B-1----:R-:W-:Y:S01]  /*aee0*/  MOV R2, R118 ;  /* 0x0000007600027202 */ /* 0x002fe20000000f00 */
[--C-:B------:R-:W-:Y:S01]  /*aef0*/  @!P3 IMAD.IADD R112, R112, 0x1, -R3.reuse ;  /* 0x000000017070b824 */ /* 0x100fe200078e0a03 */
[----:B------:R-:W-:Y:S01]  /*af00*/  IADD3 R110, -R110, RZ, RZ ;  /* 0x000000ff6e6e7210 */ /* 0x000fe20007ffe1ff */
[C---:B------:R-:W-:Y:S01]  /*af10*/  VIADD R56, R10.reuse, 0x1cf ;  /* 0x000001cf0a387836 */ /* 0x040fe20000000000 */
[----:B------:R-:W-:Y:S01]  /*af20*/  IABS R118, R115 ;  /* 0x0000007300767213 */ /* 0x000fe20000000000 */
[----:B------:R-:W-:Y:S01]  /*af30*/  @!P6 IMAD.MOV R2, RZ, RZ, -R2 ;  /* 0x000000ffff02e224 */ /* 0x000fe200078e0a02 */
[----:B------:R-:W-:Y:S01]  /*af40*/  ISETP.GE.AND P6, PT, R117, RZ, PT ;  /* 0x000000ff7500720c */ /* 0x000fe20003fc6270 */
[----:B------:R-:W-:Y:S01]  /*af50*/  IMAD R116, R3, R110, R116 ;  /* 0x0000006e03747224 */ /* 0x000fe200078e0274 */
[----:B------:R-:W-:Y:S01]  /*af60*/  IADD3 R117, R10, 0xcf, RZ ;  /* 0x000000cf0a757810 */ /* 0x000fe20007ffe0ff */
[--C-:B------:R-:W-:Y:S01]  /*af70*/  @!P4 IMAD.IADD R114, R114, 0x1, -R3.reuse ;  /* 0x000000017272c824 */ /* 0x100fe200078e0a03 */
[----:B------:R1:W-:Y:S01]  /*af80*/  STL [R1+0x2d4], R2 ;  /* 0x0002d40201007387 */ /* 0x0003e20000100800 */
[----:B------:R-:W-:Y:S01]  /*af90*/  @!P2 IMAD.IADD R0, R0, 0x1, -R3 ;  /* 0x000000010000a824 */ /* 0x000fe200078e0a03 */
[----:B------:R-:W-:Y:S01]  /*afa0*/  ISETP.GE.AND P3, PT, R111, RZ, PT ;  /* 0x000000ff6f00720c */ /* 0x000fe20003f66270 */
[----:B------:R-:W-:Y:S01]  /*afb0*/  IMAD.HI.U32 R110, R5, R118, RZ ;  /* 0x00000076056e7227 */ /* 0x000fe200078e00ff */
[----:B------:R-:W-:-:S02]  /*afc0*/  ISETP.GT.U32.AND P4, PT, R3, R114, PT ;  /* 0x000000720300720c */ /* 0x000fc40003f84070 */
[----:B------:R-:W-:Y:S01]  /*afd0*/  IABS R111, R117 ;  /* 0x00000075006f7213 */ /* 0x000fe20000000000 */
[----:B------:R-:W-:Y:S01]  /*afe0*/  IMAD.MOV.U32 R6, RZ, RZ, R112 ;  /* 0x000000ffff067224 */ /* 0x000fe200078e0070 */
[----:B------:R-:W-:Y:S01]  /*aff0*/  IADD3 R110, -R110, RZ, RZ ;  /* 0x000000ff6e6e7210 */ /* 0x000fe20007ffe1ff */
[C---:B------:R-:W-:Y:S01]  /*b000*/  VIADD R51, R10.reuse, 0x1d4 ;  /* 0x000001d40a337836 */ /* 0x040fe20000000000 */
[----:B------:R-:W-:Y:S01]  /*b010*/  ISETP.GE.AND P2, PT, R113, RZ, PT ;  /* 0x000000ff7100720c */ /* 0x000fe20003f46270 */
[----:B-1----:R-:W-:Y:S01]  /*b020*/  IMAD.MOV.U32 R2, RZ, RZ, R120 ;  /* 0x000000ffff027224 */ /* 0x002fe200078e0078 */
[----:B------:R-:W-:Y:S01]  /*b030*/  MOV R120, R111 ;  /* 0x0000006f00787202 */ /* 0x000fe20000000f00 */
[----:B------:R-:W-:Y:S01]  /*b040*/  @!P5 IMAD.MOV R6, RZ, RZ, -R6 ;  /* 0x000000ffff06d224 */ /* 0x000fe200078e0a06 */
[C---:B------:R-:W-:Y:S01]  /*b050*/  ISETP.GT.U32.AND P5, PT, R3.reuse, R116, PT ;  /* 0x000000740300720c */ /* 0x040fe20003fa4070 */
[----:B------:R-:W-:Y:S01]  /*b060*/  @!P0 IMAD.MOV R2, RZ, RZ, -R2 ;  /* 0x000000ffff028224 */ /* 0x000fe200078e0a02 */
[C---:B------:R-:W-:Y:S01]  /*b070*/  ISETP.GT.U32.AND P0, PT, R3.reuse, R0, PT ;  /* 0x000000000300720c */ /* 0x040fe20003f04070 */
[----:B------:R-:W-:Y:S01]  /*b080*/  IMAD R118, R3, R110, R118 ;  /* 0x0000006e03767224 */ /* 0x000fe200078e0276 */
[----:B------:R-:W-:Y:S01]  /*b090*/  IADD3 R113, R10, 0xd0, RZ ;  /* 0x000000d00a717810 */ /* 0x000fe20007ffe0ff */
[----:B------:R-:W-:Y:S01]  /*b0a0*/  IMAD.HI.U32 R111, R5, R120, RZ ;  /* 0x00000078056f7227 */ /* 0x000fe200078e00ff */
[----:B------:R1:W-:Y:S02]  /*b0b0*/  STL [R1+0x2e4], R2 ;  /* 0x0002e40201007387 */ /* 0x0003e40000100800 */
[----:B------:R-:W-:Y:S01]  /*b0c0*/  IABS R112, R113 ;  /* 0x0000007100707213 */ /* 0x000fe20000000000 */
[----:B------:R-:W-:Y:S01]  /*b0d0*/  @!P4 IMAD.IADD R114, R114, 0x1, -R3 ;  /* 0x000000017272c824 */ /* 0x000fe200078e0a03 */
[----:B------:R-:W-:Y:S01]  /*b0e0*/  ISETP.GT.U32.AND P4, PT, R3, R118, PT ;  /* 0x000000760300720c */ /* 0x000fe20003f84070 */
[----:B------:R-:W-:Y:S01]  /*b0f0*/  IMAD.MOV R111, RZ, RZ, -R111 ;  /* 0x000000ffff6f7224 */ /* 0x000fe200078e0a6f */
[----:B------:R2:W-:Y:S01]  /*b100*/  STL [R1+0x2e8], R6 ;  /* 0x0002e80601007387 */ /* 0x0005e20000100800 */
[----:B------:R-:W-:Y:S01]  /*b110*/  @!P5 IADD3 R116, R116, -R3, RZ ;  /* 0x800000037474d210 */ /* 0x000fe20007ffe0ff */
[----:B------:R-:W-:-:S02]  /*b120*/  VIADD R49, R10, 0x1d6 ;  /* 0x000001d60a317836 */ /* 0x000fc40000000000 */
[----:B------:R-:W-:Y:S01]  /*b130*/  @!P0 IMAD.IADD R0, R0, 0x1, -R3 ;  /* 0x0000000100008824 */ /* 0x000fe200078e0a03 */
[----:B-1----:R-:W-:Y:S01]  /*b140*/  MOV R2, R4 ;  /* 0x0000000400027202 */ /* 0x002fe20000000f00 */
[C---:B------:R-:W-:Y:S01]  /*b150*/  IMAD R110, R3.reuse, R111, R120 ;  /* 0x0000006f036e7224 */ /* 0x040fe200078e0278 */
[----:B------:R-:W-:Y:S01]  /*b160*/  ISETP.GT.U32.AND P5, PT, R3, R116, PT ;  /* 0x000000740300720c */ /* 0x000fe20003fa4070 */
[----:B------:R-:W-:Y:S01]  /*b170*/  VIADD R111, R10, 0xd1 ;  /* 0x000000d10a6f7836 */ /* 0x000fe20000000000 */
[----:B------:R-:W-:Y:S01]  /*b180*/  ISETP.GE.AND P0, PT, R117, RZ, PT ;  /* 0x000000ff7500720c */ /* 0x000fe20003f06270 */
[----:B--2---:R-:W-:Y:S01]  /*b190*/  IMAD.MOV.U32 R6, RZ, RZ, R0 ;  /* 0x000000ffff067224 */ /* 0x004fe200078e0000 */
[----:B------:R-:W-:Y:S01]  /*b1a0*/  @!P4 IADD3 R118, R118, -R3, RZ ;  /* 0x800000037676c210 */ /* 0x000fe20007ffe0ff */
[----:B------:R-:W-:Y:S01]  /*b1b0*/  @!P1 IMAD.MOV R2, RZ, RZ, -R2 ;  /* 0x000000ffff029224 */ /* 0x000fe200078e0a02 */
[----:B------:R-:W-:Y:S01]  /*b1c0*/  IABS R4, R111 ;  /* 0x0000006f00047213 */ /* 0x000fe20000000000 */
[----:B------:R-:W-:Y:S01]  /*b1d0*/  @!P6 IMAD.MOV R6, RZ, RZ, -R6 ;  /* 0x000000ffff06e224 */ /* 0x000fe200078e0a06 */
[----:B------:R-:W-:Y:S01]  /*b1e0*/  ISETP.GT.U32.AND P6, PT, R3, R110, PT ;  /* 0x0000006e0300720c */ /* 0x000fe20003fc4070 */
[----:B------:R-:W-:Y:S01]  /*b1f0*/  IMAD.HI.U32 R0, R5, R112, RZ ;  /* 0x0000007005007227 */ /* 0x000fe200078e00ff */
[----:B------:R1:W-:Y:S01]  /*b200*/  STL [R1+0x2ec], R2 ;  /* 0x0002ec0201007387 */ /* 0x0003e20000100800 */
[----:B------:R-:W-:-:S02]  /*b210*/  ISETP.GT.U32.AND P4, PT, R3, R118, PT ;  /* 0x000000760300720c */ /* 0x000fc40003f84070 */
[----:B------:R-:W-:Y:S01]  /*b220*/  @!P5 IADD3 R116, R116, -R3, RZ ;  /* 0x800000037474d210 */ /* 0x000fe20007ffe0ff */
[----:B------:R-:W-:Y:S01]  /*b230*/  STL [R1+0x300], R6 ;  /* 0x0003000601007387 */ /* 0x000fe20000100800 */
[----:B------:R-:W-:Y:S01]  /*b240*/  ISETP.GE.AND P1, PT, R115, RZ, PT ;  /* 0x000000ff7300720c */ /* 0x000fe20003f26270 */
[C---:B------:R-:W-:Y:S01]  /*b250*/  VIADD R115, R10.reuse, 0xd2 ;  /* 0x000000d20a737836 */ /* 0x040fe20000000000 */
[----:B------:R-:W-:Y:S01]  /*b260*/  ISETP.GE.AND P5, PT, R111, RZ, PT ;  /* 0x000000ff6f00720c */ /* 0x000fe20003fa6270 */
[----:B------:R-:W-:Y:S01]  /*b270*/  IMAD.MOV R0, RZ, RZ, -R0 ;  /* 0x000000ffff007224 */ /* 0x000fe200078e0a00 */
[C---:B------:R-:W-:Y:S01]  /*b280*/  IADD3 R117, R10.reuse, 0xd4, RZ ;  /* 0x000000d40a757810 */ /* 0x040fe20007ffe0ff */
[----:B------:R-:W-:Y:S01]  /*b290*/  VIADD R48, R10, 0x1d7 ;  /* 0x000001d70a307836 */ /* 0x000fe20000000000 */
[----:B-1----:R-:W-:Y:S01]  /*b2a0*/  MOV R2, R114 ;  /* 0x0000007200027202 */ /* 0x002fe20000000f00 */
[----:B------:R-:W-:Y:S01]  /*b2b0*/  IMAD.MOV.U32 R114, RZ, RZ, R4 ;  /* 0x000000ffff727224 */ /* 0x000fe200078e0004 */
[----:B------:R-:W-:Y:S01]  /*b2c0*/  IABS R120, R115 ;  /* 0x0000007300787213 */ /* 0x000fe20000000000 */
[----:B------:R-:W-:Y:S01]  /*b2d0*/  @!P6 IMAD.IADD R110, R110, 0x1, -R3 ;  /* 0x000000016e6ee824 */ /* 0x000fe200078e0a03 */
[----:B------:R-:W-:Y:S01]  /*b2e0*/  @!P4 IADD3 R118, R118, -R3, RZ ;  /* 0x800000037676c210 */ /* 0x000fe20007ffe0ff */
[----:B------:R-:W-:Y:S01]  /*b2f0*/  @!P3 IMAD.MOV R2, RZ, RZ, -R2 ;  /* 0x000000ffff02b224 */ /* 0x000fe200078e0a02 */
[----:B------:R-:W-:Y:S01]  /*b300*/  ISETP.GE.AND P3, PT, R113, RZ, PT ;  /* 0x000000ff7100720c */ /* 0x000fe20003f66270 */
[----:B------:R-:W-:Y:S01]  /*b310*/  IMAD.HI.U32 R4, R5, R114, RZ ;  /* 0x0000007205047227 */ /* 0x000fe200078e00ff */
[----:B------:R-:W-:-:S02]  /*b320*/  ISETP.GT.U32.AND P6, PT, R3, R110, PT ;  /* 0x0000006e0300720c */ /* 0x000fc40003fc4070 */
[----:B------:R1:W-:Y:S01]  /*b330*/  STL [R1+0x304], R2 ;  /* 0x0003040201007387 */ /* 0x0003e20000100800 */
[----:B------:R-:W-:Y:S01]  /*b340*/  IMAD R0, R3, R0, R112 ;  /* 0x0000000003007224 */ /* 0x000fe200078e0270 */
[----:B------:R-:W-:Y:S01]  /*b350*/  IADD3 R4, -R4, RZ, RZ ;  /* 0x000000ff04047210 */ /* 0x000fe20007ffe1ff */
[----:B------:R-:W-:-:S03]  /*b360*/  IMAD.HI.U32 R111, R5, R120, RZ ;  /* 0x00000078056f7227 */ /* 0x000fc600078e00ff */
[C---:B------:R-:W-:Y:S01]  /*b370*/  ISETP.GT.U32.AND P4, PT, R3.reuse, R0, PT ;  /* 0x000000000300720c */ /* 0x040fe20003f84070 */
[----:B------:R-:W-:Y:S02]  /*b380*/  IMAD R112, R3, R4, R114 ;  /* 0x0000000403707224 */ /* 0x000fe400078e0272 */
[----:B------:R-:W-:Y:S02]  /*b390*/  IMAD.MOV R111, RZ, RZ, -R111 ;  /* 0x000000ffff6f7224 */ /* 0x000fe400078e0a6f */
[----:B-1----:R-:W-:Y:S01]  /*b3a0*/  IMAD.MOV.U32 R2, RZ, RZ, R116 ;  /* 0x000000ffff027224 */ /* 0x002fe200078e0074 */
[----:B------:R-:W-:Y:S01]  /*b3b0*/  IABS R116, R117 ;  /* 0x0000007500747213 */ /* 0x000fe20000000000 */
[--C-:B------:R-:W-:Y:S02]  /*b3c0*/  @!P6 IMAD.IADD R110, R110, 0x1, -R3.reuse ;  /* 0x000000016e6ee824 */ /* 0x100fe400078e0a03 */
[----:B------:R-:W-:Y:S01]  /*b3d0*/  @!P2 IMAD.MOV R2, RZ, RZ, -R2 ;  /* 0x000000ffff02a224 */ /* 0x000fe200078e0a02 */
[----:B------:R-:W-:Y:S01]  /*b3e0*/  ISETP.GE.AND P2, PT, R115, RZ, PT ;  /* 0x000000ff7300720c */ /* 0x000fe20003f46270 */
[C---:B------:R-:W-:Y:S01]  /*b3f0*/  IMAD R4, R3.reuse, R111, R120 ;  /* 0x0000006f03047224 */ /* 0x040fe200078e0278 */
[----:B------:R-:W-:Y:S01]  /*b400*/  IADD3 R115, R10, 0xd6, RZ ;  /* 0x000000d60a737810 */ /* 0x000fe20007ffe0ff */
[----:B------:R-:W-:Y:S01]  /*b410*/  @!P4 IMAD.IADD R0, R0, 0x1, -R3 ;  /* 0x000000010000c824 */ /* 0x000fe200078e0a03 */
[----:B------:R1:W-:Y:S01]  /*b420*/  STL [R1+0x308], R2 ;  /* 0x0003080201007387 */ /* 0x0003e20000100800 */
[C---:B------:R-:W-:Y:S01]  /*b430*/  VIADD R111, R10.reuse, 0xd3 ;  /* 0x000000d30a6f7836 */ /* 0x040fe20000000000 */
[----:B------:R-:W-:Y:S01]  /*b440*/  IABS R120, R115 ;  /* 0x0000007300787213 */ /* 0x000fe20000000000 */
[C---:B------:R-:W-:Y:S01]  /*b450*/  VIADD R43, R10.reuse, 0x1dc ;  /* 0x000001dc0a2b7836 */ /* 0x040fe20000000000 */
[----:B------:R-:W-:Y:S01]  /*b460*/  ISETP.GT.U32.AND P4, PT, R3, R0, PT ;  /* 0x000000000300720c */ /* 0x000fe20003f84070 */
[C---:B------:R-:W-:Y:S01]  /*b470*/  VIADD R42, R10.reuse, 0x1dd ;  /* 0x000001dd0a2a7836 */ /* 0x040fe20000000000 */
[----:B------:R-:W-:Y:S01]  /*b480*/  IABS R114, R111 ;  /* 0x0000006f00727213 */ /* 0x000fe20000000000 */
[----:B------:R-:W-:Y:S01]  /*b490*/  VIADD R40, R10, 0x1df ;  /* 0x000001df0a287836 */ /* 0x000fe20000000000 */
[----:B------:R-:W-:Y:S01]  /*b4a0*/  ISETP.GE.AND P6, PT, R111, RZ, PT ;  /* 0x000000ff6f00720c */ /* 0x000fe20003fc6270 */
[----:B------:R-:W-:-:S04]  /*b4b0*/  IMAD.HI.U32 R111, R5, R116, RZ ;  /* 0x00000074056f7227 */ /* 0x000fc800078e00ff */
[----:B-1----:R-:W-:Y:S01]  /*b4c0*/  IMAD.MOV.U32 R2, RZ, RZ, R118 ;  /* 0x000000ffff027224 */ /* 0x002fe200078e0076 */
[----:B------:R-:W-:Y:S01]  /*b4d0*/  IABS R118, R119 ;  /* 0x0000007700767213 */ /* 0x000fe20000000000 */
[----:B------:R-:W-:Y:S02]  /*b4e0*/  IMAD.MOV R113, RZ, RZ, -R111 ;  /* 0x000000ffff717224 */ /* 0x000fe400078e0a6f */
[----:B------:R-:W-:Y:S01]  /*b4f0*/  @!P1 IMAD.MOV R2, RZ, RZ, -R2 ;  /* 0x000000ffff029224 */ /* 0x000fe200078e0a02 */
[----:B------:R-:W-:Y:S01]  /*b500*/  ISETP.GT.U32.AND P1, PT, R3, R112, PT ;  /* 0x000000700300720c */ /* 0x000fe20003f24070 */
[----:B------:R-:W-:Y:S01]  /*b510*/  @!P4 IMAD.IADD R0, R0, 0x1, -R3 ;  /* 0x000000010000c824 */ /* 0x000fe200078e0a03 */
[----:B------:R-:W-:Y:S01]  /*b520*/  ISETP.GE.AND P4, PT, R117, RZ, PT ;  /* 0x000000ff7500720c */ /* 0x000fe20003f86270 */
[----:B------:R-:W-:Y:S01]  /*b530*/  IMAD.HI.U32 R111, R5, R118, RZ ;  /* 0x00000076056f7227 */ /* 0x000fe200078e00ff */
[----:B------:R1:W-:Y:S02]  /*b540*/  STL [R1+0x31c], R2 ;  /* 0x00031c0201007387 */ /* 0x0003e40000100800 */
[----:B------:R-:W-:Y:S01]  /*b550*/  MOV R6, R0 ;  /* 0x0000000000067202 */ /* 0x000fe20000000f00 */
[C---:B------:R-:W-:Y:S01]  /*b560*/  VIADD R117, R10.reuse, 0xd7 ;  /* 0x000000d70a757836 */ /* 0x040fe20000000000 */
[----:B------:R-:W-:Y:S01]  /*b570*/  IADD3 R111, -R111, RZ, RZ ;  /* 0x000000ff6f6f7210 */ /* 0x000fe20007ffe1ff */
[----:B------:R-:W-:Y:S01]  /*b580*/  VIADD R39, R10, 0x1e0 ;  /* 0x000001e00a277836 */ /* 0x000fe20000000000 */
[----:B------:R-:W-:Y:S01]  /*b590*/  @!P3 IADD3 R6, -R6, RZ, RZ ;  /* 0x000000ff0606b210 */ /* 0x000fe20007ffe1ff */
[----:B------:R-:W-:-:S02]  /*b5a0*/  VIADD R38, R10, 0x1e1 ;  /* 0x000001e10a267836 */ /* 0x000fc40000000000 */
[----:B------:R-:W-:Y:S01]  /*b5b0*/  @!P1 IADD3 R112, R112, -R3, RZ ;  /* 0x8000000370709210 */ /* 0x000fe20007ffe0ff */
[----:B-1----:R-:W-:Y:S02]  /*b5c0*/  IMAD.MOV.U32 R2, RZ, RZ, R110 ;  /* 0x000000ffff027224 */ /* 0x002fe400078e006e */
[----:B------:R-:W-:Y:S01]  /*b5d0*/  IMAD.HI.U32 R110, R5, R114, RZ ;  /* 0x00000072056e7227 */ /* 0x000fe200078e00ff */
[----:B------:R-:W-:-:S03]  /*b5e0*/  ISETP.GT.U32.AND P1, PT, R3, R112, PT ;  /* 0x000000700300720c */ /* 0x000fc60003f24070 */
[----:B------:R-:W-:Y:S01]  /*b5f0*/  @!P0 IMAD.MOV R2, RZ, RZ, -R2 ;  /* 0x000000ffff028224 */ /* 0x000fe200078e0a02 */
[C---:B------:R-:W-:Y:S01]  /*b600*/  ISETP.GT.U32.AND P0, PT, R3.reuse, R4, PT ;  /* 0x000000040300720c */ /* 0x040fe20003f04070 */
[----:B------:R-:W-:Y:S01]  /*b610*/  VIADD R34, R10, 0x1e5 ;  /* 0x000001e50a227836 */ /* 0x000fe20000000000 */
[----:B------:R-:W-:Y:S01]  /*b620*/  IADD3 R110, -R110, RZ, RZ ;  /* 0x000000ff6e6e7210 */ /* 0x000fe20007ffe1ff */
[C---:B------:R-:W-:Y:S01]  /*b630*/  VIADD R35, R10.reuse, 0x1e4 ;  /* 0x000001e40a237836 */ /* 0x040fe20000000000 */
[----:B------:R1:W-:Y:S01]  /*b640*/  STL [R1+0x320], R2 ;  /* 0x0003200201007387 */ /* 0x0003e20000100800 */
[----:B------:R-:W-:Y:S02]  /*b650*/  VIADD R33, R10, 0x1e6 ;  /* 0x000001e60a217836 */ /* 0x000fe40000000000 */
[----:B------:R-:W-:Y:S01]  /*b660*/  IMAD R114, R3, R110, R114 ;  /* 0x0000006e03727224 */ /* 0x000fe200078e0272 */
[----:B------:R-:W-:Y:S01]  /*b670*/  STL [R1+0x324], R6 ;  /* 0x0003240601007387 */ /* 0x000fe20000100800 */
[----:B------:R-:W-:-:S02]  /*b680*/  @!P1 IMAD.IADD R112, R112, 0x1, -R3 ;  /* 0x0000000170709824 */ /* 0x000fc400078e0a03 */
[C---:B------:R-:W-:Y:S01]  /*b690*/  IMAD R110, R3.reuse, R113, R116 ;  /* 0x00000071036e7224 */ /* 0x040fe200078e0274 */
[C---:B------:R-:W-:Y:S01]  /*b6a0*/  ISETP.GT.U32.AND P1, PT, R3.reuse, R114, PT ;  /* 0x000000720300720c */ /* 0x040fe20003f24070 */
[----:B------:R-:W-:Y:S02]  /*b6b0*/  @!P0 IMAD.IADD R4, R4, 0x1, -R3 ;  /* 0x0000000104048824 */ /* 0x000fe400078e0a03 */
[----:B-1----:R-:W-:Y:S01]  /*b6c0*/  IMAD.MOV.U32 R2, RZ, RZ, R112 ;  /* 0x000000ffff027224 */ /* 0x002fe200078e0070 */
[----:B------:R-:W-:Y:S01]  /*b6d0*/  ISETP.GT.U32.AND P3, PT, R3, R110, PT ;  /* 0x0000006e0300720c */ /* 0x000fe20003f64070 */
[----:B------:R-:W-:Y:S01]  /*b6e0*/  IMAD.HI.U32 R113, R5, R120, RZ ;  /* 0x0000007805717227 */ /* 0x000fe200078e00ff */
[----:B------:R-:W-:-:S03]  /*b6f0*/  ISETP.GT.U32.AND P0, PT, R3, R4, PT ;  /* 0x000000040300720c */ /* 0x000fc60003f04070 */
[----:B------:R-:W-:Y:S01]  /*b700*/  @!P5 IMAD.MOV R2, RZ, RZ, -R2 ;  /* 0x000000ffff02d224 */ /* 0x000fe200078e0a02 */
[----:B------:R-:W-:Y:S01]  /*b710*/  ISETP.GE.AND P5, PT, R119, RZ, PT ;  /* 0x000000ff7700720c */ /* 0x000fe20003fa6270 */
[----:B------:R-:W-:Y:S02]  /*b720*/  IMAD.MOV R113, RZ, RZ, -R113 ;  /* 0x000000ffff717224 */ /* 0x000fe400078e0a71 */
[C---:B------:R-:W-:Y:S01]  /*b730*/  IMAD R116, R3.reuse, R111, R118 ;  /* 0x0000006f03747224 */ /* 0x040fe200078e0276 */
[----:B------:R1:W-:Y:S01]  /*b740*/  STL [R1+0x338], R2 ;  /* 0x0003380201007387 */ /* 0x0003e20000100800 */
[----:B------:R-:W-:Y:S01]  /*b750*/  IMAD R112, R3, R113, R120 ;  /* 0x0000007103707224 */ /* 0x000fe200078e0278 */
[----:B------:R-:W-:Y:S01]  /*b760*/  IABS R118, R117 ;  /* 0x0000007500767213 */ /* 0x000fe20000000000 */
[----:B------:R-:W-:Y:S01]  /*b770*/  @!P3 IMAD.IADD R110, R110, 0x1, -R3 ;  /* 0x000000016e6eb824 */ /* 0x000fe200078e0a03 */
[-C--:B------:R-:W-:Y:S01]  /*b780*/  @!P1 IADD3 R114, R114, -R3.reuse, RZ ;  /* 0x8000000372729210 */ /* 0x080fe20007ffe0ff */
[----:B------:R-:W-:Y:S01]  /*b790*/  VIADD R113, R10, 0xd8 ;  /* 0x000000d80a717836 */ /* 0x000fe20000000000 */
[----:B------:R-:W-:Y:S01]  /*b7a0*/  @!P0 IADD3 R4, R4, -R3, RZ ;  /* 0x8000000304048210 */ /* 0x000fe20007ffe0ff */
[----:B------:R-:W-:Y:S01]  /*b7b0*/  IMAD.HI.U32 R0, R5, R118, RZ ;  /* 0x0000007605007227 */ /* 0x000fe200078e00ff */
[----:B------:R-:W-:-:S02]  /*b7c0*/  ISETP.GT.U32.AND P3, PT, R3, R110, PT ;  /* 0x0000006e0300720c */ /* 0x000fc40003f64070 */
[C---:B------:R-:W-:Y:S01]  /*b7d0*/  ISETP.GT.U32.AND P0, PT, R3.reuse, R116, PT ;  /* 0x000000740300720c */ /* 0x040fe20003f04070 */
[----:B-1----:R-:W-:Y:S01]  /*b7e0*/  IMAD.MOV.U32 R2, RZ, RZ, R4 ;  /* 0x000000ffff027224 */ /* 0x002fe200078e0004 */
[----:B------:R-:W-:Y:S01]  /*b7f0*/  IABS R120, R113 ;  /* 0x0000007100787213 */ /* 0x000fe20000000000 */
[----:B------:R-:W-:Y:S01]  /*b800*/  IMAD.MOV R0, RZ, RZ, -R0 ;  /* 0x000000ffff007224 */ /* 0x000fe200078e0a00 */
[C---:B------:R-:W-:Y:S01]  /*b810*/  ISETP.GT.U32.AND P1, PT, R3.reuse, R114, PT ;  /* 0x000000720300720c */ /* 0x040fe20003f24070 */
[----:B------:R-:W-:Y:S01]  /*b820*/  VIADD R119, R10, 0xd9 ;  /* 0x000000d90a777836 */ /* 0x000fe20000000000 */
[----:B------:R-:W-:Y:S01]  /*b830*/  @!P2 IADD3 R2, -R2, RZ, RZ ;  /* 0x000000ff0202a210 */ /* 0x000fe20007ffe1ff */
[C---:B------:R-:W-:Y:S01]  /*b840*/  IMAD R4, R3.reuse, R0, R118 ;  /* 0x0000000003047224 */ /* 0x040fe200078e0276 */
[----:B------:R-:W-:Y:S01]  /*b850*/  ISETP.GT.U32.AND P2, PT, R3, R112, PT ;  /* 0x000000700300720c */ /* 0x000fe20003f44070 */
[----:B------:R-:W-:Y:S01]  /*b860*/  IMAD.HI.U32 R0, R5, R120, RZ ;  /* 0x0000007805007227 */ /* 0x000fe200078e00ff */
[----:B------:R-:W-:Y:S01]  /*b870*/  IABS R111, R119 ;  /* 0x00000077006f7213 */ /* 0x000fe20000000000 */
[----:B------:R1:W-:Y:S02]  /*b880*/  STL [R1+0x33c], R2 ;  /* 0x00033c0201007387 */ /* 0x0003e40000100800 */
[----:B------:R-:W-:Y:S01]  /*b890*/  @!P3 IMAD.IADD R110, R110, 0x1, -R3 ;  /* 0x000000016e6eb824 */ /* 0x000fe200078e0a03 */
[----:B------:R-:W-:Y:S01]  /*b8a0*/  ISETP.GT.U32.AND P3, PT, R3, R4, PT ;  /* 0x000000040300720c */ /* 0x000fe20003f64070 */
[----:B------:R-:W-:Y:S01]  /*b8b0*/  IMAD.MOV R0, RZ, RZ, -R0 ;  /* 0x000000ffff007224 */ /* 0x000fe200078e0a00 */
[----:B------:R-:W-:Y:S01]  /*b8c0*/  @!P0 IADD3 R116, R116, -R3, RZ ;  /* 0x8000000374748210 */ /* 0x000fe20007ffe0ff */
[----:B------:R-:W-:-:S02]  /*b8d0*/  IMAD.MOV.U32 R118, RZ, RZ, R111 ;  /* 0x000000ffff767224 */ /* 0x000fc400078e006f */
[----:B------:R-:W-:Y:S01]  /*b8e0*/  @!P1 IMAD.IADD R114, R114, 0x1, -R3 ;  /* 0x0000000172729824 */ /* 0x000fe200078e0a03 */
[C---:B------:R-:W-:Y:S01]  /*b8f0*/  ISETP.GT.U32.AND P0, PT, R3.reuse, R116, PT ;  /* 0x000000740300720c */ /* 0x040fe20003f04070 */
[----:B-1----:R-:W-:Y:S01]  /*b900*/  IMAD.MOV.U32 R2, RZ, RZ, R110 ;  /* 0x000000ffff027224 */ /* 0x002fe200078e006e */
[----:B------:R-:W-:Y:S01]  /*b910*/  @!P2 IADD3 R112, R112, -R3, RZ ;  /* 0x800000037070a210 */ /* 0x000fe20007ffe0ff */
[----:B------:R-:W-:Y:S01]  /*b920*/  IMAD R110, R3, R0, R120 ;  /* 0x00000000036e7224 */ /* 0x000fe200078e0278 */
[----:B------:R-:W-:Y:S01]  /*b930*/  ISETP.GE.AND P1, PT, R115, RZ, PT ;  /* 0x000000ff7300720c */ /* 0x000fe20003f26270 */
[----:B------:R-:W-:Y:S01]  /*b940*/  IMAD.HI.U32 R111, R5, R118, RZ ;  /* 0x00000076056f7227 */ /* 0x000fe200078e00ff */
[----:B------:R-:W-:-:S03]  /*b950*/  ISETP.GT.U32.AND P2, PT, R3, R112, PT ;  /* 0x000000700300720c */ /* 0x000fc60003f44070 */
[--C-:B------:R-:W-:Y:S01]  /*b960*/  @!P3 IMAD.IADD R4, R4, 0x1, -R3.reuse ;  /* 0x000000010404b824 */ /* 0x100fe200078e0a03 */
[----:B------:R-:W-:Y:S01]  /*b970*/  IADD3 R111, -R111, RZ, RZ ;  /* 0x000000ff6f6f7210 */ /* 0x000fe20007ffe1ff */
[----:B------:R-:W-:Y:S02]  /*b980*/  IMAD.MOV.U32 R6, RZ, RZ, R114 ;  /* 0x000000ffff067224 */ /* 0x000fe400078e0072 */
[--C-:B------:R-:W-:Y:S01]  /*b990*/  @!P0 IMAD.IADD R116, R116, 0x1, -R3.reuse ;  /* 0x0000000174748824 */ /* 0x100fe200078e0a03 */
[C---:B------:R-:W-:Y:S01]  /*b9a0*/  ISETP.GT.U32.AND P3, PT, R3.reuse, R4, PT ;  /* 0x000000040300720c */ /* 0x040fe20003f64070 */
[C---:B------:R-:W-:Y:S01]  /*b9b0*/  IMAD R0, R3.reuse, R111, R118 ;  /* 0x0000006f03007224 */ /* 0x040fe200078e0276 */
[----:B------:R-:W-:Y:S01]  /*b9c0*/  @!P6 IADD3 R6, -R6, RZ, RZ ;  /* 0x000000ff0606e210 */ /* 0x000fe20007ffe1ff */
[----:B------:R-:W-:Y:S01]  /*b9d0*/  @!P4 IMAD.MOV R2, RZ, RZ, -R2 ;  /* 0x000000ffff02c224 */ /* 0x000fe200078e0a02 */
[----:B------:R-:W-:Y:S01]  /*b9e0*/  IADD3 R111, R10, 0xda, RZ ;  /* 0x000000da0a6f7810 */ /* 0x000fe20007ffe0ff */
[--C-:B------:R-:W-:Y:S01]  /*b9f0*/  @!P2 IMAD.IADD R112, R112, 0x1, -R3.reuse ;  /* 0x000000017070a824 */ /* 0x100fe200078e0a03 */
[----:B------:R-:W-:Y:S01]  /*ba00*/  ISETP.GT.U32.AND P2, PT, R3, R110, PT ;  /* 0x0000006e0300720c */ /* 0x000fe20003f44070 */
[----:B------:R1:W-:Y:S01]  /*ba10*/  STL [R1+0x340], R6 ;  /* 0x0003400601007387 */ /* 0x0003e20000100800 */
[----:B------:R-:W-:Y:S01]  /*ba20*/  ISETP.GE.AND P4, PT, R113, RZ, PT ;  /* 0x000000ff7100720c */ /* 0x000fe20003f86270 */
[C---:B------:R-:W-:Y:S01]  /*ba30*/  VIADD R114, R10.reuse, 0xdc ;  /* 0x000000dc0a727836 */ /* 0x040fe20000000000 */
[----:B------:R-:W-:Y:S01]  /*ba40*/  IADD3 R113, R10, 0xdb, RZ ;  /* 0x000000db0a717810 */ /* 0x000fe20007ffe0ff */
[----:B------:R2:W-:Y:S01]  /*ba50*/  STL [R1+0x358], R2 ;  /* 0x0003580201007387 */ /* 0x0005e20000100800 */
[----:B------:R-:W-:Y:S01]  /*ba60*/  IABS R124, R111 ;  /* 0x0000006f007c7213 */ /* 0x000fe20000000000 */
[----:B------:R-:W-:Y:S01]  /*ba70*/  @!P3 IMAD.IADD R4, R4, 0x1, -R3 ;  /* 0x000000010404b824 */ /* 0x000fe200078e0a03 */
[----:B------:R-:W-:Y:S01]  /*ba80*/  IABS R122, R113 ;  /* 0x00000071007a7213 */ /* 0x000fe20000000000 */
[C---:B------:R-:W-:Y:S01]  /*ba90*/  VIADD R31, R10.reuse, 0x1e8 ;  /* 0x000001e80a1f7836 */ /* 0x040fe20000000000 */
[----:B------:R-:W-:Y:S01]  /*baa0*/  ISETP.GT.U32.AND P3, PT, R3, R0, PT ;  /* 0x000000000300720c */ /* 0x000fe20003f64070 */
[----:B-1----:R-:W-:Y:S01]  /*bab0*/  IMAD.MOV.U32 R6, RZ, RZ, R116 ;  /* 0x000000ffff067224 */ /* 0x002fe200078e0074 */
[----:B------:R-:W-:Y:S01]  /*bac0*/  ISETP.GE.AND P6, PT, R117, RZ, PT ;  /* 0x000000ff7500720c */ /* 0x000fe20003fc6270 */
[----:B------:R-:W-:Y:S01]  /*bad0*/  VIADD R29, R10, 0x1ea ;  /* 0x000001ea0a1d7836 */ /* 0x000fe20000000000 */
[----:B------:R-:W-:Y:S01]  /*bae0*/  @!P2 IADD3 R110, R110, -R3, RZ ;  /* 0x800000036e6ea210 */ /* 0x000fe20007ffe0ff */
[----:B------:R-:W-:Y:S01]  /*baf0*/  @!P5 IMAD.MOV R6, RZ, RZ, -R6 ;  /* 0x000000ffff06d224 */ /* 0x000fe200078e0a06 */
[----:B------:R-:W-:Y:S01]  /*bb00*/  ISETP.GE.AND P5, PT, R111, RZ, PT ;  /* 0x000000ff6f00720c */ /* 0x000fe20003fa6270 */
[----:B------:R-:W-:Y:S01]  /*bb10*/  IMAD.HI.U32 R111, R5, R124, RZ ;  /* 0x0000007c056f7227 */ /* 0x000fe200078e00ff */
[----:B------:R-:W-:-:S02]  /*bb20*/  ISETP.GT.U32.AND P2, PT, R3, R110, PT ;  /* 0x0000006e0300720c */ /* 0x000fc40003f44070 */
[----:B------:R1:W-:Y:S01]  /*bb30*/  STL [R1+0x35c], R6 ;  /* 0x00035c0601007387 */ /* 0x0003e20000100800 */
[----:B--2---:R-:W-:Y:S01]  /*bb40*/  IMAD.MOV.U32 R2, RZ, RZ, R112 ;  /* 0x000000ffff027224 */ /* 0x004fe200078e0070 */
[----:B------:R-:W-:Y:S01]  /*bb50*/  IABS R120, R114 ;  /* 0x0000007200787213 */ /* 0x000fe20000000000 */
[----:B------:R-:W-:Y:S01]  /*bb60*/  IMAD.HI.U32 R112, R5, R122, RZ ;  /* 0x0000007a05707227 */ /* 0x000fe200078e00ff */
[----:B------:R-:W-:Y:S02]  /*bb70*/  ISETP.GE.AND P0, PT, R119, RZ, PT ;  /* 0x000000ff7700720c */ /* 0x000fe40003f06270 */
[----:B------:R-:W-:Y:S01]  /*bb80*/  @!P1 IADD3 R2, -R2, RZ, RZ ;  /* 0x000000ff02029210 */ /* 0x000fe20007ffe1ff */
[----:B------:R-:W-:Y:S01]  /*bb90*/  IMAD.MOV R111, RZ, RZ, -R111 ;  /* 0x000000ffff6f7224 */ /* 0x000fe200078e0a6f */
[----:B------:R-:W-:Y:S01]  /*bba0*/  IADD3 R112, -R112, RZ, RZ ;  /* 0x000000ff70707210 */ /* 0x000fe20007ffe1ff */
[--C-:B------:R-:W-:Y:S01]  /*bbb0*/  @!P3 IMAD.IADD R0, R0, 0x1, -R3.reuse ;  /* 0x000000010000b824 */ /* 0x100fe200078e0a03 */
[----:B-1----:R-:W-:Y:S01]  /*bbc0*/  MOV R6, R4 ;  /* 0x0000000400067202 */ /* 0x002fe20000000f00 */
[----:B------:R-:W-:Y:S01]  /*bbd0*/  IMAD R124, R3, R111, R124 ;  /* 0x0000006f037c7224 */ /* 0x000fe200078e027c */
[----:B------:R-:W-:Y:S01]  /*bbe0*/  ISETP.GE.AND P1, PT, R113, RZ, PT ;  /* 0x000000ff7100720c */ /* 0x000fe20003f26270 */
[----:B------:R-:W-:Y:S01]  /*bbf0*/  @!P2 IMAD.IADD R110, R110, 0x1, -R3 ;  /* 0x000000016e6ea824 */ /* 0x000fe200078e0a03 */
[C---:B------:R-:W-:Y:S01]  /*bc00*/  ISETP.GT.U32.AND P3, PT, R3.reuse, R0, PT ;  /* 0x000000000300720c */ /* 0x040fe20003f64070 */
[C---:B------:R-:W-:Y:S01]  /*bc10*/  IMAD R122, R3.reuse, R112, R122 ;  /* 0x00000070037a7224 */ /* 0x040fe200078e027a */
[C---:B------:R-:W-:Y:S01]  /*bc20*/  ISETP.GT.U32.AND P2, PT, R3.reuse, R124, PT ;  /* 0x0000007c0300720c */ /* 0x040fe20003f44070 */
[----:B------:R-:W-:Y:S01]  /*bc30*/  @!P6 IMAD.MOV R6, RZ, RZ, -R6 ;  /* 0x000000ffff06e224 */ /* 0x000fe200078e0a06 */
[----:B------:R1:W-:Y:S01]  /*bc40*/  STL [R1+0x360], R2 ;  /* 0x0003600201007387 */ /* 0x0003e20000100800 */
[----:B------:R-:W-:Y:S01]  /*bc50*/  VIADD R113, R10, 0xdd ;  /* 0x000000dd0a717836 */ /* 0x000fe20000000000 */
[----:B------:R-:W-:Y:S01]  /*bc60*/  ISETP.GT.U32.AND P6, PT, R3, R122, PT ;  /* 0x0000007a0300720c */ /* 0x000fe20003fc4070 */
[----:B------:R-:W-:Y:S01]  /*bc70*/  IMAD.HI.U32 R111, R5, R120, RZ ;  /* 0x00000078056f7227 */ /* 0x000fe200078e00ff */
[----:B------:R-:W-:Y:S02]  /*bc80*/  STL [R1+0x378], R6 ;  /* 0x0003780601007387 */ /* 0x000fe40000100800 */
[----:B------:R-:W-:Y:S01]  /*bc90*/  IABS R118, R113 ;  /* 0x0000007100767213 */ /* 0x000fe20000000000 */
[----:B------:R-:W-:-:S02]  /*bca0*/  IMAD.MOV R111, RZ, RZ, -R111 ;  /* 0x000000ffff6f7224 */ /* 0x000fc400078e0a6f */
[----:B------:R-:W-:Y:S01]  /*bcb0*/  @!P3 IADD3 R0, R0, -R3, RZ ;  /* 0x800000030000b210 */ /* 0x000fe20007ffe0ff */
[----:B-1----:R-:W-:Y:S01]  /*bcc0*/  IMAD.MOV.U32 R2, RZ, RZ, R110 ;  /* 0x000000ffff027224 */ /* 0x002fe200078e006e */
[----:B------:R-:W-:Y:S01]  /*bcd0*/  ISETP.GE.AND P3, PT, R113, RZ, PT ;  /* 0x000000ff7100720c */ /* 0x000fe20003f66270 */
[--C-:B------:R-:W-:Y:S01]  /*bce0*/  @!P2 IMAD.IADD R124, R124, 0x1, -R3.reuse ;  /* 0x000000017c7ca824 */ /* 0x100fe200078e0a03 */
[----:B------:R-:W-:Y:S01]  /*bcf0*/  IABS R110, R123 ;  /* 0x0000007b006e7213 */ /* 0x000fe20000000000 */
[----:B------:R-:W-:Y:S02]  /*bd00*/  VIADD R113, R10, 0xde ;  /* 0x000000de0a717836 */ /* 0x000fe40000000000 */
[----:B------:R-:W-:Y:S01]  /*bd10*/  @!P6 IMAD.IADD R122, R122, 0x1, -R3 ;  /* 0x000000017a7ae824 */ /* 0x000fe200078e0a03 */
[----:B------:R-:W-:Y:S01]  /*bd20*/  ISETP.GT.U32.AND P2, PT, R3, R124, PT ;  /* 0x0000007c0300720c */ /* 0x000fe20003f44070 */
[----:B------:R-:W-:Y:S01]  /*bd30*/  IMAD.HI.U32 R112, R5, R118, RZ ;  /* 0x0000007605707227 */ /* 0x000fe200078e00ff */
[----:B------:R-:W-:-:S02]  /*bd40*/  IABS R116, R113 ;  /* 0x0000007100747213 */ /* 0x000fc40000000000 */
[C---:B------:R-:W-:Y:S01]  /*bd50*/  ISETP.GT.U32.AND P6, PT, R3.reuse, R122, PT ;  /* 0x0000007a0300720c */ /* 0x040fe20003fc4070 */
[----:B------:R-:W-:Y:S01]  /*bd60*/  IMAD R120, R3, R111, R120 ;  /* 0x0000006f03787224 */ /* 0x000fe200078e0278 */
[----:B------:R-:W-:Y:S01]  /*bd70*/  IADD3 R112, -R112, RZ, RZ ;  /* 0x000000ff70707210 */ /* 0x000fe20007ffe1ff */
[----:B------:R-:W-:Y:S01]  /*bd80*/  IMAD.HI.U32 R115, R5, R116, RZ ;  /* 0x0000007405737227 */ /* 0x000fe200078e00ff */
[----:B------:R-:W-:-:S03]  /*bd90*/  IADD3 R111, R10, 0xe2, RZ ;  /* 0x000000e20a6f7810 */ /* 0x000fc60007ffe0ff */
[----:B------:R-:W-:Y:S01]  /*bda0*/  @!P4 IMAD.MOV R2, RZ, RZ, -R2 ;  /* 0x000000ffff02c224 */ /* 0x000fe200078e0a02 */
[----:B------:R-:W-:Y:S01]  /*bdb0*/  ISETP.GE.AND P4, PT, R114, RZ, PT ;  /* 0x000000ff7200720c */ /* 0x000fe20003f86270 */
[--C-:B------:R-:W-:Y:S01]  /*bdc0*/  @!P2 IMAD.IADD R124, R124, 0x1, -R3.reuse ;  /* 0x000000017c7ca824 */ /* 0x100fe200078e0a03 */
[C---:B------:R-:W-:Y:S01]  /*bdd0*/  ISETP.GT.U32.AND P2, PT, R3.reuse, R120, PT ;  /* 0x000000780300720c */ /* 0x040fe20003f44070 */
[----:B------:R-:W-:Y:S01]  /*bde0*/  IMAD R118, R3, R112, R118 ;  /* 0x0000007003767224 */ /* 0x000fe200078e0276 */
[----:B------:R-:W-:Y:S01]  /*bdf0*/  IABS R114, R121 ;  /* 0x0000007900727213 */ /* 0x000fe20000000000 */
[----:B------:R-:W-:Y:S01]  /*be00*/  @!P6 IMAD.IADD R122, R122, 0x1, -R3 ;  /* 0x000000017a7ae824 */ /* 0x000fe200078e0a03 */
[----:B------:R-:W-:Y:S01]  /*be10*/  IADD3 R117, -R115, RZ, RZ ;  /* 0x000000ff73757210 */ /* 0x000fe20007ffe1ff */
[----:B------:R1:W-:Y:S01]  /*be20*/  STL [R1+0x39c], R2 ;  /* 0x00039c0201007387 */ /* 0x0003e20000100800 */
[----:B------:R-:W-:Y:S01]  /*be30*/  ISETP.GT.U32.AND P6, PT, R3, R118, PT ;  /* 0x000000760300720c */ /* 0x000fe20003fc4070 */
[----:B------:R-:W-:Y:S01]  /*be40*/  IMAD.HI.U32 R115, R5, R114, RZ ;  /* 0x0000007205737227 */ /* 0x000fe200078e00ff */
[----:B------:R-:W-:-:S03]  /*be50*/  IABS R4, R111 ;  /* 0x0000006f00047213 */ /* 0x000fc60000000000 */
[C---:B------:R-:W-:Y:S02]  /*be60*/  IMAD R116, R3.reuse, R117, R116 ;  /* 0x0000007503747224 */ /* 0x040fe400078e0274 */
[----:B------:R-:W-:Y:S01]  /*be70*/  VIADD R119, R10, 0xe0 ;  /* 0x000000e00a777836 */ /* 0x000fe20000000000 */
[----:B-1----:R-:W-:Y:S01]  /*be80*/  MOV R2, R0 ;  /* 0x0000000000027202 */ /* 0x002fe20000000f00 */
[----:B------:R-:W-:Y:S02]  /*be90*/  IMAD.MOV R126, RZ, RZ, -R115 ;  /* 0x000000ffff7e7224 */ /* 0x000fe400078e0a73 */
[--C-:B------:R-:W-:Y:S01]  /*bea0*/  @!P2 IMAD.IADD R120, R120, 0x1, -R3.reuse ;  /* 0x000000017878a824 */ /* 0x100fe200078e0a03 */
[----:B------:R-:W-:Y:S01]  /*beb0*/  @!P0 IADD3 R2, -R2, RZ, RZ ;  /* 0x000000ff02028210 */ /* 0x000fe20007ffe1ff */
[C---:B------:R-:W-:Y:S01]  /*bec0*/  IMAD R114, R3.reuse, R126, R114 ;  /* 0x0000007e03727224 */ /* 0x040fe200078e0272 */
[C---:B------:R-:W-:Y:S01]  /*bed0*/  ISETP.GT.U32.AND P2, PT, R3.reuse, R116, PT ;  /* 0x000000740300720c */ /* 0x040fe20003f44070 */
[----:B------:R-:W-:Y:S01]  /*bee0*/  @!P6 IMAD.IADD R118, R118, 0x1, -R3 ;  /* 0x000000017676e824 */ /* 0x000fe200078e0a03 */
[----:B------:R-:W-:Y:S01]  /*bef0*/  IABS R112, R119 ;  /* 0x0000007700707213 */ /* 0x000fe20000000000 */
[----:B------:R1:W-:Y:S01]  /*bf00*/  STL [R1+0x3a4], R2 ;  /* 0x0003a40201007387 */ /* 0x0003e20000100800 */
[----:B------:R-:W-:Y:S01]  /*bf10*/  ISETP.GT.U32.AND P6, PT, R3, R114, PT ;  /* 0x000000720300720c */ /* 0x000fe20003fc4070 */
[----:B------:R-:W-:Y:S01]  /*bf20*/  IMAD.HI.U32 R117, R5, R110, RZ ;  /* 0x0000006e05757227 */ /* 0x000fe200078e00ff */
[----:B------:R-:W-:-:S03]  /*bf30*/  ISETP.GT.U32.AND P0, PT, R3, R120, PT ;  /* 0x000000780300720c */ /* 0x000fc60003f04070 */
[----:B------:R-:W-:-:S04]  /*bf40*/  IMAD.HI.U32 R125, R5, R112, RZ ;  /* 0x00000070057d7227 */ /* 0x000fc800078e00ff */
[----:B-1----:R-:W-:Y:S01]  /*bf50*/  IMAD.MOV.U32 R2, RZ, RZ, R124 ;  /* 0x000000ffff027224 */ /* 0x002fe200078e007c */
[----:B------:R-:W-:Y:S01]  /*bf60*/  IADD3 R125, -R125, RZ, RZ ;  /* 0x000000ff7d7d7210 */ /* 0x000fe20007ffe1ff */
[----:B------:R-:W-:Y:S02]  /*bf70*/  IMAD.MOV R117, RZ, RZ, -R117 ;  /* 0x000000ffff757224 */ /* 0x000fe400078e0a75 */
[--C-:B------:R-:W-:Y:S01]  /*bf80*/  @!P2 IMAD.IADD R116, R116, 0x1, -R3.reuse ;  /* 0x000000017474a824 */ /* 0x100fe200078e0a03 */
[----:B------:R-:W-:Y:S01]  /*bf90*/  @!P5 IADD3 R2, -R2, RZ, RZ ;  /* 0x000000ff0202d210 */ /* 0x000fe20007ffe1ff */
[C---:B------:R-:W-:Y:S01]  /*bfa0*/  IMAD R112, R3.reuse, R125, R112 ;  /* 0x0000007d03707224 */ /* 0x040fe200078e0270 */
[----:B------:R-:W-:Y:S01]  /*bfb0*/  ISETP.GT.U32.AND P2, PT, R3, R118, PT ;  /* 0x000000760300720c */ /* 0x000fe20003f44070 */
[----:B------:R-:W-:Y:S01]  /*bfc0*/  IMAD.HI.U32 R115, R5, R4, RZ ;  /* 0x0000000405737227 */ /* 0x000fe200078e00ff */
[C---:B------:R-:W-:Y:S01]  /*bfd0*/  ISETP.GT.U32.AND P5, PT, R3.reuse, R116, PT ;  /* 0x000000740300720c */ /* 0x040fe20003fa4070 */
[----:B------:R1:W-:Y:S01]  /*bfe0*/  STL [R1+0x3ac], R2 ;  /* 0x0003ac0201007387 */ /* 0x0003e20000100800 */
[----:B------:R-:W-:Y:S01]  /*bff0*/  @!P0 IADD3 R120, R120, -R3, RZ ;  /* 0x8000000378788210 */ /* 0x000fe20007ffe0ff */
[----:B------:R-:W-:Y:S01]  /*c000*/  IMAD R110, R3, R117, R110 ;  /* 0x00000075036e7224 */ /* 0x000fe200078e026e */
[----:B------:R-:W-:Y:S01]  /*c010*/  IADD3 R125, -R115, RZ, RZ ;  /* 0x000000ff737d7210 */ /* 0x000fe20007ffe1ff */
[----:B------:R-:W-:-:S02]  /*c020*/  @!P6 IMAD.IADD R114, R114, 0x1, -R3 ;  /* 0x000000017272e824 */ /* 0x000fc400078e0a03 */
[C---:B------:R-:W-:Y:S01]  /*c030*/  VIADD R115, R10.reuse, 0xe3 ;  /* 0x000000e30a737836 */ /* 0x040fe20000000000 */
[C---:B------:R-:W-:Y:S01]  /*c040*/  ISETP.GT.U32.AND P0, PT, R3.reuse, R110, PT ;  /* 0x0000006e0300720c */ /* 0x040fe20003f04070 */
[C---:B------:R-:W-:Y:S01]  /*c050*/  IMAD R4, R3.reuse, R125, R4 ;  /* 0x0000007d03047224 */ /* 0x040fe200078e0204 */
[C---:B------:R-:W-:Y:S01]  /*c060*/  ISETP.GT.U32.AND P6, PT, R3.reuse, R114, PT ;  /* 0x000000720300720c */ /* 0x040fe20003fc4070 */
[----:B-1----:R-:W-:Y:S01]  /*c070*/  IMAD.MOV.U32 R2, RZ, RZ, R122 ;  /* 0x000000ffff027224 */ /* 0x002fe200078e007a */
[----:B------:R-:W-:Y:S01]  /*c080*/  IABS R0, R115 ;  /* 0x0000007300007213 */ /* 0x000fe20000000000 */
[----:B------:R-:W-:Y:S02]  /*c090*/  VIADD R117, R10, 0xe4 ;  /* 0x000000e40a757836 */ /* 0x000fe40000000000 */
[----:B------:R-:W-:Y:S01]  /*c0a0*/  @!P1 IMAD.MOV R2, RZ, RZ, -R2 ;  /* 0x000000ffff029224 */ /* 0x000fe200078e0a02 */
[----:B------:R-:W-:Y:S01]  /*c0b0*/  ISETP.GT.U32.AND P1, PT, R3, R112, PT ;  /* 0x000000700300720c */ /* 0x000fe20003f24070 */
[--C-:B------:R-:W-:Y:S01]  /*c0c0*/  @!P2 IMAD.IADD R118, R118, 0x1, -R3.reuse ;  /* 0x000000017676a824 */ /* 0x100fe200078e0a03 */
[----:B------:R-:W-:Y:S01]  /*c0d0*/  ISETP.GE.AND P2, PT, R113, RZ, PT ;  /* 0x000000ff7100720c */ /* 0x000fe20003f46270 */
[--C-:B------:R-:W-:Y:S01]  /*c0e0*/  @!P5 IMAD.IADD R116, R116, 0x1, -R3.reuse ;  /* 0x000000017474d824 */ /* 0x100fe200078e0a03 */
[----:B------:R-:W-:Y:S01]  /*c0f0*/  ISETP.GT.U32.AND P5, PT, R3, R4, PT ;  /* 0x000000040300720c */ /* 0x000fe20003fa4070 */
[----:B------:R-:W-:Y:S01]  /*c100*/  IMAD.MOV.U32 R6, RZ, RZ, R120 ;  /* 0x000000ffff067224 */ /* 0x000fe200078e0078 */
[----:B------:R1:W-:Y:S01]  /*c110*/  STL [R1+0x3b0], R2 ;  /* 0x0003b00201007387 */ /* 0x0003e20000100800 */
[----:B------:R-:W-:Y:S01]  /*c120*/  @!P0 IMAD.IADD R110, R110, 0x1, -R3 ;  /* 0x000000016e6e8824 */ /* 0x000fe200078e0a03 */
[----:B------:R-:W-:Y:S01]  /*c130*/  IABS R124, R117 ;  /* 0x00000075007c7213 */ /* 0x000fe20000000000 */
[----:B------:R-:W-:Y:S01]  /*c140*/  IMAD.HI.U32 R122, R5, R0, RZ ;  /* 0x00000000057a7227 */ /* 0x000fe200078e00ff */
[----:B------:R-:W-:-:S02]  /*c150*/  @!P6 IADD3 R114, R114, -R3, RZ ;  /* 0x800000037272e210 */ /* 0x000fc40007ffe0ff */
[----:B------:R-:W-:Y:S01]  /*c160*/  @!P4 IADD3 R6, -R6, RZ, RZ ;  /* 0x000000ff0606c210 */ /* 0x000fe20007ffe1ff */
[----:B------:R-:W-:Y:S01]  /*c170*/  IMAD.MOV R122, RZ, RZ, -R122 ;  /* 0x000000ffff7a7224 */ /* 0x000fe200078e0a7a */
[----:B------:R-:W-:Y:S01]  /*c180*/  @!P1 IADD3 R112, R112, -R3, RZ ;  /* 0x8000000370709210 */ /* 0x000fe20007ffe0ff */
[----:B------:R-:W-:Y:S01]  /*c190*/  IMAD.HI.U32 R113, R5, R124, RZ ;  /* 0x0000007c05717227 */ /* 0x000fe200078e00ff */
[----:B------:R-:W-:Y:S01]  /*c1a0*/  ISETP.GE.AND P6, PT, R121, RZ, PT ;  /* 0x000000ff7900720c */ /* 0x000fe20003fc6270 */
[----:B------:R2:W-:Y:S01]  /*c1b0*/  STL [R1+0x3b4], R6 ;  /* 0x0003b40601007387 */ /* 0x0005e20000100800 */
[----:B------:R-:W-:Y:S01]  /*c1c0*/  ISETP.GT.U32.AND P4, PT, R3, R112, PT ;  /* 0x000000700300720c */ /* 0x000fe20003f84070 */
[----:B-1----:R-:W-:Y:S01]  /*c1d0*/  IMAD.MOV.U32 R2, RZ, RZ, R118 ;  /* 0x000000ffff027224 */ /* 0x002fe200078e0076 */
[----:B------:R-:W-:Y:S01]  /*c1e0*/  ISETP.GE.AND P1, PT, R119, RZ, PT ;  /* 0x000000ff7700720c */ /* 0x000fe20003f26270 */
[----:B------:R-:W-:Y:S01]  /*c1f0*/  IMAD R0, R3, R122, R0 ;  /* 0x0000007a03007224 */ /* 0x000fe200078e0200 */
[----:B------:R-:W-:Y:S01]  /*c200*/  ISETP.GE.AND P0, PT, R123, RZ, PT ;  /* 0x000000ff7b00720c */ /* 0x000fe20003f06270 */
[----:B------:R-:W-:Y:S01]  /*c210*/  @!P3 IMAD.MOV R2, RZ, RZ, -R2 ;  /* 0x000000ffff02b224 */ /* 0x000fe200078e0a02 */
[C---:B------:R-:W-:Y:S01]  /*c220*/  ISETP.GT.U32.AND P3, PT, R3.reuse, R110, PT ;  /* 0x0000006e0300720c */ /* 0x040fe20003f64070 */
[----:B------:R-:W-:Y:S01]  /*c230*/  IMAD.MOV R113, RZ, RZ, -R113 ;  /* 0x000000ffff717224 */ /* 0x000fe200078e0a71 */
[----:B------:R-:W-:Y:S01]  /*c240*/  IADD3 R119, R10, 0xe5, RZ ;  /* 0x000000e50a777810 */ /* 0x000fe20007ffe0ff */
[----:B--2---:R-:W-:Y:S01]  /*c250*/  IMAD.MOV.U32 R6, RZ, RZ, R116 ;  /* 0x000000ffff067224 */ /* 0x004fe200078e0074 */
[----:B------:R1:W-:Y:S01]  /*c260*/  STL [R1+0x3b8], R2 ;  /* 0x0003b80201007387 */ /* 0x0003e20000100800 */
[--C-:B------:R-:W-:Y:S01]  /*c270*/  @!P5 IMAD.IADD R4, R4, 0x1, -R3.reuse ;  /* 0x000000010404d824 */ /* 0x100fe200078e0a03 */
[----:B------:R-:W-:Y:S01]  /*c280*/  IADD3 R116, R10, 0xe6, RZ ;  /* 0x000000e60a747810 */ /* 0x000fe20007ffe0ff */
[----:B------:R-:W-:Y:S01]  /*c290*/  @!P2 IMAD.MOV R6, RZ, RZ, -R6 ;  /* 0x000000ffff06a224 */ /* 0x000fe200078e0a06 */
[C---:B------:R-:W-:Y:S01]  /*c2a0*/  ISETP.GT.U32.AND P2, PT, R3.reuse, R0, PT ;  /* 0x000000000300720c */ /* 0x040fe20003f44070 */
[C---:B------:R-:W-:Y:S01]  /*c2b0*/  IMAD R113, R3.reuse, R113, R124 ;  /* 0x0000007103717224 */ /* 0x040fe200078e027c */
[C---:B------:R-:W-:Y:S01]  /*c2c0*/  ISETP.GT.U32.AND P5, PT, R3.reuse, R4, PT ;  /* 0x000000040300720c */ /* 0x040fe20003fa4070 */
[--C-:B------:R-:W-:Y:S01]  /*c2d0*/  @!P4 IMAD.IADD R112, R112, 0x1, -R3.reuse ;  /* 0x000000017070c824 */ /* 0x100fe200078e0a03 */
[----:B------:R2:W-:Y:S01]  /*c2e0*/  STL [R1+0x3bc], R6 ;  /* 0x0003bc0601007387 */ /* 0x0005e20000100800 */
[--C-:B------:R-:W-:Y:S01]  /*c2f0*/  @!P3 IMAD.IADD R110, R110, 0x1, -R3.reuse ;  /* 0x000000016e6eb824 */ /* 0x100fe200078e0a03 */
[----:B------:R-:W-:Y:S01]  /*c300*/  ISETP.GT.U32.AND P4, PT, R3, R113, PT ;  /* 0x000000710300720c */ /* 0x000fe20003f84070 */
[----:B-1----:R-:W-:Y:S01]  /*c310*/  IMAD.MOV.U32 R2, RZ, RZ, R114 ;  /* 0x000000ffff027224 */ /* 0x002fe200078e0072 */
[----:B------:R-:W-:Y:S01]  /*c320*/  IABS R114, R119 ;  /* 0x0000007700727213 */ /* 0x000fe20000000000 */
[C---:B------:R-:W-:Y:S01]  /*c330*/  VIADD R27, R10.reuse, 0x1ec ;  /* 0x000001ec0a1b7836 */ /* 0x040fe20000000000 */
[----:B------:R-:W-:Y:S01]  /*c340*/  IABS R120, R116 ;  /* 0x0000007400787213 */ /* 0x000fe20000000000 */
[----:B------:R-:W-:Y:S01]  /*c350*/  VIADD R25, R10, 0x1ee ;  /* 0x000001ee0a197836 */ /* 0x000fe20000000000 */
[----:B------:R-:W-:Y:S01]  /*c360*/  @!P6 IADD3 R2, -R2, RZ, RZ ;  /* 0x000000ff0202e210 */ /* 0x000fe20007ffe1ff */
[----:B------:R-:W-:Y:S01]  /*c370*/  @!P2 IMAD.IADD R0, R0, 0x1, -R3 ;  /* 0x000000010000a824 */ /* 0x000fe200078e0a03 */
[----:B------:R-:W-:Y:S01]  /*c380*/  ISETP.GE.AND P6, PT, R111, RZ, PT ;  /* 0x000000ff6f00720c */ /* 0x000fe20003fc6270 */
[----:B--2---:R-:W-:Y:S01]  /*c390*/  IMAD.MOV.U32 R6, RZ, RZ, R112 ;  /* 0x000000ffff067224 */ /* 0x004fe200078e0070 */
[----:B------:R-:W-:Y:S01]  /*c3a0*/  ISETP.GE.AND P3, PT, R115, RZ, PT ;  /* 0x000000ff7300720c */ /* 0x000fe20003f66270 */
[----:B------:R1:W-:Y:S01]  /*c3b0*/  STL [R1+0x3d8], R2 ;  /* 0x0003d80201007387 */ /* 0x0003e20000100800 */
[----:B------:R-:W-:Y:S01]  /*c3c0*/  IMAD.HI.U32 R111, R5, R114, RZ ;  /* 0x00000072056f7227 */ /* 0x000fe200078e00ff */
[----:B------:R-:W-:-:S02]  /*c3d0*/  @!P5 IADD3 R4, R4, -R3, RZ ;  /* 0x800000030404d210 */ /* 0x000fc40007ffe0ff */
[----:B------:R-:W-:Y:S01]  /*c3e0*/  @!P1 IADD3 R6, -R6, RZ, RZ ;  /* 0x000000ff06069210 */ /* 0x000fe20007ffe1ff */
[----:B------:R-:W-:Y:S01]  /*c3f0*/  IMAD.HI.U32 R115, R5, R120, RZ ;  /* 0x0000007805737227 */ /* 0x000fe200078e00ff */
[----:B------:R-:W-:Y:S02]  /*c400*/  IADD3 R111, -R111, RZ, RZ ;  /* 0x000000ff6f6f7210 */ /* 0x000fe40007ffe1ff */
[----:B------:R-:W-:Y:S01]  /*c410*/  ISETP.GT.U32.AND P1, PT, R3, R0, PT ;  /* 0x000000000300720c */ /* 0x000fe20003f24070 */
[----:B------:R-:W-:Y:S01]  /*c420*/  STL [R1+0x3f8], R6 ;  /* 0x0003f80601007387 */ /* 0x000fe20000100800 */
[----:B-1----:R-:W-:Y:S01]  /*c430*/  IMAD.MOV.U32 R2, RZ, RZ, R110 ;  /* 0x000000ffff027224 */ /* 0x002fe200078e006e */
[----:B------:R-:W-:Y:S01]  /*c440*/  ISETP.GE.AND P5, PT, R117, RZ, PT ;  /* 0x000000ff7500720c */ /* 0x000fe20003fa6270 */
[----:B------:R-:W-:Y:S01]  /*c450*/  IMAD.MOV R110, RZ, RZ, -R115 ;  /* 0x000000ffff6e7224 */ /* 0x000fe200078e0a73 */
[----:B------:R-:W-:Y:S01]  /*c460*/  ISETP.GE.AND P2, PT, R119, RZ, PT ;  /* 0x000000ff7700720c */ /* 0x000fe20003f46270 */
[----:B------:R-:W-:Y:S01]  /*c470*/  @!P0 IMAD.MOV R2, RZ, RZ, -R2 ;  /* 0x000000ffff028224 */ /* 0x000fe200078e0a02 */
[----:B------:R-:W-:Y:S01]  /*c480*/  ISETP.GE.AND P0, PT, R116, RZ, PT ;  /* 0x000000ff7400720c */ /* 0x000fe20003f06270 */
[--C-:B------:R-:W-:Y:S01]  /*c490*/  @!P4 IMAD.IADD R113, R113, 0x1, -R3.reuse ;  /* 0x000000017171c824 */ /* 0x100fe200078e0a03 */
[C---:B------:R-:W-:Y:S01]  /*c4a0*/  IADD3 R116, R10.reuse, 0xeb, RZ ;  /* 0x000000eb0a747810 */ /* 0x040fe20007ffe0ff */
[C---:B------:R-:W-:Y:S01]  /*c4b0*/  IMAD R115, R3.reuse, R111, R114 ;  /* 0x0000006f03737224 */ /* 0x040fe200078e0272 */
[----:B------:R1:W-:Y:S01]  /*c4c0*/  STL [R1+0x404], R2 ;  /* 0x0004040201007387 */ /* 0x0003e20000100800 */
[----:B------:R-:W-:Y:S01]  /*c4d0*/  VIADD R111, R10, 0xe7 ;  /* 0x000000e70a6f7836 */ /* 0x000fe20000000000 */
[C---:B------:R-:W-:Y:S01]  /*c4e0*/  ISETP.GT.U32.AND P4, PT, R3.reuse, R113, PT ;  /* 0x000000710300720c */ /* 0x040fe20003f84070 */
[----:B------:R-:W-:Y:S01]  /*c4f0*/  @!P1 IMAD.IADD R0, R0, 0x1, -R3 ;  /* 0x0000000100009824 */ /* 0x000fe200078e0a03 */
[----:B------:R-:W-:Y:S01]  /*c500*/  IABS R119, R116 ;  /* 0x0000007400777213 */ /* 0x000fe20000000000 */
[----:B------:R-:W-:Y:S01]  /*c510*/  IMAD R120, R3, R110, R120 ;  /* 0x0000006e03787224 */ /* 0x000fe200078e0278 */
[----:B------:R-:W-:Y:S01]  /*c520*/  IABS R117, R111 ;  /* 0x0000006f00757213 */ /* 0x000fe20000000000 */
[C---:B------:R-:W-:Y:S01]  /*c530*/  VIADD R110, R10.reuse, 0xe9 ;  /* 0x000000e90a6e7836 */ /* 0x040fe20000000000 */
[----:B------:R-:W-:Y:S01]  /*c540*/  ISETP.GE.AND P1, PT, R111, RZ, PT ;  /* 0x000000ff6f00720c */ /* 0x000fe20003f26270 */
[----:B------:R-:W-:Y:S01]  /*c550*/  VIADD R24, R10, 0x1ef ;  /* 0x000001ef0a187836 */ /* 0x000fe20000000000 */
[----:B-1----:R-:W-:Y:S01]  /*c560*/  MOV R2, R4 ;  /* 0x0000000400027202 */ /* 0x002fe20000000f00 */
[----:B------:R-:W-:Y:S01]  /*c570*/  IMAD.HI.U32 R112, R5, R117, RZ ;  /* 0x0000007505707227 */ /* 0x000fe200078e00ff */
[----:B------:R-:W-:-:S02]  /*c580*/  IABS R114, R110 ;  /* 0x0000006e00727213 */ /* 0x000fc40000000000 */
[----:B------:R-:W-:Y:S01]  /*c590*/  @!P6 IADD3 R2, -R2, RZ, RZ ;  /* 0x000000ff0202e210 */ /* 0x000fe20007ffe1ff */
[C---:B------:R-:W-:Y:S01]  /*c5a0*/  VIADD R4, R10.reuse, 0xe8 ;  /* 0x000000e80a047836 */ /* 0x040fe20000000000 */
[----:B------:R-:W-:Y:S01]  /*c5b0*/  ISETP.GT.U32.AND P6, PT, R3, R115, PT ;  /* 0x000000730300720c */ /* 0x000fe20003fc4070 */
[C---:B------:R-:W-:Y:S01]  /*c5c0*/  VIADD R23, R10.reuse, 0x1f0 ;  /* 0x000001f00a177836 */ /* 0x040fe20000000000 */
[----:B------:R-:W-:Y:S01]  /*c5d0*/  @!P4 IADD3 R113, R113, -R3, RZ ;  /* 0x800000037171c210 */ /* 0x000fe20007ffe0ff */
[----:B------:R1:W-:Y:S01]  /*c5e0*/  STL [R1+0x414], R2 ;  /* 0x0004140201007387 */ /* 0x0003e20000100800 */
[----:B------:R-:W-:Y:S01]  /*c5f0*/  ISETP.GT.U32.AND P4, PT, R3, R120, PT ;  /* 0x000000780300720c */ /* 0x000fe20003f84070 */
[----:B------:R-:W-:Y:S01]  /*c600*/  VIADD R21, R10, 0x1f2 ;  /* 0x000001f20a157836 */ /* 0x000fe20000000000 */
[----:B------:R-:W-:Y:S01]  /*c610*/  IADD3 R112, -R112, RZ, RZ ;  /* 0x000000ff70707210 */ /* 0x000fe20007ffe1ff */
[C---:B------:R-:W-:Y:S01]  /*c620*/  VIADD R19, R10.reuse, 0x1f4 ;  /* 0x000001f40a137836 */ /* 0x040fe20000000000 */
[----:B------:R-:W-:Y:S01]  /*c630*/  IABS R111, R4 ;  /* 0x00000004006f7213 */ /* 0x000fe20000000000 */
[----:B------:R-:W-:-:S02]  /*c640*/  VIADD R16, R10, 0x1fb ;  /* 0x000001fb0a107836 */ /* 0x000fc40000000000 */
[----:B------:R-:W-:Y:S02]  /*c650*/  IMAD R117, R3, R112, R117 ;  /* 0x0000007003757224 */ /* 0x000fe400078e0275 */
[----:B-1----:R-:W-:Y:S02]  /*c660*/  IMAD.MOV.U32 R2, RZ, RZ, R0 ;  /* 0x000000ffff027224 */ /* 0x002fe400078e0000 */
[--C-:B------:R-:W-:Y:S01]  /*c670*/  @!P6 IMAD.IADD R115, R115, 0x1, -R3.reuse ;  /* 0x000000017373e824 */ /* 0x100fe200078e0a03 */
[----:B------:R-:W-:Y:S01]  /*c680*/  ISETP.GE.AND P6, PT, R4, RZ, PT ;  /* 0x000000ff0400720c */ /* 0x000fe20003fc6270 */
[----:B------:R-:W-:Y:S01]  /*c690*/  @!P4 IMAD.IADD R120, R120, 0x1, -R3 ;  /* 0x000000017878c824 */ /* 0x000fe200078e0a03 */
[----:B------:R-:W-:Y:S01]  /*c6a0*/  @!P3 IADD3 R2, -R2, RZ, RZ ;  /* 0x000000ff0202b210 */ /* 0x000fe20007ffe1ff */
[----:B------:R-:W-:Y:S01]  /*c6b0*/  IMAD.HI.U32 R0, R5, R114, RZ ;  /* 0x0000007205007227 */ /* 0x000fe200078e00ff */
[C---:B------:R-:W-:Y:S02]  /*c6c0*/  ISETP.GT.U32.AND P3, PT, R3.reuse, R115, PT ;  /* 0x000000730300720c */ /* 0x040fe40003f64070 */
[----:B------:R-:W-:Y:S01]  /*c6d0*/  ISETP.GT.U32.AND P4, PT, R3, R120, PT ;  /* 0x000000780300720c */ /* 0x000fe20003f84070 */
[----:B------:R1:W-:Y:S01]  /*c6e0*/  STL [R1+0x484], R2 ;  /* 0x0004840201007387 */ /* 0x0003e20000100800 */
[----:B------:R-:W-:-:S04]  /*c6f0*/  IMAD.HI.U32 R4, R5, R111, RZ ;  /* 0x0000006f05047227 */ /* 0x000fc800078e00ff */
[----:B------:R-:W-:Y:S02]  /*c700*/  IMAD.MOV R4, RZ, RZ, -R4 ;  /* 0x000000ffff047224 */ /* 0x000fe400078e0a04 */
[C---:B------:R-:W-:Y:S02]  /*c710*/  VIADD R12, R10.reuse, 0x1fd ;  /* 0x000001fd0a0c7836 */ /* 0x040fe40000000000 */
[----:B------:R-:W-:Y:S01]  /*c720*/  IMAD R111, R3, R4, R111 ;  /* 0x00000004036f7224 */ /* 0x000fe200078e026f */
[----:B------:R-:W-:Y:S01]  /*c730*/  IADD3 R4, R10, 0xed, RZ ;  /* 0x000000ed0a047810 */ /* 0x000fe20007ffe0ff */
[----:B-1----:R-:W-:Y:S02]  /*c740*/  IMAD.MOV.U32 R2, RZ, RZ, R113 ;  /* 0x000000ffff027224 */ /* 0x002fe400078e0071 */
[--C-:B------:R-:W-:Y:S01]  /*c750*/  @!P3 IMAD.IADD R115, R115, 0x1, -R3.reuse ;  /* 0x000000017373b824 */ /* 0x100fe200078e0a03 */
[C---:B------:R-:W-:Y:S01]  /*c760*/  ISETP.GT.U32.AND P3, PT, R3.reuse, R117, PT ;  /* 0x000000750300720c */ /* 0x040fe20003f64070 */
[----:B------:R-:W-:Y:S01]  /*c770*/  @!P5 IMAD.MOV R2, RZ, RZ, -R2 ;  /* 0x000000ffff02d224 */ /* 0x000fe200078e0a02 */
[----:B------:R-:W-:Y:S01]  /*c780*/  ISETP.GE.AND P5, PT, R110, RZ, PT ;  /* 0x000000ff6e00720c */ /* 0x000fe20003fa6270 */
[----:B------:R-:W-:Y:S01]  /*c790*/  @!P4 IMAD.IADD R120, R120, 0x1, -R3 ;  /* 0x000000017878c824 */ /* 0x000fe200078e0a03 */
[----:B------:R-:W-:Y:S01]  /*c7a0*/  IADD3 R110, -R0, RZ, RZ ;  /* 0x000000ff006e7210 */ /* 0x000fe20007ffe1ff */
[C---:B------:R-:W-:Y:S01]  /*c7b0*/  VIADD R0, R10.reuse, 0xea ;  /* 0x000000ea0a007836 */ /* 0x040fe20000000000 */
[----:B------:R1:W-:Y:S01]  /*c7c0*/  STL [R1+0x588], R2 ;  /* 0x0005880201007387 */ /* 0x0003e20000100800 */
[----:B------:R-:W-:Y:S01]  /*c7d0*/  ISETP.GT.U32.AND P4, PT, R3, R111, PT ;  /* 0x0000006f0300720c */ /* 0x000fe20003f84070 */
[----:B------:R-:W-:-:S02]  /*c7e0*/  VIADD R113, R10, 0xec ;  /* 0x000000ec0a717836 */ /* 0x000fc40000000000 */
[----:B------:R-:W-:Y:S01]  /*c7f0*/  IMAD R114, R3, R110, R114 ;  /* 0x0000006e03727224 */ /* 0x000fe200078e0272 */
[----:B------:R-:W-:Y:S01]  /*c800*/  IABS R112, R0 ;  /* 0x0000000000707213 */ /* 0x000fe20000000000 */
[----:B------:R-:W-:Y:S01]  /*c810*/  VIADD R9, R10, 0x1fe ;  /* 0x000001fe0a097836 */ /* 0x000fe20000000000 */
[----:B------:R-:W-:Y:S01]  /*c820*/  IABS R118, R113 ;  /* 0x0000007100767213 */ /* 0x000fe20000000000 */
[----:B------:R-:W-:Y:S01]  /*c830*/  @!P3 IMAD.IADD R117, R117, 0x1, -R3 ;  /* 0x000000017575b824 */ /* 0x000fe200078e0a03 */
[----:B------:R-:W-:Y:S01]  /*c840*/  IABS R110, R4 ;  /* 0x00000004006e7213 */ /* 0x000fe20000000000 */
[----:B-1----:R-:W-:Y:S02]  /*c850*/  IMAD.MOV.U32 R2, RZ, RZ, R115 ;  /* 0x000000ffff027224 */ /* 0x002fe400078e0073 */
[----:B------:R-:W-:Y:S01]  /*c860*/  IMAD.HI.U32 R115, R5, R112, RZ ;  /* 0x0000007005737227 */ /* 0x000fe200078e00ff */
[----:B------:R-:W-:Y:S02]  /*c870*/  ISETP.GT.U32.AND P3, PT, R3, R117, PT ;  /* 0x000000750300720c */ /* 0x000fe40003f64070 */
[----:B------:R-:W-:Y:S01]  /*c880*/  @!P2 IADD3 R2, -R2, RZ, RZ ;  /* 0x000000ff0202a210 */ /* 0x000fe20007ffe1ff */
[----:B------:R-:W-:Y:S01]  /*c890*/  @!P4 IMAD.IADD R111, R111, 0x1, -R3 ;  /* 0x000000016f6fc824 */ /* 0x000fe200078e0a03 */
[----:B------:R-:W-:-:S02]  /*c8a0*/  ISETP.GT.U32.AND P2, PT, R3, R114, PT ;  /* 0x000000720300720c */ /* 0x000fc40003f44070 */
[----:B------:R-:W-:Y:S01]  /*c8b0*/  IADD3 R115, -R115, RZ, RZ ;  /* 0x000000ff73737210 */ /* 0x000fe20007ffe1ff */
[----:B------:R1:W-:Y:S01]  /*c8c0*/  STL [R1+0x654], R2 ;  /* 0x0006540201007387 */ /* 0x0003e20000100800 */
[----:B------:R-:W-:-:S05]  /*c8d0*/  ISETP.GT.U32.AND P4, PT, R3, R111, PT ;  /* 0x0000006f0300720c */ /* 0x000fca0003f84070 */
[----:B------:R-:W-:Y:S02]  /*c8e0*/  @!P3 IMAD.IADD R117, R117, 0x1, -R3 ;  /* 0x000000017575b824 */ /* 0x000fe400078e0a03 */
[----:B-1----:R-:W-:Y:S02]  /*c8f0*/  IMAD.MOV.U32 R2, RZ, RZ, R120 ;  /* 0x000000ffff027224 */ /* 0x002fe400078e0078 */
[----:B------:R-:W-:Y:S01]  /*c900*/  @!P2 IADD3 R114, R114, -R3, RZ ;  /* 0x800000037272a210 */ /* 0x000fe20007ffe0ff */
[----:B------:R-:W-:-:S03]  /*c910*/  IMAD.HI.U32 R120, R5, R119, RZ ;  /* 0x0000007705787227 */ /* 0x000fc600078e00ff */
[----:B------:R-:W-:Y:S01]  /*c920*/  @!P4 IADD3 R111, R111, -R3, RZ ;  /* 0x800000036f6fc210 */ /* 0x000fe20007ffe0ff */
[----:B------:R-:W-:Y:S01]  /*c930*/  @!P0 IMAD.MOV R2, RZ, RZ, -R2 ;  /* 0x000000ffff028224 */ /* 0x000fe200078e0a02 */
[C---:B------:R-:W-:Y:S01]  /*c940*/  ISETP.GT.U32.AND P2, PT, R3.reuse, R114, PT ;  /* 0x000000720300720c */ /* 0x040fe20003f44070 */
[----:B------:R-:W-:Y:S01]  /*c950*/  IMAD.MOV R120, RZ, RZ, -R120 ;  /* 0x000000ffff787224 */ /* 0x000fe200078e0a78 */
[----:B------:R-:W-:Y:S01]  /*c960*/  ISETP.GE.AND P0, PT, R0, RZ, PT ;  /* 0x000000ff0000720c */ /* 0x000fe20003f06270 */
[----:B------:R-:W-:Y:S01]  /*c970*/  IMAD R0, R3, R115, R112 ;  /* 0x0000007303007224 */ /* 0x000fe200078e0270 */
[----:B------:R1:W-:Y:S01]  /*c980*/  STL [R1+0x680], R2 ;  /* 0x0006800201007387 */ /* 0x0003e20000100800 */
[----:B------:R-:W-:Y:S01]  /*c990*/  IMAD.HI.U32 R112, R5, R118, RZ ;  /* 0x0000007605707227 */ /* 0x000fe200078e00ff */
[----:B------:R-:W-:Y:S02]  /*c9a0*/  ISETP.GE.AND P4, PT, R116, RZ, PT ;  /* 0x000000ff7400720c */ /* 0x000fe40003f86270 */
[----:B------:R-:W-:Y:S01]  /*c9b0*/  ISETP.GT.U32.AND P3, PT, R3, R0, PT ;  /* 0x000000000300720c */ /* 0x000fe20003f64070 */
[----:B------:R-:W-:-:S02]  /*c9c0*/  IMAD.MOV R112, RZ, RZ, -R112 ;  /* 0x000000ffff707224 */ /* 0x000fc400078e0a70 */
[----:B------:R-:W-:Y:S02]  /*c9d0*/  IMAD.HI.U32 R115, R5, R110, RZ ;  /* 0x0000006e05737227 */ /* 0x000fe400078e00ff */
[----:B------:R-:W-:Y:S02]  /*c9e0*/  @!P2 IADD3 R114, R114, -R3, RZ ;  /* 0x800000037272a210 */ /* 0x000fe40007ffe0ff */
[----:B-1----:R-:W-:Y:S01]  /*c9f0*/  MOV R2, R117 ;  /* 0x0000007500027202 */ /* 0x002fe20000000f00 */
[C---:B------:R-:W-:Y:S02]  /*ca00*/  IMAD R118, R3.reuse, R112, R118 ;  /* 0x0000007003767224 */ /* 0x040fe400078e0276 */
[----:B------:R-:W-:Y:S02]  /*ca10*/  IMAD.MOV R115, RZ, RZ, -R115 ;  /* 0x000000ffff737224 */ /* 0x000fe400078e0a73 */
[----:B------:R-:W-:Y:S01]  /*ca20*/  @!P1 IMAD.MOV R2, RZ, RZ, -R2 ;  /* 0x000000ffff029224 */ /* 0x000fe200078e0a02 */
[----:B------:R-:W-:Y:S01]  /*ca30*/  ISETP.GT.U32.AND P2, PT, R3, R118, PT ;  /* 0x000000760300720c */ /* 0x000fe20003f44070 */
[----:B------:R-:W-:-:S02]  /*ca40*/  VIADD R112, R10, 0xee ;  /* 0x000000ee0a707836 */ /* 0x000fc40000000000 */
[C---:B------:R-:W-:Y:S01]  /*ca50*/  IMAD R110, R3.reuse, R115, R110 ;  /* 0x00000073036e7224 */ /* 0x040fe200078e026e */
[----:B------:R1:W-:Y:S01]  /*ca60*/  STL [R1+0x694], R2 ;  /* 0x0006940201007387 */ /* 0x0003e20000100800 */
[C---:B------:R-:W-:Y:S01]  /*ca70*/  IMAD R116, R3.reuse, R120, R119 ;  /* 0x0000007803747224 */ /* 0x040fe200078e0277 */
[----:B------:R-:W-:Y:S01]  /*ca80*/  IABS R115, R112 ;  /* 0x0000007000737213 */ /* 0x000fe20000000000 */
[----:B------:R-:W-:Y:S02]  /*ca90*/  @!P3 IMAD.IADD R0, R0, 0x1, -R3 ;  /* 0x000000010000b824 */ /* 0x000fe400078e0a03 */
[----:B------:R-:W-:Y:S01]  /*caa0*/  IMAD.MOV.U32 R6, RZ, RZ, R111 ;  /* 0x000000ffff067224 */ /* 0x000fe200078e006f */
[C---:B------:R-:W-:Y:S01]  /*cab0*/  ISETP.GT.U32.AND P1, PT, R3.reuse, R116, PT ;  /* 0x000000740300720c */ /* 0x040fe20003f24070 */
[----:B------:R-:W-:Y:S01]  /*cac0*/  IMAD.MOV.U32 R111, RZ, RZ, R115 ;  /* 0x000000ffff6f7224 */ /* 0x000fe200078e0073 */
[----:B------:R-:W-:Y:S01]  /*cad0*/  ISETP.GT.U32.AND P3, PT, R3, R0, PT ;  /* 0x000000000300720c */ /* 0x000fe20003f64070 */
[----:B------:R-:W-:Y:S01]  /*cae0*/  @!P6 IMAD.MOV R6, RZ, RZ, -R6 ;  /* 0x000000ffff06e224 */ /* 0x000fe200078e0a06 */
[----:B-1----:R-:W-:Y:S01]  /*caf0*/  MOV R2, R114 ;  /* 0x0000007200027202 */ /* 0x002fe20000000f00 */
[----:B------:R-:W-:Y:S01]  /*cb00*/  VIADD R114, R10, 0xef ;  /* 0x000000ef0a727836 */ /* 0x000fe20000000000 */
[----:B------:R-:W-:Y:S01]  /*cb10*/  ISETP.GE.AND P6, PT, R113, RZ, PT ;  /* 0x000000ff7100720c */ /* 0x000fe20003fc6270 */
[----:B------:R-:W-:Y:S01]  /*cb20*/  IMAD.HI.U32 R113, R5, R111, RZ ;  /* 0x0000006f05717227 */ /* 0x000fe200078e00ff */
[----:B------:R-:W-:Y:S01]  /*cb30*/  @!P5 IADD3 R2, -R2, RZ, RZ ;  /* 0x000000ff0202d210 */ /* 0x000fe20007ffe1ff */
[----:B------:R-:W-:Y:S01]  /*cb40*/  STL [R1+0x69c], R6 ;  /* 0x00069c0601007387 */ /* 0x000fe20000100800 */
[----:B------:R-:W-:Y:S01]  /*cb50*/  ISETP.GT.U32.AND P5, PT, R3, R110, PT ;  /* 0x0000006e0300720c */ /* 0x000fe20003fa4070 */
[--C-:B------:R-:W-:Y:S01]  /*cb60*/  @!P2 IMAD.IADD R118, R118, 0x1, -R3.reuse ;  /* 0x000000017676a824 */ /* 0x100fe200078e0a03 */
[----:B------:R-:W-:Y:S01]  /*cb70*/  IADD3 R113, -R113, RZ, RZ ;  /* 0x000000ff71717210 */ /* 0x000fe20007ffe1ff */
[--C-:B------:R-:W-:Y:S01]  /*cb80*/  @!P1 IMAD.IADD R116, R116, 0x1, -R3.reuse ;  /* 0x0000000174749824 */ /* 0x100fe200078e0a03 */
[----:B------:R-:W-:Y:S01]  /*cb90*/  IABS R115, R114 ;  /* 0x0000007200737213 */ /* 0x000fe20000000000 */
[----:B------:R-:W-:Y:S01]  /*cba0*/  @!P3 IMAD.IADD R0, R0, 0x1, -R3 ;  /* 0x000000010000b824 */ /* 0x000fe200078e0a03 */
[----:B------:R1:W-:Y:S01]  /*cbb0*/  STL [R1+0x6a0], R2 ;  /* 0x0006a00201007387 */ /* 0x0003e20000100800 */
[C---:B------:R-:W-:Y:S01]  /*cbc0*/  IMAD R111, R3.reuse, R113, R111 ;  /* 0x00000071036f7224 */ /* 0x040fe200078e026f */
[----:B------:R-:W-:Y:S01]  /*cbd0*/  ISETP.GT.U32.AND P2, PT, R3, R116, PT ;  /* 0x000000740300720c */ /* 0x000fe20003f44070 */
[----:B------:R-:W-:Y:S01]  /*cbe0*/  IMAD.HI.U32 R113, R5, R115, RZ ;  /* 0x0000007305717227 */ /* 0x000fe200078e00ff */
[----:B------:R-:W-:-:S02]  /*cbf0*/  ISETP.GE.AND P3, PT, R4, RZ, PT ;  /* 0x000000ff0400720c */ /* 0x000fc40003f66270 */
[----:B------:R-:W-:Y:S01]  /*cc00*/  ISETP.GE.AND P1, PT, R112, RZ, PT ;  /* 0x000000ff7000720c */ /* 0x000fe20003f26270 */
[----:B------:R-:W-:Y:S01]  /*cc10*/  IMAD.MOV R113, RZ, RZ, -R113 ;  /* 0x000000ffff717224 */ /* 0x000fe200078e0a71 */
[----:B------:R-:W-:Y:S01]  /*cc20*/  @!P5 IADD3 R110, R110, -R3, RZ ;  /* 0x800000036e6ed210 */ /* 0x000fe20007ffe0ff */
[C---:B------:R-:W-:Y:S01]  /*cc30*/  VIADD R4, R10.reuse, 0xf0 ;  /* 0x000000f00a047836 */ /* 0x040fe20000000000 */
[C---:B------:R-:W-:Y:S01]  /*cc40*/  ISETP.GT.U32.AND P5, PT, R3.reuse, R118, PT ;  /* 0x000000760300720c */ /* 0x040fe20003fa4070 */
[----:B-1----:R-:W-:Y:S01]  /*cc50*/  IMAD.MOV.U32 R2, RZ, RZ, R0 ;  /* 0x000000ffff027224 */ /* 0x002fe200078e0000 */
[C---:B------:R-:W-:Y:S01]  /*cc60*/  IADD3 R0, R10.reuse, 0xf1, RZ ;  /* 0x000000f10a007810 */ /* 0x040fe20007ffe0ff */
[C---:B------:R-:W-:Y:S01]  /*cc70*/  IMAD R115, R3.reuse, R113, R115 ;  /* 0x0000007103737224 */ /* 0x040fe200078e0273 */
[----:B------:R-:W-:Y:S01]  /*cc80*/  IABS R117, R4 ;  /* 0x0000000400757213 */ /* 0x000fe20000000000 */
[----:B------:R-:W-:Y:S01]  /*cc90*/  @!P0 IMAD.MOV R2, RZ, RZ, -R2 ;  /* 0x000000ffff028224 */ /* 0x000fe200078e0a02 */
[----:B------:R-:W-:Y:S01]  /*cca0*/  ISETP.GT.U32.AND P0, PT, R3, R110, PT ;  /* 0x0000006e0300720c */ /* 0x000fe20003f04070 */
[----:B------:R-:W-:Y:S01]  /*ccb0*/  VIADD R112, R10, 0xf2 ;  /* 0x000000f20a707836 */ /* 0x000fe20000000000 */
[----:B------:R-:W-:-:S02]  /*ccc0*/  @!P2 IADD3 R116, R116, -R3, RZ ;  /* 0x800000037474a210 */ /* 0x000fc40007ffe0ff */
[C---:B------:R-:W-:Y:S01]  /*ccd0*/  ISETP.GT.U32.AND P2, PT, R3.reuse, R111, PT ;  /* 0x0000006f0300720c */ /* 0x040fe20003f44070 */
[----:B------:R1:W-:Y:S01]  /*cce0*/  STL [R1+0x6a4], R2 ;  /* 0x0006a40201007387 */ /* 0x0003e20000100800 */
[----:B------:R-:W-:Y:S01]  /*ccf0*/  IABS R119, R112 ;  /* 0x0000007000777213 */ /* 0x000fe20000000000 */
[--C-:B------:R-:W-:Y:S01]  /*cd00*/  @!P5 IMAD.IADD R118, R118, 0x1, -R3.reuse ;  /* 0x000000017676d824 */ /* 0x100fe200078e0a03 */
[----:B------:R-:W-:Y:S02]  /*cd10*/  ISETP.GT.U32.AND P5, PT, R3, R115, PT ;  /* 0x000000730300720c */ /* 0x000fe40003fa4070 */
[----:B------:R-:W-:Y:S01]  /*cd20*/  IABS R113, R0 ;  /* 0x0000000000717213 */ /* 0x000fe20000000000 */
[----:B------:R-:W-:Y:S01]  /*cd30*/  IMAD.MOV.U32 R6, RZ, RZ, R118 ;  /* 0x000000ffff067224 */ /* 0x000fe200078e0076 */
[----:B------:R-:W-:Y:S01]  /*cd40*/  IADD3 R118, R10, 0xf6, RZ ;  /* 0x000000f60a767810 */ /* 0x000fe20007ffe0ff */
[----:B------:R-:W-:Y:S01]  /*cd50*/  @!P0 IMAD.IADD R110, R110, 0x1, -R3 ;  /* 0x000000016e6e8824 */ /* 0x000fe200078e0a03 */
[----:B------:R-:W-:Y:S01]  /*cd60*/  ISETP.GE.AND P0, PT, R114, RZ, PT ;  /* 0x000000ff7200720c */ /* 0x000fe20003f06270 */
[----:B-1----:R-:W-:Y:S01]  /*cd70*/  IMAD.MOV.U32 R2, RZ, RZ, R116 ;  /* 0x000000ffff027224 */ /* 0x002fe200078e0074 */
[----:B------:R-:W-:Y:S01]  /*cd80*/  MOV R114, R119 ;  /* 0x0000007700727202 */ /* 0x000fe20000000f00 */
[----:B------:R-:W-:-:S03]  /*cd90*/  IMAD.HI.U32 R119, R5, R117, RZ ;  /* 0x0000007505777227 */ /* 0x000fc600078e00ff */
[----:B------:R-:W-:Y:S01]  /*cda0*/  @!P4 IADD3 R2, -R2, RZ, RZ ;  /* 0x000000ff0202c210 */ /* 0x000fe20007ffe1ff */
[--C-:B------:R-:W-:Y:S01]  /*cdb0*/  @!P5 IMAD.IADD R115, R115, 0x1, -R3.reuse ;  /* 0x000000017373d824 */ /* 0x100fe200078e0a03 */
[----:B------:R-:W-:Y:S01]  /*cdc0*/  IADD3 R119, -R119, RZ, RZ ;  /* 0x000000ff77777210 */ /* 0x000fe20007ffe1ff */
[----:B------:R-:W-:Y:S02]  /*cdd0*/  IMAD.HI.U32 R120, R5, R113, RZ ;  /* 0x0000007105787227 */ /* 0x000fe400078e00ff */
[----:B------:R1:W-:Y:S01]  /*cde0*/  STL [R1+0x698], R2 ;  /* 0x0006980201007387 */ /* 0x0003e20000100800 */
[----:B------:R-:W-:Y:S01]  /*cdf0*/  ISETP.GT.U32.AND P5, PT, R3, R115, PT ;  /* 0x000000730300720c */ /* 0x000fe20003fa4070 */
[----:B------:R-:W-:Y:S01]  /*ce00*/  @!P2 IMAD.IADD R111, R111, 0x1, -R3 ;  /* 0x000000016f6fa824 */ /* 0x000fe200078e0a03 */
[----:B------:R-:W-:Y:S01]  /*ce10*/  ISETP.GE.AND P2, PT, R4, RZ, PT ;  /* 0x000000ff0400720c */ /* 0x000fe20003f46270 */
[----:B------:R-:W-:-:S03]  /*ce20*/  IMAD.HI.U32 R4, R5, R114, RZ ;  /* 0x0000007205047227 */ /* 0x000fc600078e00ff */
[C---:B------:R-:W-:Y:S01]  /*ce30*/  ISETP.GT.U32.AND P4, PT, R3.reuse, R111, PT ;  /* 0x0000006f0300720c */ /* 0x040fe20003f84070 */
[----:B------:R-:W-:Y:S02]  /*ce40*/  IMAD.MOV R116, RZ, RZ, -R120 ;  /* 0x000000ffff747224 */ /* 0x000fe400078e0a78 */
[C---:B------:R-:W-:Y:S01]  /*ce50*/  IMAD R117, R3.reuse, R119, R117 ;  /* 0x0000007703757224 */ /* 0x040fe200078e0275 */
[----:B-1----:R-:W-:Y:S01]  /*ce60*/  MOV R2, R110 ;  /* 0x0000006e00027202 */ /* 0x002fe20000000f00 */
[----:B------:R-:W-:Y:S02]  /*ce70*/  IMAD.MOV R4, RZ, RZ, -R4 ;  /* 0x000000ffff047224 */ /* 0x000fe400078e0a04 */
[C---:B------:R-:W-:Y:S01]  /*ce80*/  IMAD R113, R3.reuse, R116, R113 ;  /* 0x0000007403717224 */ /* 0x040fe200078e0271 */
[----:B------:R-:W-:Y:S01]  /*ce90*/  @!P3 IADD3 R2, -R2, RZ, RZ ;  /* 0x000000ff0202b210 */ /* 0x000fe20007ffe1ff */
[----:B------:R-:W-:Y:S01]  /*cea0*/  @!P6 IMAD.MOV R6, RZ, RZ, -R6 ;  /* 0x000000ffff06e224 */ /* 0x000fe200078e0a06 */
[C---:B------:R-:W-:Y:S01]  /*ceb0*/  ISETP.GT.U32.AND P6, PT, R3.reuse, R117, PT ;  /* 0x000000750300720c */ /* 0x040fe20003fc4070 */
[C---:B------:R-:W-:Y:S01]  /*cec0*/  IMAD R114, R3.reuse, R4, R114 ;  /* 0x0000000403727224 */ /* 0x040fe200078e0272 */
[----:B------:R-:W-:Y:S01]  /*ced0*/  ISETP.GT.U32.AND P3, PT, R3, R113, PT ;  /* 0x000000710300720c */ /* 0x000fe20003f64070 */
[--C-:B------:R-:W-:Y:S01]  /*cee0*/  @!P4 IMAD.IADD R111, R111, 0x1, -R3.reuse ;  /* 0x000000016f6fc824 */ /* 0x100fe200078e0a03 */
[----:B------:R-:W-:Y:S01]  /*cef0*/  @!P5 IADD3 R115, R115, -R3, RZ ;  /* 0x800000037373d210 */ /* 0x000fe20007ffe0ff */
[----:B------:R-:W-:Y:S01]  /*cf00*/  VIADD R119, R10, 0xf3 ;  /* 0x000000f30a777836 */ /* 0x000fe20000000000 */
[----:B------:R-:W-:Y:S01]  /*cf10*/  ISETP.GT.U32.AND P5, PT, R3, R114, PT ;  /* 0x000000720300720c */ /* 0x000fe20003fa4070 */
[----:B------:R-:W-:Y:S01]  /*cf20*/  STL [R1+0x688], R6 ;  /* 0x0006880601007387 */ /* 0x000fe20000100800 */
[----:B------:R-:W-:Y:S01]  /*cf30*/  ISETP.GE.AND P4, PT, R0, RZ, PT ;  /* 0x000000ff0000720c */ /* 0x000fe20003f86270 */
[----:B------:R-:W-:Y:S01]  /*cf40*/  VIADD R0, R10, 0xf4 ;  /* 0x000000f40a007836 */ /* 0x000fe20000000000 */
[----:B------:R-:W-:Y:S01]  /*cf50*/  IABS R110, R119 ;  /* 0x00000077006e7213 */ /* 0x000fe20000000000 */
[----:B------:R1:W-:Y:S02]  /*cf60*/  STL [R1+0x68c], R2 ;  /* 0x00068c0201007387 */ /* 0x0003e40000100800 */
[----:B------:R-:W-:Y:S01]  /*cf70*/  @!P6 IMAD.IADD R117, R117, 0x1, -R3 ;  /* 0x000000017575e824 */ /* 0x000fe200078e0a03 */
[----:B------:R-:W-:Y:S01]  /*cf80*/  IABS R4, R0 ;  /* 0x0000000000047213 */ /* 0x000fe20000000000 */
[----:B------:R-:W-:Y:S01]  /*cf90*/  IMAD.HI.U32 R116, R5, R110, RZ ;  /* 0x0000006e05747227 */ /* 0x000fe200078e00ff */
[----:B------:R-:W-:-:S02]  /*cfa0*/  @!P3 IADD3 R113, R113, -R3, RZ ;  /* 0x800000037171b210 */ /* 0x000fc40007ffe0ff */
[C---:B------:R-:W-:Y:S01]  /*cfb0*/  ISETP.GT.U32.AND P3, PT, R3.reuse, R117, PT ;  /* 0x000000750300720c */ /* 0x040fe20003f64070 */
[----:B------:R-:W-:Y:S01]  /*cfc0*/  IMAD.MOV R116, RZ, RZ, -R116 ;  /* 0x000000ffff747224 */ /* 0x000fe200078e0a74 */
[----:B------:R-:W-:Y:S01]  /*cfd0*/  @!P5 IADD3 R114, R114, -R3, RZ ;  /* 0x800000037272d210 */ /* 0x000fe20007ffe0ff */
[----:B-1----:R-:W-:Y:S01]  /*cfe0*/  IMAD.MOV.U32 R2, RZ, RZ, R111 ;  /* 0x000000ffff027224 */ /* 0x002fe200078e006f */
[----:B------:R-:W-:Y:S01]  /*cff0*/  ISETP.GT.U32.AND P5, PT, R3, R113, PT ;  /* 0x000000710300720c */ /* 0x000fe20003fa4070 */
[----:B------:R-:W-:Y:S01]  /*d000*/  IMAD.HI.U32 R111, R5, R4, RZ ;  /* 0x00000004056f7227 */ /* 0x000fe200078e00ff */
[----:B------:R-:W-:-:S03]  /*d010*/  ISETP.GE.AND P6, PT, R112, RZ, PT ;  /* 0x000000ff7000720c */ /* 0x000fc60003fc6270 */
[----:B------:R-:W-:Y:S02]  /*d020*/  IMAD.MOV R111, RZ, RZ, -R111 ;  /* 0x000000ffff6f7224 */ /* 0x000fe400078e0a6f */
[C---:B------:R-:W-:Y:S01]  /*d030*/  IMAD R110, R3.reuse, R116, R110 ;  /* 0x00000074036e7224 */ /* 0x040fe200078e026e */
[----:B------:R-:W-:Y:S01]  /*d040*/  IABS R116, R118 ;  /* 0x0000007600747213 */ /* 0x000fe20000000000 */
[----:B------:R-:W-:Y:S02]  /*d050*/  IMAD R4, R3, R111, R4 ;  /* 0x0000006f03047224 */ /* 0x000fe400078e0204 */
[C---:B------:R-:W-:Y:S02]  /*d060*/  VIADD R112, R10.reuse, 0xf5 ;  /* 0x000000f50a707836 */ /* 0x040fe40000000000 */
[----:B------:R-:W-:Y:S01]  /*d070*/  @!P3 IMAD.IADD R117, R117, 0x1, -R3 ;  /* 0x000000017575b824 */ /* 0x000fe200078e0a03 */
[----:B------:R-:W-:Y:S01]  /*d080*/  @!P5 IADD3 R113, R113, -R3, RZ ;  /* 0x800000037171d210 */ /* 0x000fe20007ffe0ff */
[----:B------:R-:W-:Y:S01]  /*d090*/  @!P1 IMAD.MOV R2, RZ, RZ, -R2 ;  /* 0x000000ffff029224 */ /* 0x000fe200078e0a02 */
[C---:B------:R-:W-:Y:S01]  /*d0a0*/  ISETP.GT.U32.AND P3, PT, R3.reuse, R110, PT ;  /* 0x0000006e0300720c */ /* 0x040fe20003f64070 */
[----:B------:R-:W-:Y:S01]  /*d0b0*/  IMAD.MOV.U32 R7, RZ, RZ, R117 ;  /* 0x000000ffff077224 */ /* 0x000fe200078e0075 */
[C---:B------:R-:W-:Y:S01]  /*d0c0*/  ISETP.GT.U32.AND P5, PT, R3.reuse, R4, PT ;  /* 0x000000040300720c */ /* 0x040fe20003fa4070 */
[----:B------:R-:W-:Y:S01]  /*d0d0*/  VIADD R111, R10, 0xf7 ;  /* 0x000000f70a6f7836 */ /* 0x000fe20000000000 */
[----:B------:R-:W-:Y:S01]  /*d0e0*/  IABS R121, R112 ;  /* 0x0000007000797213 */ /* 0x000fe20000000000 */
[----:B------:R1:W-:Y:S01]  /*d0f0*/  STL [R1+0x690], R2 ;  /* 0x0006900201007387 */ /* 0x0003e20000100800 */
[----:B------:R-:W-:Y:S01]  /*d100*/  ISETP.GT.U32.AND P1, PT, R3, R114, PT ;  /* 0x000000720300720c */ /* 0x000fe20003f24070 */
[----:B------:R-:W-:Y:S01]  /*d110*/  IMAD.HI.U32 R120, R5, R116, RZ ;  /* 0x0000007405787227 */ /* 0x000fe200078e00ff */
[----:B------:R-:W-:-:S03]  /*d120*/  MOV R6, R113 ;  /* 0x0000007100067202 */ /* 0x000fc60000000f00 */
[----:B------:R-:W-:Y:S01]  /*d130*/  IMAD.HI.U32 R122, R5, R121, RZ ;  /* 0x00000079057a7227 */ /* 0x000fe200078e00ff */
[----:B------:R-:W-:Y:S02]  /*d140*/  @!P4 IADD3 R6, -R6, RZ, RZ ;  /* 0x000000ff0606c210 */ /* 0x000fe40007ffe1ff */
[-C--:B------:R-:W-:Y:S01]  /*d150*/  @!P3 IADD3 R110, R110, -R3.reuse, RZ ;  /* 0x800000036e6eb210 */ /* 0x080fe20007ffe0ff */
[----:B------:R-:W-:Y:S01]  /*d160*/  IMAD.MOV R122, RZ, RZ, -R122 ;  /* 0x000000ffff7a7224 */ /* 0x000fe200078e0a7a */
[----:B------:R-:W-:Y:S01]  /*d170*/  @!P5 IADD3 R4, R4, -R3, RZ ;  /* 0x800000030404d210 */ /* 0x000fe20007ffe0ff */
[----:B-1----:R-:W-:Y:S01]  /*d180*/  IMAD.MOV.U32 R2, RZ, RZ, R115 ;  /* 0x000000ffff027224 */ /* 0x002fe200078e0073 */
[----:B------:R-:W-:Y:S01]  /*d190*/  ISETP.GE.AND P3, PT, R0, RZ, PT ;  /* 0x000000ff0000720c */ /* 0x000fe20003f66270 */
[C---:B------:R-:W-:Y:S01]  /*d1a0*/  IMAD R0, R3.reuse, R122, R121 ;  /* 0x0000007a03007224 */ /* 0x040fe200078e0279 */
[C---:B------:R-:W-:Y:S01]  /*d1b0*/  ISETP.GT.U32.AND P5, PT, R3.reuse, R4, PT ;  /* 0x000000040300720c */ /* 0x040fe20003fa4070 */
[----:B------:R-:W-:Y:S01]  /*d1c0*/  @!P2 IMAD.MOV R7, RZ, RZ, -R7 ;  /* 0x000000ffff07a224 */ /* 0x000fe200078e0a07 */
[----:B------:R-:W-:Y:S01]  /*d1d0*/  ISETP.GE.AND P4, PT, R112, RZ, PT ;  /* 0x000000ff7000720c */ /* 0x000fe20003f86270 */
[----:B------:R-:W-:Y:S01]  /*d1e0*/  @!P0 IMAD.MOV R2, RZ, RZ, -R2 ;  /* 0x000000ffff028224 */ /* 0x000fe200078e0a02 */
[----:B------:R-:W-:Y:S01]  /*d1f0*/  ISETP.GT.U32.AND P2, PT, R3, R0, PT ;  /* 0x000000000300720c */ /* 0x000fe20003f44070 */
[--C-:B------:R-:W-:Y:S01]  /*d200*/  @!P1 IMAD.IADD R114, R114, 0x1, -R3.reuse ;  /* 0x0000000172729824 */ /* 0x100fe200078e0a03 */
[----:B------:R-:W-:Y:S01]  /*d210*/  ISETP.GE.AND P1, PT, R119, RZ, PT ;  /* 0x000000ff7700720c */ /* 0x000fe20003f26270 */
[----:B------:R-:W-:Y:S01]  /*d220*/  IMAD.MOV R120, RZ, RZ, -R120 ;  /* 0x000000ffff787224 */ /* 0x000fe200078e0a78 */
[----:B------:R-:W-:Y:S01]  /*d230*/  IABS R119, R111 ;  /* 0x0000006f00777213 */ /* 0x000fe20000000000 */
[----:B------:R1:W-:Y:S01]  /*d240*/  STL [R1+0x684], R2 ;  /* 0x0006840201007387 */ /* 0x0003e20000100800 */
[C---:B------:R-:W-:Y:S01]  /*d250*/  ISETP.GT.U32.AND P0, PT, R3.reuse, R110, PT ;  /* 0x0000006e0300720c */ /* 0x040fe20003f04070 */
[----:B------:R-:W-:Y:S01]  /*d260*/  IMAD R112, R3, R120, R116 ;  /* 0x0000007803707224 */ /* 0x000fe200078e0274 */
[----:B------:R-:W-:Y:S01]  /*d270*/  IADD3 R122, R10, 0x114, RZ ;  /* 0x000001140a7a7810 */ /* 0x000fe20007ffe0ff */
[----:B------:R-:W-:Y:S01]  /*d280*/  IMAD.HI.U32 R113, R5, R119, RZ ;  /* 0x0000007705717227 */ /* 0x000fe200078e00ff */
[----:B------:R-:W-:Y:S02]  /*d290*/  STL [R1+0x67c], R7 ;  /* 0x00067c0701007387 */ /* 0x000fe40000100800 */
[----:B------:R-:W-:Y:S01]  /*d2a0*/  IABS R123, R122 ;  /* 0x0000007a007b7213 */ /* 0x000fe20000000000 */
[----:B------:R-:W-:Y:S01]  /*d2b0*/  @!P5 IMAD.IADD R4, R4, 0x1, -R3 ;  /* 0x000000010404d824 */ /* 0x000fe200078e0a03 */
[C---:B------:R-:W-:Y:S01]  /*d2c0*/  ISETP.GT.U32.AND P5, PT, R3.reuse, R112, PT ;  /* 0x000000700300720c */ /* 0x040fe20003fa4070 */
[----:B-1----:R-:W-:Y:S01]  /*d2d0*/  IMAD.MOV.U32 R2, RZ, RZ, R114 ;  /* 0x000000ffff027224 */ /* 0x002fe200078e0072 */
[-C--:B------:R-:W-:Y:S01]  /*d2e0*/  @!P2 IADD3 R0, R0, -R3.reuse, RZ ;  /* 0x800000030000a210 */ /* 0x080fe20007ffe0ff */
[----:B------:R-:W-:Y:S01]  /*d2f0*/  IMAD.MOV R113, RZ, RZ, -R113 ;  /* 0x000000ffff717224 */ /* 0x000fe200078e0a71 */
[----:B------:R1:W-:Y:S01]  /*d300*/  STL [R1+0x678], R6 ;  /* 0x0006780601007387 */ /* 0x0003e20000100800 */
[----:B------:R-:W-:Y:S01]  /*d310*/  @!P6 IMAD.MOV R2, RZ, RZ, -R2 ;  /* 0x000000ffff02e224 */ /* 0x000fe200078e0a02 */
[----:B------:R-:W-:Y:S01]  /*d320*/  @!P0 IADD3 R110, R110, -R3, RZ ;  /* 0x800000036e6e8210 */ /* 0x000fe20007ffe0ff */
[C---:B------:R-:W-:Y:S01]  /*d330*/  IMAD R113, R3.reuse, R113, R119 ;  /* 0x0000007103717224 */ /* 0x040fe200078e0277 */
[C---:B------:R-:W-:Y:S01]  /*d340*/  ISETP.GT.U32.AND P2, PT, R3.reuse, R0, PT ;  /* 0x000000000300720c */ /* 0x040fe20003f44070 */
[----:B------:R-:W-:Y:S01]  /*d350*/  VIADD R114, R10, 0xf8 ;  /* 0x000000f80a727836 */ /* 0x000fe20000000000 */
[----:B------:R2:W-:Y:S01]  /*d360*/  STL [R1+0x674], R2 ;  /* 0x0006740201007387 */ /* 0x0005e20000100800 */
[----:B------:R-:W-:Y:S01]  /*d370*/  ISETP.GE.AND P6, PT, R118, RZ, PT ;  /* 0x000000ff7600720c */ /* 0x000fe20003fc6270 */
[----:B------:R-:W-:Y:S01]  /*d380*/  VIADD R115, R10, 0xfa ;  /* 0x000000fa0a737836 */ /* 0x000fe20000000000 */
[----:B------:R-:W-:Y:S01]  /*d390*/  @!P5 IADD3 R112, R112, -R3, RZ ;  /* 0x800000037070d210 */ /* 0x000fe20007ffe0ff */
[----:B-1----:R-:W-:Y:S01]  /*d3a0*/  IMAD.MOV.U32 R6, RZ, RZ, R110 ;  /* 0x000000ffff067224 */ /* 0x002fe200078e006e */
[----:B------:R-:W-:Y:S01]  /*d3b0*/  IABS R116, R114 ;  /* 0x0000007200747213 */ /* 0x000fe20000000000 */
[----:B------:R-:W-:Y:S01]  /*d3c0*/  VIADD R110, R10, 0xf9 ;  /* 0x000000f90a6e7836 */ /* 0x000fe20000000000 */
[----:B------:R-:W-:Y:S01]  /*d3d0*/  ISETP.GT.U32.AND P5, PT, R3, R112, PT ;  /* 0x000000700300720c */ /* 0x000fe20003fa4070 */
[----:B------:R-:W-:Y:S01]  /*d3e0*/  IMAD.HI.U32 R126, R5, R123, RZ ;  /* 0x0000007b057e7227 */ /* 0x000fe200078e00ff */
[----:B------:R-:W-:-:S02]  /*d3f0*/  @!P1 IADD3 R6, -R6, RZ, RZ ;  /* 0x000000ff06069210 */ /* 0x000fc40007ffe1ff */
[----:B------:R-:W-:Y:S01]  /*d400*/  @!P2 IADD3 R0, R0, -R3, RZ ;  /* 0x800000030000a210 */ /* 0x000fe20007ffe0ff */
[----:B--2---:R-:W-:Y:S01]  /*d410*/  IMAD.MOV.U32 R2, RZ, RZ, R4 ;  /* 0x000000ffff027224 */ /* 0x004fe200078e0004 */
[----:B------:R-:W-:Y:S01]  /*d420*/  ISETP.GE.AND P1, PT, R114, RZ, PT ;  /* 0x000000ff7200720c */ /* 0x000fe20003f26270 */
[----:B------:R-:W-:Y:S01]  /*d430*/  IMAD.HI.U32 R4, R5, R116, RZ ;  /* 0x0000007405047227 */ /* 0x000fe200078e00ff */
[----:B------:R-:W-:Y:S01]  /*d440*/  STL [R1+0x600], R6 ;  /* 0x0006000601007387 */ /* 0x000fe20000100800 */
[----:B------:R-:W-:Y:S02]  /*d450*/  IABS R114, R110 ;  /* 0x0000006e00727213 */ /* 0x000fe40000000000 */
[----:B------:R-:W-:Y:S01]  /*d460*/  @!P3 IMAD.MOV R2, RZ, RZ, -R2 ;  /* 0x000000ffff02b224 */ /* 0x000fe200078e0a02 */
[----:B------:R-:W-:Y:S01]  /*d470*/  ISETP.GT.U32.AND P3, PT, R3, R113, PT ;  /* 0x000000710300720c */ /* 0x000fe20003f64070 */
[----:B------:R-:W-:Y:S01]  /*d480*/  IMAD.MOV R4, RZ, RZ, -R4 ;  /* 0x000000ffff047224 */ /* 0x000fe200078e0a04 */
[----:B------:R-:W-:Y:S01]  /*d490*/  ISETP.GE.AND P0, PT, R111, RZ, PT ;  /* 0x000000ff6f00720c */ /* 0x000fe20003f06270 */
[----:B------:R-:W-:Y:S01]  /*d4a0*/  @!P5 IMAD.IADD R112, R112, 0x1, -R3 ;  /* 0x000000017070d824 */ /* 0x000fe200078e0a03 */
[----:B------:R1:W-:Y:S01]  /*d4b0*/  STL [R1+0x604], R2 ;  /* 0x0006040201007387 */ /* 0x0003e20000100800 */
[----:B------:R-:W-:Y:S01]  /*d4c0*/  IMAD R116, R3, R4, R116 ;  /* 0x0000000403747224 */ /* 0x000fe200078e0274 */
[----:B------:R-:W-:Y:S01]  /*d4d0*/  IABS R111, R115 ;  /* 0x00000073006f7213 */ /* 0x000fe20000000000 */
[----:B------:R-:W-:Y:S01]  /*d4e0*/  IMAD.HI.U32 R118, R5, R114, RZ ;  /* 0x0000007205767227 */ /* 0x000fe200078e00ff */
[----:B------:R-:W-:-:S02]  /*d4f0*/  ISETP.GE.AND P2, PT, R110, RZ, PT ;  /* 0x000000ff6e00720c */ /* 0x000fc40003f46270 */
[----:B------:R-:W-:Y:S01]  /*d500*/  ISETP.GE.AND P5, PT, R115, RZ, PT ;  /* 0x000000ff7300720c */ /* 0x000fe20003fa6270 */
[----:B------:R-:W-:Y:S01]  /*d510*/  IMAD.HI.U32 R117, R5, R111, RZ ;  /* 0x0000006f05757227 */ /* 0x000fe200078e00ff */
[----:B------:R-:W-:Y:S02]  /*d520*/  IADD3 R7, R10, 0x178, RZ ;  /* 0x000001780a077810 */ /* 0x000fe40007ffe0ff */
[----:B-1----:R-:W-:Y:S01]  /*d530*/  MOV R2, R0 ;  /* 0x0000000000027202 */ /* 0x002fe20000000f00 */
[----:B------:R-:W-:Y:S01]  /*d540*/  @!P3 IMAD.IADD R113, R113, 0x1, -R3 ;  /* 0x000000017171b824 */ /* 0x000fe200078e0a03 */
[----:B------:R-:W-:Y:S01]  /*d550*/  IADD3 R0, -R118, RZ, RZ ;  /* 0x000000ff76007210 */ /* 0x000fe20007ffe1ff */
[----:B------:R-:W-:Y:S01]  /*d560*/  IMAD.MOV R117, RZ, RZ, -R117 ;  /* 0x000000ffff757224 */ /* 0x000fe200078e0a75 */
[C---:B------:R-:W-:Y:S01]  /*d570*/  IADD3 R118, R10.reuse, 0xfc, RZ ;  /* 0x000000fc0a767810 */ /* 0x040fe20007ffe0ff */
[----:B------:R-:W-:Y:S01]  /*d580*/  @!P4 IMAD.MOV R2, RZ, RZ, -R2 ;  /* 0x000000ffff02c224 */ /* 0x000fe200078e0a02 */
[C---:B------:R-:W-:Y:S01]  /*d590*/  ISETP.GT.U32.AND P3, PT, R3.reuse, R113, PT ;  /* 0x000000710300720c */ /* 0x040fe20003f64070 */
[----:B------:R-:W-:Y:S01]  /*d5a0*/  VIADD R110, R10, 0xfb ;  /* 0x000000fb0a6e7836 */ /* 0x000fe20000000000 */
[C---:B------:R-:W-:Y:S01]  /*d5b0*/  ISETP.GT.U32.AND P4, PT, R3.reuse, R116, PT ;  /* 0x000000740300720c */ /* 0x040fe20003f84070 */
[----:B------:R-:W-:Y:S01]  /*d5c0*/  IMAD R111, R3, R117, R111 ;  /* 0x00000075036f7224 */ /* 0x000fe200078e026f */
[----:B------:R1:W-:Y:S01]  /*d5d0*/  STL [R1+0x608], R2 ;  /* 0x0006080201007387 */ /* 0x0003e20000100800 */
[----:B------:R-:W-:Y:S01]  /*d5e0*/  IMAD.MOV R126, RZ, RZ, -R126 ;  /* 0x000000ffff7e7224 */ /* 0x000fe200078e0a7e */
[----:B------:R-:W-:-:S03]  /*d5f0*/  IABS R4, R110 ;  /* 0x0000006e00047213 */ /* 0x000fc60000000000 */
[----:B------:R-:W-:-:S04]  /*d600*/  IMAD R123, R3, R126, R123 ;  /* 0x0000007e037b7224 */ /* 0x000fc800078e027b */
[--C-:B------:R-:W-:Y:S02]  /*d610*/  @!P3 IMAD.IADD R113, R113, 0x1, -R3.reuse ;  /* 0x000000017171b824 */ /* 0x100fe400078e0a03 */
[----:B-1----:R-:W-:Y:S02]  /*d620*/  IMAD.MOV.U32 R2, RZ, RZ, R112 ;  /* 0x000000ffff027224 */ /* 0x002fe400078e0070 */
[----:B------:R-:W-:Y:S02]  /*d630*/  IMAD R112, R3, R0, R114 ;  /* 0x0000000003707224 */ /* 0x000fe400078e0272 */
[----:B------:R-:W-:Y:S01]  /*d640*/  @!P4 IMAD.IADD R116, R116, 0x1, -R3 ;  /* 0x000000017474c824 */ /* 0x000fe200078e0a03 */
[----:B------:R-:W-:Y:S01]  /*d650*/  @!P6 IADD3 R2, -R2, RZ, RZ ;  /* 0x000000ff0202e210 */ /* 0x000fe20007ffe1ff */
[----:B------:R-:W-:Y:S01]  /*d660*/  IMAD.HI.U32 R0, R5, R4, RZ ;  /* 0x0000000405007227 */ /* 0x000fe200078e00ff */
[C---:B------:R-:W-:Y:S02]  /*d670*/  ISETP.GT.U32.AND P3, PT, R3.reuse, R112, PT ;  /* 0x000000700300720c */ /* 0x040fe40003f64070 */
[----:B------:R-:W-:Y:S01]  /*d680*/  ISETP.GT.U32.AND P4, PT, R3, R116, PT ;  /* 0x000000740300720c */ /* 0x000fe20003f84070 */
[----:B------:R1:W-:Y:S01]  /*d690*/  STL [R1+0x668], R2 ;  /* 0x0006680201007387 */ /* 0x0003e20000100800 */
[----:B------:R-:W-:Y:S01]  /*d6a0*/  IMAD.MOV R0, RZ, RZ, -R0 ;  /* 0x000000ffff007224 */ /* 0x000fe200078e0a00 */
[----:B------:R-:W-:-:S02]  /*d6b0*/  ISETP.GE.AND P6, PT, R110, RZ, PT ;  /* 0x000000ff6e00720c */ /* 0x000fc40003fc6270 */
[----:B------:R-:W-:Y:S01]  /*d6c0*/  IABS R110, R118 ;  /* 0x00000076006e7213 */ /* 0x000fe20000000000 */
[----:B------:R-:W-:Y:S02]  /*d6d0*/  IMAD R4, R3, R0, R4 ;  /* 0x0000000003047224 */ /* 0x000fe400078e0204 */
[----:B------:R-:W-:Y:S02]  /*d6e0*/  VIADD R0, R10, 0xfe ;  /* 0x000000fe0a007836 */ /* 0x000fe40000000000 */
[----:B------:R-:W-:Y:S01]  /*d6f0*/  IMAD.HI.U32 R117, R5, R110, RZ ;  /* 0x0000006e05757227 */ /* 0x000fe200078e00ff */
[----:B------:R-:W-:Y:S02]  /*d700*/  @!P3 IADD3 R112, R112, -R3, RZ ;  /* 0x800000037070b210 */ /* 0x000fe40007ffe0ff */
[----:B------:R-:W-:Y:S01]  /*d710*/  IABS R114, R0 ;  /* 0x0000000000727213 */ /* 0x000fe20000000000 */
[----:B-1----:R-:W-:Y:S01]  /*d720*/  IMAD.MOV.U32 R2, RZ, RZ, R113 ;  /* 0x000000ffff027224 */ /* 0x002fe200078e0071 */
[----:B------:R-:W-:Y:S01]  /*d730*/  IADD3 R113, R10, 0xfd, RZ ;  /* 0x000000fd0a717810 */ /* 0x000fe20007ffe0ff */
[----:B------:R-:W-:Y:S01]  /*d740*/  @!P4 IMAD.IADD R116, R116, 0x1, -R3 ;  /* 0x000000017474c824 */ /* 0x000fe200078e0a03 */
[C---:B------:R-:W-:Y:S01]  /*d750*/  ISETP.GT.U32.AND P3, PT, R3.reuse, R112, PT ;  /* 0x000000700300720c */ /* 0x040fe20003f64070 */
[----:B------:R-:W-:Y:S01]  /*d760*/  @!P0 IMAD.MOV R2, RZ, RZ, -R2 ;  /* 0x000000ffff028224 */ /* 0x000fe200078e0a02 */
[----:B------:R-:W-:Y:S01]  /*d770*/  ISETP.GT.U32.AND P0, PT, R3, R111, PT ;  /* 0x0000006f0300720c */ /* 0x000fe20003f04070 */
[----:B------:R-:W-:Y:S01]  /*d780*/  IMAD.MOV R117, RZ, RZ, -R117 ;  /* 0x000000ffff757224 */ /* 0x000fe200078e0a75 */
[----:B------:R-:W-:-:S02]  /*d790*/  IABS R115, R113 ;  /* 0x0000007100737213 */ /* 0x000fc40000000000 */
[C---:B------:R-:W-:Y:S01]  /*d7a0*/  ISETP.GT.U32.AND P4, PT, R3.reuse, R4, PT ;  /* 0x000000040300720c */ /* 0x040fe20003f84070 */
[----:B------:R1:W-:Y:S01]  /*d7b0*/  STL [R1+0x670], R2 ;  /* 0x0006700201007387 */ /* 0x0003e20000100800 */
[----:B------:R-:W-:-:S05]  /*d7c0*/  IMAD R110, R3, R117, R110 ;  /* 0x00000075036e7224 */ /* 0x000fca00078e026e */
[--C-:B------:R-:W-:Y:S01]  /*d7d0*/  @!P3 IMAD.IADD R112, R112, 0x1, -R3.reuse ;  /* 0x000000017070b824 */ /* 0x100fe200078e0a03 */
[----:B------:R-:W-:Y:S01]  /*d7e0*/  ISETP.GE.AND P3, PT, R113, RZ, PT ;  /* 0x000000ff7100720c */ /* 0x000fe20003f66270 */
[----:B------:R-:W-:Y:S01]  /*d7f0*/  @!P0 IMAD.IADD R111, R111, 0x1, -R3 ;  /* 0x000000016f6f8824 */ /* 0x000fe200078e0a03 */
[----:B-1----:R-:W-:Y:S01]  /*d800*/  MOV R2, R116 ;  /* 0x0000007400027202 */ /* 0x002fe20000000f00 */
[----:B------:R-:W-:-:S03]  /*d810*/  IMAD.HI.U32 R116, R5, R115, RZ ;  /* 0x0000007305747227 */ /* 0x000fc600078e00ff */
[C---:B------:R-:W-:Y:S01]  /*d820*/  ISETP.GT.U32.AND P0, PT, R3.reuse, R111, PT ;  /* 0x0000006f0300720c */ /* 0x040fe20003f04070 */
[----:B------:R-:W-:Y:S01]  /*d830*/  @!P4 IMAD.IADD R4, R4, 0x1, -R3 ;  /* 0x000000010404c824 */ /* 0x000fe200078e0a03 */
[----:B------:R-:W-:Y:S01]  /*d840*/  IADD3 R116, -R116, RZ, RZ ;  /* 0x000000ff74747210 */ /* 0x000fe20007ffe1ff */
[----:B------:R-:W-:Y:S02]  /*d850*/  IMAD.MOV.U32 R6, RZ, RZ, R112 ;  /* 0x000000ffff067224 */ /* 0x000fe400078e0070 */
[----:B------:R-:W-:Y:S01]  /*d860*/  @!P1 IMAD.MOV R2, RZ, RZ, -R2 ;  /* 0x000000ffff029224 */ /* 0x000fe200078e0a02 */
[C---:B------:R-:W-:Y:S01]  /*d870*/  ISETP.GT.U32.AND P4, PT, R3.reuse, R4, PT ;  /* 0x000000040300720c */ /* 0x040fe20003f84070 */
[----:B------:R-:W-:Y:S01]  /*d880*/  IMAD R115, R3, R116, R115 ;  /* 0x0000007403737224 */ /* 0x000fe200078e0273 */
[----:B------:R-:W-:Y:S01]  /*d890*/  ISETP.GE.AND P1, PT, R118, RZ, PT ;  /* 0x000000ff7600720c */ /* 0x000fe20003f26270 */
[----:B------:R-:W-:Y:S01]  /*d8a0*/  @!P2 IMAD.MOV R6, RZ, RZ, -R6 ;  /* 0x000000ffff06a224 */ /* 0x000fe200078e0a06 */
[----:B------:R1:W-:Y:S01]  /*d8b0*/  STL [R1+0x66c], R2 ;  /* 0x00066c0201007387 */ /* 0x0003e20000100800 */
[----:B------:R-:W-:Y:S01]  /*d8c0*/  IMAD.HI.U32 R118, R5, R114, RZ ;  /* 0x0000007205767227 */ /* 0x000fe200078e00ff */
[----:B------:R-:W-:-:S02]  /*d8d0*/  ISETP.GT.U32.AND P2, PT, R3, R115, PT ;  /* 0x000000730300720c */ /* 0x000fc40003f44070 */
[----:B------:R-:W-:Y:S01]  /*d8e0*/  STL [R1+0x658], R6 ;  /* 0x0006580601007387 */ /* 0x000fe20000100800 */
[--C-:B------:R-:W-:Y:S01]  /*d8f0*/  @!P0 IMAD.IADD R111, R111, 0x1, -R3.reuse ;  /* 0x000000016f6f8824 */ /* 0x100fe200078e0a03 */
[C---:B------:R-:W-:Y:S01]  /*d900*/  ISETP.GT.U32.AND P0, PT, R3.reuse, R110, PT ;  /* 0x0000006e0300720c */ /* 0x040fe20003f04070 */
[----:B------:R-:W-:Y:S01]  /*d910*/  VIADD R112, R10, 0x101 ;  /* 0x000001010a707836 */ /* 0x000fe20000000000 */
[----:B------:R-:W-:Y:S01]  /*d920*/  IADD3 R113, -R118, RZ, RZ ;  /* 0x000000ff76717210 */ /* 0x000fe20007ffe1ff */
[--C-:B------:R-:W-:Y:S01]  /*d930*/  @!P4 IMAD.IADD R4, R4, 0x1, -R3.reuse ;  /* 0x000000010404c824 */ /* 0x100fe200078e0a03 */
[----:B-1----:R-:W-:Y:S01]  /*d940*/  MOV R2, R111 ;  /* 0x0000006f00027202 */ /* 0x002fe20000000f00 */
[----:B------:R-:W-:Y:S01]  /*d950*/  VIADD R111, R10, 0xff ;  /* 0x000000ff0a6f7836 */ /* 0x000fe20000000000 */
[----:B------:R-:W-:Y:S01]  /*d960*/  IABS R116, R112 ;  /* 0x0000007000747213 */ /* 0x000fe20000000000 */
[----:B------:R-:W-:Y:S01]  /*d970*/  IMAD R114, R3, R113, R114 ;  /* 0x0000007103727224 */ /* 0x000fe200078e0272 */
[----:B------:R-:W-:Y:S01]  /*d980*/  @!P5 IADD3 R2, -R2, RZ, RZ ;  /* 0x000000ff0202d210 */ /* 0x000fe20007ffe1ff */
[----:B------:R-:W-:Y:S01]  /*d990*/  VIADD R113, R10, 0x100 ;  /* 0x000001000a717836 */ /* 0x000fe20000000000 */
[----:B------:R-:W-:Y:S01]  /*d9a0*/  IABS R118, R111 ;  /* 0x0000006f00767213 */ /* 0x000fe20000000000 */
[----:B------:R-:W-:Y:S01]  /*d9b0*/  @!P2 IMAD.IADD R115, R115, 0x1, -R3 ;  /* 0x000000017373a824 */ /* 0x000fe200078e0a03 */
[----:B------:R-:W-:Y:S01]  /*d9c0*/  ISETP.GE.AND P5, PT, R0, RZ, PT ;  /* 0x000000ff0000720c */ /* 0x000fe20003fa6270 */
[----:B------:R1:W-:Y:S01]  /*d9d0*/  STL [R1+0x660], R2 ;  /* 0x0006600201007387 */ /* 0x0003e20000100800 */
[----:B------:R-:W-:Y:S01]  /*d9e0*/  @!P0 IADD3 R110, R110, -R3, RZ ;  /* 0x800000036e6e8210 */ /* 0x000fe20007ffe0ff */
[----:B------:R-:W-:Y:S01]  /*d9f0*/  IMAD.HI.U32 R0, R5, R118, RZ ;  /* 0x0000007605007227 */ /* 0x000fe200078e00ff */
[----:B------:R-:W-:-:S02]  /*da00*/  IABS R117, R113 ;  /* 0x0000007100757213 */ /* 0x000fc40000000000 */
[C---:B------:R-:W-:Y:S01]  /*da10*/  ISETP.GT.U32.AND P2, PT, R3.reuse, R110, PT ;  /* 0x0000006e0300720c */ /* 0x040fe20003f44070 */
[----:B------:R-:W-:Y:S01]  /*da20*/  IMAD.MOV R0, RZ, RZ, -R0 ;  /* 0x000000ffff007224 */ /* 0x000fe200078e0a00 */
[----:B------:R-:W-:Y:S02]  /*da30*/  ISETP.GT.U32.AND P4, PT, R3, R114, PT ;  /* 0x000000720300720c */ /* 0x000fe40003f84070 */
[----:B------:R-:W-:Y:S01]  /*da40*/  ISETP.GE.AND P0, PT, R111, RZ, PT ;  /* 0x000000ff6f00720c */ /* 0x000fe20003f06270 */
[----:B------:R-:W-:Y:S01]  /*da50*/  IMAD R118, R3, R0, R118 ;  /* 0x0000000003767224 */ /* 0x000fe200078e0276 */
[----:B-1----:R-:W-:Y:S01]  /*da60*/  MOV R2, R4 ;  /* 0x0000000400027202 */ /* 0x002fe20000000f00 */
[----:B------:R-:W-:-:S03]  /*da70*/  IMAD.HI.U32 R4, R5, R117, RZ ;  /* 0x0000007505047227 */ /* 0x000fc600078e00ff */
[----:B------:R-:W-:Y:S01]  /*da80*/  @!P6 IADD3 R2, -R2, RZ, RZ ;  /* 0x000000ff0202e210 */ /* 0x000fe20007ffe1ff */
[----:B------:R-:W-:Y:S01]  /*da90*/  IMAD.MOV R4, RZ, RZ, -R4 ;  /* 0x000000ffff047224 */ /* 0x000fe200078e0a04 */
[C---:B------:R-:W-:Y:S01]  /*daa0*/  ISETP.GT.U32.AND P6, PT, R3.reuse, R115, PT ;  /* 0x000000730300720c */ /* 0x040fe20003fc4070 */
[----:B------:R-:W-:Y:S01]  /*dab0*/  VIADD R0, R10, 0x102 ;  /* 0x000001020a007836 */ /* 0x000fe20000000000 */
[----:B------:R-:W-:Y:S01]  /*dac0*/  @!P2 IADD3 R110, R110, -R3, RZ ;  /* 0x800000036e6ea210 */ /* 0x000fe20007ffe0ff */
[C---:B------:R-:W-:Y:S01]  /*dad0*/  IMAD R117, R3.reuse, R4, R117 ;  /* 0x0000000403757224 */ /* 0x040fe200078e0275 */
[----:B------:R-:W-:Y:S01]  /*dae0*/  ISETP.GT.U32.AND P2, PT, R3, R118, PT ;  /* 0x000000760300720c */ /* 0x000fe20003f44070 */
[----:B------:R-:W-:Y:S01]  /*daf0*/  @!P4 IMAD.IADD R114, R114, 0x1, -R3 ;  /* 0x000000017272c824 */ /* 0x000fe200078e0a03 */
[----:B------:R1:W-:Y:S01]  /*db00*/  STL [R1+0x664], R2 ;  /* 0x0006640201007387 */ /* 0x0003e20000100800 */
[----:B------:R-:W-:Y:S01]  /*db10*/  IMAD.HI.U32 R111, R5, R116, RZ ;  /* 0x00000074056f7227 */ /* 0x000fe200078e00ff */
[----:B------:R-:W-:-:S02]  /*db20*/  IABS R119, R0 ;  /* 0x0000000000777213 */ /* 0x000fc40000000000 */
[----:B------:R-:W-:Y:S01]  /*db30*/  ISETP.GT.U32.AND P4, PT, R3, R114, PT ;  /* 0x000000720300720c */ /* 0x000fe20003f84070 */
[----:B------:R-:W-:Y:S01]  /*db40*/  VIADD R4, R10, 0x103 ;  /* 0x000001030a047836 */ /* 0x000fe20000000000 */
[----:B------:R-:W-:Y:S01]  /*db50*/  IADD3 R111, -R111, RZ, RZ ;  /* 0x000000ff6f6f7210 */ /* 0x000fe20007ffe1ff */
[--C-:B------:R-:W-:Y:S01]  /*db60*/  @!P6 IMAD.IADD R115, R115, 0x1, -R3.reuse ;  /* 0x000000017373e824 */ /* 0x100fe200078e0a03 */
[C---:B------:R-:W-:Y:S01]  /*db70*/  ISETP.GT.U32.AND P6, PT, R3.reuse, R117, PT ;  /* 0x000000750300720c */ /* 0x040fe20003fc4070 */
[----:B-1----:R-:W-:Y:S02]  /*db80*/  IMAD.MOV.U32 R2, RZ, RZ, R110 ;  /* 0x000000ffff027224 */ /* 0x002fe400078e006e */
[----:B------:R-:W-:Y:S01]  /*db90*/  @!P2 IMAD.IADD R118, R118, 0x1, -R3 ;  /* 0x000000017676a824 */ /* 0x000fe200078e0a03 */
[----:B------:R-:W-:Y:S01]  /*dba0*/  ISETP.GE.AND P2, PT, R112, RZ, PT ;  /* 0x000000ff7000720c */ /* 0x000fe20003f46270 */
[----:B------:R-:W-:Y:S02]  /*dbb0*/  @!P1 IMAD.MOV R2, RZ, RZ, -R2 ;  /* 0x000000ffff029224 */ /* 0x000fe400078e0a02 */
[----:B------:R-:W-:Y:S01]  /*dbc0*/  IMAD.MOV.U32 R110, RZ, RZ, R119 ;  /* 0x000000ffff6e7224 */ /* 0x000fe200078e0077 */
[C---:B------:R-:W-:Y:S01]  /*dbd0*/  ISETP.GT.U32.AND P1, PT, R3.reuse, R118, PT ;  /* 0x000000760300720c */ /* 0x040fe20003f24070 */
[----:B------:R-:W-:Y:S01]  /*dbe0*/  IMAD R116, R3, R111, R116 ;  /* 0x0000006f03747224 */ /* 0x000fe200078e0274 */
[----:B------:R-:W-:Y:S01]  /*dbf0*/  @!P4 IADD3 R114, R114, -R3, RZ ;  /* 0x800000037272c210 */ /* 0x000fe20007ffe0ff */
[----:B------:R-:W-:-:S02]  /*dc00*/  IMAD.HI.U32 R112, R5, R110, RZ ;  /* 0x0000006e05707227 */ /* 0x000fc400078e00ff */
[----:B------:R-:W-:Y:S01]  /*dc10*/  @!P6 IADD3 R117, R117, -R3, RZ ;  /* 0x800000037575e210 */ /* 0x000fe20007ffe0ff */
[----:B------:R1:W-:Y:S01]  /*dc20*/  STL [R1+0x65c], R2 ;  /* 0x00065c0201007387 */ /* 0x0003e20000100800 */
[----:B------:R-:W-:Y:S01]  /*dc30*/  ISETP.GE.AND P4, PT, R113, RZ, PT ;  /* 0x000000ff7100720c */ /* 0x000fe20003f86270 */
[----:B------:R-:W-:Y:S01]  /*dc40*/  IMAD.MOV.U32 R6, RZ, RZ, R115 ;  /* 0x000000ffff067224 */ /* 0x000fe200078e0073 */
[C---:B------:R-:W-:Y:S01]  /*dc50*/  ISETP.GT.U32.AND P6, PT, R3.reuse, R117, PT ;  /* 0x000000750300720c */ /* 0x040fe20003fc4070 */
[----:B------:R-:W-:Y:S01]  /*dc60*/  IMAD.MOV R112, RZ, RZ, -R112 ;  /* 0x000000ffff707224 */ /* 0x000fe200078e0a70 */
[----:B------:R-:W-:Y:S01]  /*dc70*/  IABS R113, R4 ;  /* 0x0000000400717213 */ /* 0x000fe20000000000 */
[----:B------:R-:W-:Y:S01]  /*dc80*/  @!P3 IMAD.MOV R6, RZ, RZ, -R6 ;  /* 0x000000ffff06b224 */ /* 0x000fe200078e0a06 */
[C---:B------:R-:W-:Y:S01]  /*dc90*/  ISETP.GT.U32.AND P3, PT, R3.reuse, R116, PT ;  /* 0x000000740300720c */ /* 0x040fe20003f64070 */
[--C-:B------:R-:W-:Y:S01]  /*dca0*/  @!P1 IMAD.IADD R118, R118, 0x1, -R3.reuse ;  /* 0x0000000176769824 */ /* 0x100fe200078e0a03 */
[----:B------:R-:W-:Y:S01]  /*dcb0*/  ISETP.GE.AND P1, PT, R4, RZ, PT ;  /* 0x000000ff0400720c */ /* 0x000fe20003f26270 */
[----:B------:R-:W-:Y:S01]  /*dcc0*/  IMAD R4, R3, R112, R110 ;  /* 0x0000007003047224 */ /* 0x000fe200078e026e */
[----:B-1----:R-:W-:Y:S01]  /*dcd0*/  MOV R2, R114 ;  /* 0x0000007200027202 */ /* 0x002fe20000000f00 */
[----:B------:R-:W-:Y:S01]  /*dce0*/  IMAD.HI.U32 R111, R5, R113, RZ ;  /* 0x00000071056f7227 */ /* 0x000fe200078e00ff */
[----:B------:R1:W-:Y:S02]  /*dcf0*/  STL [R1+0x638], R6 ;  /* 0x0006380601007387 */ /* 0x0003e40000100800 */
[----:B------:R-:W-:Y:S01]  /*dd00*/  @!P5 IADD3 R2, -R2, RZ, RZ ;  /* 0x000000ff0202d210 */ /* 0x000fe20007ffe1ff */
[----:B------:R-:W-:Y:S01]  /*dd10*/  @!P6 IMAD.IADD R117, R117, 0x1, -R3 ;  /* 0x000000017575e824 */ /* 0x000fe200078e0a03 */
[C---:B------:R-:W-:Y:S01]  /*dd20*/  ISETP.GT.U32.AND P6, PT, R3.reuse, R4, PT ;  /* 0x000000040300720c */ /* 0x040fe20003fc4070 */
[----:B------:R-:W-:Y:S01]  /*dd30*/  IMAD.MOV R111, RZ, RZ, -R111 ;  /* 0x000000ffff6f7224 */ /* 0x000fe200078e0a6f */
[----:B------:R-:W-:Y:S01]  /*dd40*/  ISETP.GE.AND P5, PT, R0, RZ, PT ;  /* 0x000000ff0000720c */ /* 0x000fe20003fa6270 */
[----:B------:R2:W-:Y:S01]  /*dd50*/  STL [R1+0x650], R2 ;  /* 0x0006500201007387 */ /* 0x0005e20000100800 */
[----:B------:R-:W-:Y:S01]  /*dd60*/  @!P3 IADD3 R116, R116, -R3, RZ ;  /* 0x800000037474b210 */ /* 0x000fe20007ffe0ff */
[C---:B------:R-:W-:Y:S01]  /*dd70*/  IMAD R113, R3.reuse, R111, R113 ;  /* 0x0000006f03717224 */ /* 0x040fe200078e0271 */
[C---:B------:R-:W-:Y:S01]  /*dd80*/  IADD3 R0, R10.reuse, 0x105, RZ ;  /* 0x000001050a007810 */ /* 0x040fe20007ffe0ff */
[----:B-1----:R-:W-:Y:S01]  /*dd90*/  IMAD.MOV.U32 R6, RZ, RZ, R118 ;  /* 0x000000ffff067224 */ /* 0x002fe200078e0076 */
[C---:B------:R-:W-:Y:S01]  /*dda0*/  ISETP.GT.U32.AND P3, PT, R3.reuse, R116, PT ;  /* 0x000000740300720c */ /* 0x040fe20003f64070 */
[C---:B------:R-:W-:Y:S01]  /*ddb0*/  VIADD R111, R10.reuse, 0x104 ;  /* 0x000001040a6f7836 */ /* 0x040fe20000000000 */
[----:B------:R-:W-:Y:S01]  /*ddc0*/  IABS R115, R0 ;  /* 0x0000000000737213 */ /* 0x000fe20000000000 */
[----:B------:R-:W-:Y:S01]  /*ddd0*/  VIADD R110, R10, 0x106 ;  /* 0x000001060a6e7836 */ /* 0x000fe20000000000 */
[----:B------:R-:W-:Y:S01]  /*dde0*/  @!P0 IADD3 R6, -R6, RZ, RZ ;  /* 0x000000ff06068210 */ /* 0x000fe20007ffe1ff */
[----:B--2---:R-:W-:Y:S01]  /*ddf0*/  IMAD.MOV.U32 R2, RZ, RZ, R117 ;  /* 0x000000ffff027224 */ /* 0x004fe200078e0075 */
[----:B------:R-:W-:Y:S01]  /*de00*/  ISETP.GT.U32.AND P0, PT, R3, R113, PT ;  /* 0x000000710300720c */ /* 0x000fe20003f04070 */
[--C-:B------:R-:W-:Y:S01]  /*de10*/  @!P6 IMAD.IADD R4, R4, 0x1, -R3.reuse ;  /* 0x000000010404e824 */ /* 0x100fe200078e0a03 */
[----:B------:R-:W-:Y:S01]  /*de20*/  IABS R112, R111 ;  /* 0x0000006f00707213 */ /* 0x000fe20000000000 */
[----:B------:R-:W-:Y:S01]  /*de30*/  @!P4 IMAD.MOV R2, RZ, RZ, -R2 ;  /* 0x000000ffff02c224 */ /* 0x000fe200078e0a02 */
[----:B------:R-:W-:Y:S01]  /*de40*/  STL [R1+0x63c], R6 ;  /* 0x00063c0601007387 */ /* 0x000fe20000100800 */
[----:B------:R-:W-:Y:S01]  /*de50*/  ISETP.GE.AND P6, PT, R111, RZ, PT ;  /* 0x000000ff6f00720c */ /* 0x000fe20003fc6270 */
[----:B------:R-:W-:Y:S01]  /*de60*/  IMAD.HI.U32 R111, R5, R115, RZ ;  /* 0x00000073056f7227 */ /* 0x000fe200078e00ff */
[----:B------:R-:W-:Y:S01]  /*de70*/  ISETP.GT.U32.AND P4, PT, R3, R4, PT ;  /* 0x000000040300720c */ /* 0x000fe20003f84070 */
[----:B------:R1:W-:Y:S01]  /*de80*/  STL [R1+0x64c], R2 ;  /* 0x00064c0201007387 */ /* 0x0003e20000100800 */
[----:B------:R-:W-:Y:S01]  /*de90*/  IABS R114, R110 ;  /* 0x0000006e00727213 */ /* 0x000fe20000000000 */
[----:B------:R-:W-:Y:S01]  /*dea0*/  @!P3 IMAD.IADD R116, R116, 0x1, -R3 ;  /* 0x000000017474b824 */ /* 0x000fe200078e0a03 */
[----:B------:R-:W-:Y:S01]  /*deb0*/  IADD3 R111, -R111, RZ, RZ ;  /* 0x000000ff6f6f7210 */ /* 0x000fe20007ffe1ff */
[----:B------:R-:W-:Y:S01]  /*dec0*/  IMAD.HI.U32 R117, R5, R112, RZ ;  /* 0x0000007005757227 */ /* 0x000fe200078e00ff */
[----:B------:R-:W-:-:S02]  /*ded0*/  ISETP.GE.AND P3, PT, R0, RZ, PT ;  /* 0x000000ff0000720c */ /* 0x000fc40003f66270 */
[----:B------:R-:W-:Y:S01]  /*dee0*/  IABS R118, R10 ;  /* 0x0000000a00767213 */ /* 0x000fe20000000000 */
[----:B------:R-:W-:Y:S01]  /*def0*/  @!P0 IMAD.IADD R113, R113, 0x1, -R3 ;  /* 0x0000000171718824 */ /* 0x000fe200078e0a03 */
[----:B------:R-:W-:Y:S01]  /*df00*/  IADD3 R117, -R117, RZ, RZ ;  /* 0x000000ff75757210 */ /* 0x000fe20007ffe1ff */
[----:B-1----:R-:W-:Y:S02]  /*df10*/  IMAD.MOV.U32 R2, RZ, RZ, R116 ;  /* 0x000000ffff027224 */ /* 0x002fe400078e0074 */
[----:B------:R-:W-:Y:S01]  /*df20*/  @!P4 IADD3 R4, R4, -R3, RZ ;  /* 0x800000030404c210 */ /* 0x000fe20007ffe0ff */
[----:B------:R-:W-:Y:S01]  /*df30*/  IMAD.HI.U32 R0, R5, R114, RZ ;  /* 0x0000007205007227 */ /* 0x000fe200078e00ff */
[C---:B------:R-:W-:Y:S02]  /*df40*/  ISETP.GT.U32.AND P0, PT, R3.reuse, R113, PT ;  /* 0x000000710300720c */ /* 0x040fe40003f04070 */
[----:B------:R-:W-:Y:S01]  /*df50*/  ISETP.GE.AND P4, PT, R110, RZ, PT ;  /* 0x000000ff6e00720c */ /* 0x000fe20003f86270 */
[----:B------:R-:W-:Y:S01]  /*df60*/  @!P2 IMAD.MOV R2, RZ, RZ, -R2 ;  /* 0x000000ffff02a224 */ /* 0x000fe200078e0a02 */
[----:B------:R-:W-:Y:S01]  /*df70*/  IADD3 R110, R10, 0x108, RZ ;  /* 0x000001080a6e7810 */ /* 0x000fe20007ffe0ff */
[----:B------:R-:W-:-:S02]  /*df80*/  IMAD R112, R3, R117, R112 ;  /* 0x0000007503707224 */ /* 0x000fc400078e0270 */
[C---:B------:R-:W-:Y:S01]  /*df90*/  IMAD R115, R3.reuse, R111, R115 ;  /* 0x0000006f03737224 */ /* 0x040fe200078e0273 */
[----:B------:R1:W-:Y:S01]  /*dfa0*/  STL [R1+0x644], R2 ;  /* 0x0006440201007387 */ /* 0x0003e20000100800 */
[----:B------:R-:W-:Y:S01]  /*dfb0*/  IMAD.MOV R0, RZ, RZ, -R0 ;  /* 0x000000ffff007224 */ /* 0x000fe200078e0a00 */
[----:B------:R-:W-:Y:S01]  /*dfc0*/  ISETP.GT.U32.AND P2, PT, R3, R112, PT ;  /* 0x000000700300720c */ /* 0x000fe20003f44070 */
[----:B------:R-:W-:Y:S02]  /*dfd0*/  VIADD R117, R10, 0x109 ;  /* 0x000001090a757836 */ /* 0x000fe40000000000 */
[----:B------:R-:W-:Y:S01]  /*dfe0*/  @!P0 IMAD.IADD R113, R113, 0x1, -R3 ;  /* 0x0000000171718824 */ /* 0x000fe200078e0a03 */
[----:B------:R-:W-:Y:S01]  /*dff0*/  ISETP.GE.AND P0, PT, R110, RZ, PT ;  /* 0x000000ff6e00720c */ /* 0x000fe20003f06270 */
[----:B------:R-:W-:Y:S01]  /*e000*/  IMAD R114, R3, R0, R114 ;  /* 0x0000000003727224 */ /* 0x000fe200078e0272 */
[----:B------:R-:W-:Y:S01]  /*e010*/  IABS R110, R110 ;  /* 0x0000006e006e7213 */ /* 0x000fe20000000000 */
[----:B------:R-:W-:Y:S01]  /*e020*/  IMAD.HI.U32 R119, R5, R118, RZ ;  /* 0x0000007605777227 */ /* 0x000fe200078e00ff */
[----:B------:R-:W-:-:S03]  /*e030*/  IABS R111, R117 ;  /* 0x00000075006f7213 */ /* 0x000fc60000000000 */
[----:B-1----:R-:W-:Y:S01]  /*e040*/  IMAD.MOV.U32 R2, RZ, RZ, R4 ;  /* 0x000000ffff027224 */ /* 0x002fe200078e0004 */
[----:B------:R-:W-:Y:S01]  /*e050*/  IADD3 R4, R10, 0x10a, RZ ;  /* 0x0000010a0a047810 */ /* 0x000fe20007ffe0ff */
[----:B------:R-:W-:Y:S01]  /*e060*/  @!P2 IMAD.IADD R112, R112, 0x1, -R3 ;  /* 0x000000017070a824 */ /* 0x000fe200078e0a03 */
[----:B------:R-:W-:Y:S01]  /*e070*/  IADD3 R119, -R119, RZ, RZ ;  /* 0x000000ff77777210 */ /* 0x000fe20007ffe1ff */
[----:B------:R-:W-:Y:S01]  /*e080*/  @!P5 IMAD.MOV R2, RZ, RZ, -R2 ;  /* 0x000000ffff02d224 */ /* 0x000fe200078e0a02 */
[----:B------:R-:W-:Y:S01]  /*e090*/  ISETP.GT.U32.AND P5, PT, R3, R115, PT ;  /* 0x000000730300720c */ /* 0x000fe20003fa4070 */
[----:B------:R-:W-:Y:S01]  /*e0a0*/  IMAD.HI.U32 R116, R5, R110, RZ ;  /* 0x0000006e05747227 */ /* 0x000fe200078e00ff */
[----:B------:R-:W-:Y:S02]  /*e0b0*/  ISETP.GT.U32.AND P2, PT, R3, R112, PT ;  /* 0x000000700300720c */ /* 0x000fe40003f44070 */
[----:B------:R1:W-:Y:S01]  /*e0c0*/  STL [R1+0x648], R2 ;  /* 0x0006480201007387 */ /* 0x0003e20000100800 */
[----:B------:R-:W-:Y:S01]  /*e0d0*/  IABS R0, R4 ;  /* 0x0000000400007213 */ /* 0x000fe20000000000 */
[----:B------:R-:W-:-:S02]  /*e0e0*/  IMAD.MOV R116, RZ, RZ, -R116 ;  /* 0x000000ffff747224 */ /* 0x000fc400078e0a74 */
[C---:B------:R-:W-:Y:S02]  /*e0f0*/  IMAD R118, R3.reuse, R119, R118 ;  /* 0x0000007703767224 */ /* 0x040fe400078e0276 */
[----:B------:R-:W-:Y:S02]  /*e100*/  IMAD R110, R3, R116, R110 ;  /* 0x00000074036e7224 */ /* 0x000fe400078e026e */
[----:B------:R-:W-:Y:S01]  /*e110*/  IMAD.HI.U32 R116, R5, R0, RZ ;  /* 0x0000000005747227 */ /* 0x000fe200078e00ff */
[----:B------:R-:W-:-:S03]  /*e120*/  @!P5 IADD3 R115, R115, -R3, RZ ;  /* 0x800000037373d210 */ /* 0x000fc60007ffe0ff */
[----:B-1----:R-:W-:Y:S01]  /*e130*/  IMAD.MOV.U32 R2, RZ, RZ, R113 ;  /* 0x000000ffff027224 */ /* 0x002fe200078e0071 */
[----:B------:R-:W-:Y:S01]  /*e140*/  ISETP.GT.U32.AND P5, PT, R3, R115, PT ;  /* 0x000000730300720c */ /* 0x000fe20003fa4070 */
[----:B------:R-:W-:Y:S01]  /*e150*/  @!P2 IMAD.IADD R112, R112, 0x1, -R3 ;  /* 0x000000017070a824 */ /* 0x000fe200078e0a03 */
[----:B------:R-:W-:Y:S01]  /*e160*/  ISETP.GE.AND P2, PT, R117, RZ, PT ;  /* 0x000000ff7500720c */ /* 0x000fe20003f46270 */
[----:B------:R-:W-:Y:S01]  /*e170*/  @!P1 IMAD.MOV R2, RZ, RZ, -R2 ;  /* 0x000000ffff029224 */ /* 0x000fe200078e0a02 */
[----:B------:R-:W-:Y:S01]  /*e180*/  ISETP.GT.U32.AND P1, PT, R3, R114, PT ;  /* 0x000000720300720c */ /* 0x000fe20003f24070 */
[----:B------:R-:W-:Y:S01]  /*e190*/  IMAD.HI.U32 R113, R5, R111, RZ ;  /* 0x0000006f05717227 */ /* 0x000fe200078e00ff */
[----:B------:R-:W-:Y:S02]  /*e1a0*/  MOV R6, R112 ;  /* 0x0000007000067202 */ /* 0x000fe40000000f00 */
[----:B------:R1:W-:Y:S01]  /*e1b0*/  STL [R1+0x640], R2 ;  /* 0x0006400201007387 */ /* 0x0003e20000100800 */
[----:B------:R-:W-:Y:S01]  /*e1c0*/  IMAD.MOV R112, RZ, RZ, -R116 ;  /* 0x000000ffff707224 */ /* 0x000fe200078e0a74 */
[----:B------:R-:W-:-:S02]  /*e1d0*/  @!P6 IADD3 R6, -R6, RZ, RZ ;  /* 0x000000ff0606e210 */ /* 0x000fc40007ffe1ff */
[----:B------:R-:W-:Y:S01]  /*e1e0*/  IADD3 R113, -R113, RZ, RZ ;  /* 0x000000ff71717210 */ /* 0x000fe20007ffe1ff */
[--C-:B------:R-:W-:Y:S01]  /*e1f0*/  @!P5 IMAD.IADD R115, R115, 0x1, -R3.reuse ;  /* 0x000000017373d824 */ /* 0x100fe200078e0a03 */
[C---:B------:R-:W-:Y:S01]  /*e200*/  ISETP.GT.U32.AND P6, PT, R3.reuse, R110, PT ;  /* 0x0000006e0300720c */ /* 0x040fe20003fc4070 */
[----:B------:R-:W-:Y:S01]  /*e210*/  STL [R1+0x628], R6 ;  /* 0x0006280601007387 */ /* 0x000fe20000100800 */
[C---:B------:R-:W-:Y:S01]  /*e220*/  IMAD R0, R3.reuse, R112, R0 ;  /* 0x0000007003007224 */ /* 0x040fe200078e0200 */
[C---:B------:R-:W-:Y:S01]  /*e230*/  ISETP.GT.U32.AND P5, PT, R3.reuse, R118, PT ;  /* 0x000000760300720c */ /* 0x040fe20003fa4070 */
[----:B------:R-:W-:Y:S02]  /*e240*/  @!P1 IMAD.IADD R114, R114, 0x1, -R3 ;  /* 0x0000000172729824 */ /* 0x000fe400078e0a03 */
[----:B-1----:R-:W-:Y:S02]  /*e250*/  IMAD.MOV.U32 R2, RZ, RZ, R115 ;  /* 0x000000ffff027224 */ /* 0x002fe400078e0073 */
[----:B------:R-:W-:Y:S01]  /*e260*/  VIADD R112, R10, 0x10c ;  /* 0x0000010c0a707836 */ /* 0x000fe20000000000 */
[C---:B------:R-:W-:Y:S01]  /*e270*/  ISETP.GT.U32.AND P1, PT, R3.reuse, R114, PT ;  /* 0x000000720300720c */ /* 0x040fe20003f24070 */
[----:B------:R-:W-:Y:S01]  /*e280*/  @!P3 IMAD.MOV R2, RZ, RZ, -R2 ;  /* 0x000000ffff02b224 */ /* 0x000fe200078e0a02 */
[----:B------:R-:W-:Y:S01]  /*e290*/  ISETP.GE.AND P3, PT, R4, RZ, PT ;  /* 0x000000ff0400720c */ /* 0x000fe20003f66270 */
[----:B------:R-:W-:Y:S01]  /*e2a0*/  IMAD R4, R3, R113, R111 ;  /* 0x0000007103047224 */ /* 0x000fe200078e026f */
[----:B------:R-:W-:Y:S01]  /*e2b0*/  IABS R116, R112 ;  /* 0x0000007000747213 */ /* 0x000fe20000000000 */
[----:B------:R-:W-:Y:S01]  /*e2c0*/  VIADD R111, R10, 0x10b ;  /* 0x0000010b0a6f7836 */ /* 0x000fe20000000000 */
[----:B------:R1:W-:Y:S01]  /*e2d0*/  STL [R1+0x630], R2 ;  /* 0x0006300201007387 */ /* 0x0003e20000100800 */
[----:B------:R-:W-:Y:S01]  /*e2e0*/  @!P6 IMAD.IADD R110, R110, 0x1, -R3 ;  /* 0x000000016e6ee824 */ /* 0x000fe200078e0a03 */
[----:B------:R-:W-:Y:S01]  /*e2f0*/  @!P5 IADD3 R118, R118, -R3, RZ ;  /* 0x800000037676d210 */ /* 0x000fe20007ffe0ff */
[----:B------:R-:W-:Y:S01]  /*e300*/  VIADD R113, R10, 0x10d ;  /* 0x0000010d0a717836 */ /* 0x000fe20000000000 */
[----:B------:R-:W-:-:S02]  /*e310*/  IABS R117, R111 ;  /* 0x0000006f00757213 */ /* 0x000fc40000000000 */
[----:B------:R-:W-:Y:S02]  /*e320*/  ISETP.GT.U32.AND P6, PT, R3, R110, PT ;  /* 0x0000006e0300720c */ /* 0x000fe40003fc4070 */
[----:B------:R-:W-:Y:S01]  /*e330*/  @!P1 IADD3 R114, R114, -R3, RZ ;  /* 0x8000000372729210 */ /* 0x000fe20007ffe0ff */
[----:B------:R-:W-:Y:S01]  /*e340*/  IMAD.HI.U32 R115, R5, R117, RZ ;  /* 0x0000007505737227 */ /* 0x000fe200078e00ff */
[C---:B------:R-:W-:Y:S02]  /*e350*/  ISETP.GT.U32.AND P1, PT, R3.reuse, R4, PT ;  /* 0x000000040300720c */ /* 0x040fe40003f24070 */
[----:B------:R-:W-:Y:S01]  /*e360*/  ISETP.GT.U32.AND P5, PT, R3, R118, PT ;  /* 0x000000760300720c */ /* 0x000fe20003fa4070 */
[----:B-1----:R-:W-:Y:S01]  /*e370*/  IMAD.MOV.U32 R2, RZ, RZ, R114 ;  /* 0x000000ffff027224 */ /* 0x002fe200078e0072 */
[----:B------:R-:W-:Y:S01]  /*e380*/  IABS R114, R113 ;  /* 0x0000007100727213 */ /* 0x000fe20000000000 */
[----:B------:R-:W-:-:S03]  /*e390*/  IMAD.MOV R115, RZ, RZ, -R115 ;  /* 0x000000ffff737224 */ /* 0x000fc600078e0a73 */
[----:B------:R-:W-:Y:S01]  /*e3a0*/  @!P4 IADD3 R2, -R2, RZ, RZ ;  /* 0x000000ff0202c210 */ /* 0x000fe20007ffe1ff */
[C---:B------:R-:W-:Y:S01]  /*e3b0*/  IMAD R117, R3.reuse, R115, R117 ;  /* 0x0000007303757224 */ /* 0x040fe200078e0275 */
[----:B------:R-:W-:Y:S01]  /*e3c0*/  ISETP.GT.U32.AND P4, PT, R3, R0, PT ;  /* 0x000000000300720c */ /* 0x000fe20003f84070 */
[----:B------:R-:W-:Y:S02]  /*e3d0*/  IMAD.HI.U32 R115, R5, R116, RZ ;  /* 0x0000007405737227 */ /* 0x000fe400078e00ff */
[----:B------:R-:W-:Y:S01]  /*e3e0*/  @!P1 IADD3 R4, R4, -R3, RZ ;  /* 0x8000000304049210 */ /* 0x000fe20007ffe0ff */
[----:B------:R1:W-:Y:S01]  /*e3f0*/  STL [R1+0x634], R2 ;  /* 0x0006340201007387 */ /* 0x0003e20000100800 */
[----:B------:R-:W-:Y:S02]  /*e400*/  IMAD.MOV R115, RZ, RZ, -R115 ;  /* 0x000000ffff737224 */ /* 0x000fe400078e0a73 */
[C---:B------:R-:W-:Y:S01]  /*e410*/  ISETP.GT.U32.AND P1, PT, R3.reuse, R4, PT ;  /* 0x000000040300720c */ /* 0x040fe20003f24070 */
[----:B------:R-:W-:Y:S01]  /*e420*/  @!P6 IMAD.IADD R110, R110, 0x1, -R3 ;  /* 0x000000016e6ee824 */ /* 0x000fe200078e0a03 */
[C---:B------:R-:W-:Y:S01]  /*e430*/  ISETP.GT.U32.AND P6, PT, R3.reuse, R117, PT ;  /* 0x000000750300720c */ /* 0x040fe20003fc4070 */
[----:B------:R-:W-:-:S02]  /*e440*/  IMAD R116, R3, R115, R116 ;  /* 0x0000007303747224 */ /* 0x000fc400078e0274 */
[--C-:B------:R-:W-:Y:S01]  /*e450*/  @!P5 IMAD.IADD R118, R118, 0x1, -R3.reuse ;  /* 0x000000017676d824 */ /* 0x100fe200078e0a03 */
[----:B------:R-:W-:Y:S01]  /*e460*/  ISETP.GE.AND P5, PT, R10, RZ, PT ;  /* 0x000000ff0a00720c */ /* 0x000fe20003fa6270 */
[--C-:B------:R-:W-:Y:S02]  /*e470*/  @!P4 IMAD.IADD R0, R0, 0x1, -R3.reuse ;  /* 0x000000010000c824 */ /* 0x100fe400078e0a03 */
[----:B-1----:R-:W-:Y:S01]  /*e480*/  IMAD.MOV.U32 R2, RZ, RZ, R110 ;  /* 0x000000ffff027224 */ /* 0x002fe200078e006e */
[----:B------:R-:W-:Y:S01]  /*e490*/  MOV R8, R118 ;  /* 0x0000007600087202 */ /* 0x000fe20000000f00 */
[----:B------:R-:W-:Y:S01]  /*e4a0*/  VIADD R110, R10, 0x10e ;  /* 0x0000010e0a6e7836 */ /* 0x000fe20000000000 */
[----:B------:R-:W-:Y:S01]  /*e4b0*/  ISETP.GT.U32.AND P4, PT, R3, R0, PT ;  /* 0x000000000300720c */ /* 0x000fe20003f84070 */
[----:B------:R-:W-:Y:S01]  /*e4c0*/  IMAD.HI.U32 R118, R5, R114, RZ ;  /* 0x0000007205767227 */ /* 0x000fe200078e00ff */
[----:B------:R-:W-:Y:S02]  /*e4d0*/  @!P1 IADD3 R4, R4, -R3, RZ ;  /* 0x8000000304049210 */ /* 0x000fe40007ffe0ff */
[----:B------:R-:W-:Y:S01]  /*e4e0*/  ISETP.GE.AND P1, PT, R113, RZ, PT ;  /* 0x000000ff7100720c */ /* 0x000fe20003f26270 */
[----:B------:R-:W-:Y:S01]  /*e4f0*/  @!P6 IMAD.IADD R117, R117, 0x1, -R3 ;  /* 0x000000017575e824 */ /* 0x000fe200078e0a03 */
[----:B------:R-:W-:Y:S01]  /*e500*/  @!P0 IADD3 R2, -R2, RZ, RZ ;  /* 0x000000ff02028210 */ /* 0x000fe20007ffe1ff */
[----:B------:R-:W-:Y:S01]  /*e510*/  IMAD.MOV.U32 R6, RZ, RZ, R4 ;  /* 0x000000ffff067224 */ /* 0x000fe200078e0004 */
[----:B------:R-:W-:Y:S01]  /*e520*/  ISETP.GE.AND P0, PT, R112, RZ, PT ;  /* 0x000000ff7000720c */ /* 0x000fe20003f06270 */
[----:B------:R-:W-:Y:S01]  /*e530*/  @!P5 IMAD.MOV R8, RZ, RZ, -R8 ;  /* 0x000000ffff08d224 */ /* 0x000fe200078e0a08 */
[C---:B------:R-:W-:Y:S01]  /*e540*/  ISETP.GT.U32.AND P6, PT, R3.reuse, R117, PT ;  /* 0x000000750300720c */ /* 0x040fe20003fc4070 */
[----:B------:R-:W-:Y:S01]  /*e550*/  @!P2 IMAD.MOV R6, RZ, RZ, -R6 ;  /* 0x000000ffff06a224 */ /* 0x000fe200078e0a06 */
[----:B------:R-:W-:Y:S01]  /*e560*/  ISETP.GE.AND P2, PT, R110, RZ, PT ;  /* 0x000000ff6e00720c */ /* 0x000fe20003f46270 */
[----:B------:R-:W-:Y:S01]  /*e570*/  VIADD R4, R10, 0x10f ;  /* 0x0000010f0a047836 */ /* 0x000fe20000000000 */
[-C--:B------:R-:W-:Y:S01]  /*e580*/  @!P4 IADD3 R0, R0, -R3.reuse, RZ ;  /* 0x800000030000c210 */ /* 0x080fe20007ffe0ff */
[----:B------:R-:W-:Y:S01]  /*e590*/  STL [R1+0x4eb0], R8 ;  /* 0x004eb00801007387 */ /* 0x000fe20000100800 */
[C---:B------:R-:W-:Y:S01]  /*e5a0*/  ISETP.GT.U32.AND P4, PT, R3.reuse, R116, PT ;  /* 0x000000740300720c */ /* 0x040fe20003f84070 */
[----:B------:R-:W-:Y:S01]  /*e5b0*/  IMAD.MOV R118, RZ, RZ, -R118 ;  /* 0x000000ffff767224 */ /* 0x000fe200078e0a76 */
[----:B------:R-:W-:Y:S01]  /*e5c0*/  IABS R110, R110 ;  /* 0x0000006e006e7213 */ /* 0x000fe20000000000 */
[----:B------:R1:W-:Y:S01]  /*e5d0*/  STL [R1+0x62c], R2 ;  /* 0x00062c0201007387 */ /* 0x0003e20000100800 */
[----:B------:R-:W-:Y:S01]  /*e5e0*/  IABS R115, R4 ;  /* 0x0000000400737213 */ /* 0x000fe20000000000 */
[----:B------:R-:W-:Y:S01]  /*e5f0*/  IMAD R114, R3, R118, R114 ;  /* 0x0000007603727224 */ /* 0x000fe200078e0272 */
[----:B------:R-:W-:Y:S01]  /*e600*/  ISETP.GE.AND P5, PT, R111, RZ, PT ;  /* 0x000000ff6f00720c */ /* 0x000fe20003fa6270 */
[----:B------:R-:W-:Y:S01]  /*e610*/  IMAD.HI.U32 R113, R5, R110, RZ ;  /* 0x0000006e05717227 */ /* 0x000fe200078e00ff */
[----:B------:R-:W-:Y:S01]  /*e620*/  @!P6 IADD3 R117, R117, -R3, RZ ;  /* 0x800000037575e210 */ /* 0x000fe20007ffe0ff */
[----:B------:R2:W-:Y:S01]  /*e630*/  STL [R1+0x620], R6 ;  /* 0x0006200601007387 */ /* 0x0005e20000100800 */
[C---:B------:R-:W-:Y:S01]  /*e640*/  ISETP.GT.U32.AND P6, PT, R3.reuse, R114, PT ;  /* 0x000000720300720c */ /* 0x040fe20003fc4070 */
[----:B------:R-:W-:Y:S01]  /*e650*/  IMAD.MOV R113, RZ, RZ, -R113 ;  /* 0x000000ffff717224 */ /* 0x000fe200078e0a71 */
[----:B------:R-:W-:Y:S01]  /*e660*/  IADD3 R112, R10, 0x111, RZ ;  /* 0x000001110a707810 */ /* 0x000fe20007ffe0ff */
[----:B------:R-:W-:Y:S01]  /*e670*/  @!P4 IMAD.IADD R116, R116, 0x1, -R3 ;  /* 0x000000017474c824 */ /* 0x000fe200078e0a03 */
[----:B-1----:R-:W-:Y:S01]  /*e680*/  MOV R2, R0 ;  /* 0x0000000000027202 */ /* 0x002fe20000000f00 */
[C---:B------:R-:W-:Y:S01]  /*e690*/  IMAD R110, R3.reuse, R113, R110 ;  /* 0x00000071036e7224 */ /* 0x040fe200078e026e */
[C---:B------:R-:W-:Y:S01]  /*e6a0*/  IADD3 R118, R10.reuse, 0x112, RZ ;  /* 0x000001120a767810 */ /* 0x040fe20007ffe0ff */
        /* <DEDUP_REMOVED lines=8> */
[----:B------:R-:W-:Y:S01]  /*e730*/  @!P6 IADD3 R114, R114, -R3, RZ ;  /* 0x800000037272e210 */ /* 0x000fe20007ffe0ff */
[----:B--2---:R-:W-:Y:S01]  /*e740*/  IMAD.MOV.U32 R6, RZ, RZ, R117 ;  /* 0x000000ffff067224 */ /* 0x004fe200078e0075 */
[----:B------:R-:W-:Y:S01]  /*e750*/  IABS R120, R112 ;  /* 0x0000007000787213 */ /* 0x000fe20000000000 */
[C---:B------:R-:W-:Y:S01]  /*e760*/  IMAD R115, R3.reuse, R4, R115 ;  /* 0x0000000403737224 */ /* 0x040fe200078e0273 */
[C---:B------:R-:W-:Y:S01]  /*e770*/  ISETP.GT.U32.AND P6, PT, R3.reuse, R114, PT ;  /* 0x000000720300720c */ /* 0x040fe20003fc4070 */
[----:B------:R-:W-:Y:S01]  /*e780*/  @!P4 IMAD.IADD R116, R116, 0x1, -R3 ;  /* 0x000000017474c824 */ /* 0x000fe200078e0a03 */
[----:B------:R-:W-:Y:S01]  /*e790*/  ISETP.GT.U32.AND P4, PT, R3, R110, PT ;  /* 0x0000006e0300720c */ /* 0x000fe20003f84070 */
[----:B------:R-:W-:Y:S01]  /*e7a0*/  IMAD.HI.U32 R113, R5, R111, RZ ;  /* 0x0000006f05717227 */ /* 0x000fe200078e00ff */
[----:B------:R-:W-:-:S02]  /*e7b0*/  @!P5 IADD3 R6, -R6, RZ, RZ ;  /* 0x000000ff0606d210 */ /* 0x000fc40007ffe1ff */
[----:B------:R-:W-:Y:S01]  /*e7c0*/  ISETP.GT.U32.AND P5, PT, R3, R115, PT ;  /* 0x000000730300720c */ /* 0x000fe20003fa4070 */
[----:B-1----:R-:W-:Y:S01]  /*e7d0*/  IMAD.MOV.U32 R2, RZ, RZ, R116 ;  /* 0x000000ffff027224 */ /* 0x002fe200078e0074 */
[----:B------:R-:W-:Y:S01]  /*e7e0*/  IADD3 R113, -R113, RZ, RZ ;  /* 0x000000ff71717210 */ /* 0x000fe20007ffe1ff */
[----:B------:R-:W-:Y:S01]  /*e7f0*/  IMAD.HI.U32 R4, R5, R120, RZ ;  /* 0x0000007805047227 */ /* 0x000fe200078e00ff */
[----:B------:R-:W-:Y:S01]  /*e800*/  IABS R119, R118 ;  /* 0x0000007600777213 */ /* 0x000fe20000000000 */
[----:B------:R-:W-:Y:S02]  /*e810*/  STL [R1+0x618], R6 ;  /* 0x0006180601007387 */ /* 0x000fe40000100800 */
[----:B------:R-:W-:Y:S01]  /*e820*/  @!P0 IMAD.MOV R2, RZ, RZ, -R2 ;  /* 0x000000ffff028224 */ /* 0x000fe200078e0a02 */
[----:B------:R-:W-:Y:S01]  /*e830*/  ISETP.GE.AND P0, PT, R0, RZ, PT ;  /* 0x000000ff0000720c */ /* 0x000fe20003f06270 */
[----:B------:R-:W-:Y:S02]  /*e840*/  @!P4 IMAD.IADD R110, R110, 0x1, -R3 ;  /* 0x000000016e6ec824 */ /* 0x000fe400078e0a03 */
[----:B------:R-:W-:Y:S01]  /*e850*/  IMAD R0, R3, R113, R111 ;  /* 0x0000007103007224 */ /* 0x000fe200078e026f */
[----:B------:R1:W-:Y:S01]  /*e860*/  STL [R1+0x61c], R2 ;  /* 0x00061c0201007387 */ /* 0x0003e20000100800 */
[----:B------:R-:W-:Y:S01]  /*e870*/  @!P5 IADD3 R115, R115, -R3, RZ ;  /* 0x800000037373d210 */ /* 0x000fe20007ffe0ff */
[----:B------:R-:W-:Y:S01]  /*e880*/  IMAD.HI.U32 R116, R5, R119, RZ ;  /* 0x0000007705747227 */ /* 0x000fe200078e00ff */
[----:B------:R-:W-:-:S02]  /*e890*/  ISETP.GT.U32.AND P4, PT, R3, R110, PT ;  /* 0x0000006e0300720c */ /* 0x000fc40003f84070 */
[C---:B------:R-:W-:Y:S01]  /*e8a0*/  ISETP.GT.U32.AND P5, PT, R3.reuse, R115, PT ;  /* 0x000000730300720c */ /* 0x040fe20003fa4070 */
[----:B------:R-:W-:Y:S02]  /*e8b0*/  IMAD.MOV R4, RZ, RZ, -R4 ;  /* 0x000000ffff047224 */ /* 0x000fe400078e0a04 */
[----:B------:R-:W-:Y:S02]  /*e8c0*/  VIADD R113, R10, 0x113 ;  /* 0x000001130a717836 */ /* 0x000fe40000000000 */
[----:B------:R-:W-:Y:S02]  /*e8d0*/  IMAD.MOV R116, RZ, RZ, -R116 ;  /* 0x000000ffff747224 */ /* 0x000fe400078e0a74 */
[C---:B------:R-:W-:Y:S01]  /*e8e0*/  IMAD R120, R3.reuse, R4, R120 ;  /* 0x0000000403787224 */ /* 0x040fe200078e0278 */
[----:B------:R-:W-:Y:S01]  /*e8f0*/  IABS R125, R113 ;  /* 0x00000071007d7213 */ /* 0x000fe20000000000 */
[--C-:B------:R-:W-:Y:S01]  /*e900*/  @!P6 IMAD.IADD R114, R114, 0x1, -R3.reuse ;  /* 0x000000017272e824 */ /* 0x100fe200078e0a03 */
[----:B------:R-:W-:Y:S01]  /*e910*/  ISETP.GE.AND P6, PT, R112, RZ, PT ;  /* 0x000000ff7000720c */ /* 0x000fe20003fc6270 */
[----:B------:R-:W-:Y:S01]  /*e920*/  @!P4 IMAD.IADD R110, R110, 0x1, -R3 ;  /* 0x000000016e6ec824 */ /* 0x000fe200078e0a03 */
[C---:B------:R-:W-:Y:S01]  /*e930*/  ISETP.GT.U32.AND P4, PT, R3.reuse, R0, PT ;  /* 0x000000000300720c */ /* 0x040fe20003f84070 */
[----:B------:R-:W-:Y:S01]  /*e940*/  IMAD R119, R3, R116, R119 ;  /* 0x0000007403777224 */ /* 0x000fe200078e0277 */
[----:B------:R-:W-:Y:S01]  /*e950*/  @!P5 IADD3 R115, R115, -R3, RZ ;  /* 0x800000037373d210 */ /* 0x000fe20007ffe0ff */
[----:B------:R-:W-:Y:S01]  /*e960*/  IMAD.HI.U32 R124, R5, R125, RZ ;  /* 0x0000007d057c7227 */ /* 0x000fe200078e00ff */
[----:B------:R-:W-:-:S03]  /*e970*/  ISETP.GT.U32.AND P5, PT, R3, R120, PT ;  /* 0x000000780300720c */ /* 0x000fc60003fa4070 */
[----:B-1----:R-:W-:Y:S02]  /*e980*/  IMAD.MOV.U32 R2, RZ, RZ, R114 ;  /* 0x000000ffff027224 */ /* 0x002fe400078e0072 */
[----:B------:R-:W-:Y:S02]  /*e990*/  IMAD.MOV R124, RZ, RZ, -R124 ;  /* 0x000000ffff7c7224 */ /* 0x000fe400078e0a7c */
[----:B------:R-:W-:Y:S02]  /*e9a0*/  @!P1 IMAD.MOV R2, RZ, RZ, -R2 ;  /* 0x000000ffff029224 */ /* 0x000fe400078e0a02 */
[----:B------:R-:W-:Y:S01]  /*e9b0*/  @!P4 IADD3 R0, R0, -R3, RZ ;  /* 0x800000030000c210 */ /* 0x000fe20007ffe0ff */
[C---:B------:R-:W-:Y:S01]  /*e9c0*/  VIADD R112, R10.reuse, 0x115 ;  /* 0x000001150a707836 */ /* 0x040fe20000000000 */
[C---:B------:R-:W-:Y:S01]  /*e9d0*/  ISETP.GT.U32.AND P4, PT, R3.reuse, R119, PT ;  /* 0x000000770300720c */ /* 0x040fe20003f84070 */
[----:B------:R-:W-:Y:S01]  /*e9e0*/  IMAD R124, R3, R124, R125 ;  /* 0x0000007c037c7224 */ /* 0x000fe200078e027d */
[----:B------:R1:W-:Y:S01]  /*e9f0*/  STL [R1+0x614], R2 ;  /* 0x0006140201007387 */ /* 0x0003e20000100800 */
[C---:B------:R-:W-:Y:S01]  /*ea00*/  VIADD R111, R10.reuse, 0x116 ;  /* 0x000001160a6f7836 */ /* 0x040fe20000000000 */
[----:B------:R-:W-:Y:S01]  /*ea10*/  IABS R4, R112 ;  /* 0x0000007000047213 */ /* 0x000fe20000000000 */
[----:B------:R-:W-:Y:S01]  /*ea20*/  VIADD R8, R10, 0x18e ;  /* 0x0000018e0a087836 */ /* 0x000fe20000000000 */
[----:B------:R-:W-:-:S02]  /*ea30*/  @!P5 IADD3 R120, R120, -R3, RZ ;  /* 0x800000037878d210 */ /* 0x000fc40007ffe0ff */
[----:B------:R-:W-:Y:S01]  /*ea40*/  ISETP.GT.U32.AND P5, PT, R3, R124, PT ;  /* 0x0000007c0300720c */ /* 0x000fe20003fa4070 */
[----:B------:R-:W-:Y:S01]  /*ea50*/  IMAD.HI.U32 R121, R5, R4, RZ ;  /* 0x0000000405797227 */ /* 0x000fe200078e00ff */
[----:B------:R-:W-:Y:S02]  /*ea60*/  IABS R117, R111 ;  /* 0x0000006f00757213 */ /* 0x000fe40000000000 */
[----:B-1----:R-:W-:Y:S01]  /*ea70*/  MOV R2, R110 ;  /* 0x0000006e00027202 */ /* 0x002fe20000000f00 */
[----:B------:R-:W-:Y:S01]  /*ea80*/  @!P4 IMAD.IADD R119, R119, 0x1, -R3 ;  /* 0x000000017777c824 */ /* 0x000fe200078e0a03 */
[----:B------:R-:W-:Y:S01]  /*ea90*/  ISETP.GT.U32.AND P1, PT, R3, R0, PT ;  /* 0x000000000300720c */ /* 0x000fe20003f24070 */
[----:B------:R-:W-:Y:S01]  /*eaa0*/  IMAD.HI.U32 R116, R5, R117, RZ ;  /* 0x0000007505747227 */ /* 0x000fe200078e00ff */
[----:B------:R-:W-:-:S03]  /*eab0*/  ISETP.GT.U32.AND P4, PT, R3, R120, PT ;  /* 0x000000780300720c */ /* 0x000fc60003f84070 */
[----:B------:R-:W-:Y:S01]  /*eac0*/  @!P2 IMAD.MOV R2, RZ, RZ, -R2 ;  /* 0x000000ffff02a224 */ /* 0x000fe200078e0a02 */
[C---:B------:R-:W-:Y:S01]  /*ead0*/  ISETP.GT.U32.AND P2, PT, R3.reuse, R119, PT ;  /* 0x000000770300720c */ /* 0x040fe20003f44070 */
[----:B------:R-:W-:Y:S02]  /*eae0*/  IMAD.MOV R121, RZ, RZ, -R121 ;  /* 0x000000ffff797224 */ /* 0x000fe400078e0a79 */
[----:B------:R-:W-:Y:S01]  /*eaf0*/  IMAD.MOV R116, RZ, RZ, -R116 ;  /* 0x000000ffff747224 */ /* 0x000fe200078e0a74 */
[----:B------:R1:W-:Y:S01]  /*eb00*/  STL [R1+0x610], R2 ;  /* 0x0006100201007387 */ /* 0x0003e20000100800 */
[C---:B------:R-:W-:Y:S02]  /*eb10*/  IMAD R4, R3.reuse, R121, R4 ;  /* 0x0000007903047224 */ /* 0x040fe400078e0204 */
[----:B------:R-:W-:Y:S02]  /*eb20*/  @!P5 IMAD.IADD R124, R124, 0x1, -R3 ;  /* 0x000000017c7cd824 */ /* 0x000fe400078e0a03 */
[C---:B------:R-:W-:Y:S01]  /*eb30*/  IMAD R116, R3.reuse, R116, R117 ;  /* 0x0000007403747224 */ /* 0x040fe200078e0275 */
[----:B------:R-:W-:Y:S01]  /*eb40*/  @!P4 IADD3 R120, R120, -R3, RZ ;  /* 0x800000037878c210 */ /* 0x000fe20007ffe0ff */
[--C-:B------:R-:W-:Y:S01]  /*eb50*/  @!P1 IMAD.IADD R0, R0, 0x1, -R3.reuse ;  /* 0x0000000100009824 */ /* 0x100fe200078e0a03 */
[----:B------:R-:W-:Y:S01]  /*eb60*/  ISETP.GT.U32.AND P1, PT, R3, R4, PT ;  /* 0x000000040300720c */ /* 0x000fe20003f24070 */
[--C-:B------:R-:W-:Y:S01]  /*eb70*/  @!P2 IMAD.IADD R119, R119, 0x1, -R3.reuse ;  /* 0x000000017777a824 */ /* 0x100fe200078e0a03 */
[----:B-1----:R-:W-:Y:S01]  /*eb80*/  MOV R2, R115 ;  /* 0x0000007300027202 */ /* 0x002fe20000000f00 */
[C---:B------:R-:W-:Y:S01]  /*eb90*/  VIADD R121, R10.reuse, 0x117 ;  /* 0x000001170a797836 */ /* 0x040fe20000000000 */
[C---:B------:R-:W-:Y:S01]  /*eba0*/  ISETP.GT.U32.AND P5, PT, R3.reuse, R124, PT ;  /* 0x0000007c0300720c */ /* 0x040fe20003fa4070 */
[----:B------:R-:W-:Y:S01]  /*ebb0*/  IMAD.MOV.U32 R6, RZ, RZ, R0 ;  /* 0x000000ffff067224 */ /* 0x000fe200078e0000 */
[C---:B------:R-:W-:Y:S01]  /*ebc0*/  ISETP.GT.U32.AND P2, PT, R3.reuse, R116, PT ;  /* 0x000000740300720c */ /* 0x040fe20003f44070 */
[----:B------:R-:W-:Y:S01]  /*ebd0*/  @!P3 IMAD.MOV R2, RZ, RZ, -R2 ;  /* 0x000000ffff02b224 */ /* 0x000fe200078e0a02 */
[----:B------:R-:W-:Y:S01]  /*ebe0*/  ISETP.GT.U32.AND P3, PT, R3, R123, PT ;  /* 0x0000007b0300720c */ /* 0x000fe20003f64070 */
[----:B------:R-:W-:Y:S01]  /*ebf0*/  @!P0 IMAD.MOV R6, RZ, RZ, -R6 ;  /* 0x000000ffff068224 */ /* 0x000fe200078e0a06 */
[----:B------:R-:W-:Y:S01]  /*ec00*/  IABS R114, R121 ;  /* 0x0000007900727213 */ /* 0x000fe20000000000 */
[C---:B------:R-:W-:Y:S01]  /*ec10*/  VIADD R0, R10.reuse, 0x119 ;  /* 0x000001190a007836 */ /* 0x040fe20000000000 */
[----:B------:R-:W-:Y:S01]  /*ec20*/  IADD3 R117, R10, 0x118, RZ ;  /* 0x000001180a757810 */ /* 0x000fe20007ffe0ff */
[----:B------:R1:W-:Y:S01]  /*ec30*/  STL [R1+0x60c], R2 ;  /* 0x00060c0201007387 */ /* 0x0003e20000100800 */
[----:B------:R-:W-:Y:S01]  /*ec40*/  @!P1 IADD3 R4, R4, -R3, RZ ;  /* 0x8000000304049210 */ /* 0x000fe20007ffe0ff */
[----:B------:R-:W-:Y:S01]  /*ec50*/  IMAD.HI.U32 R115, R5, R114, RZ ;  /* 0x0000007205737227 */ /* 0x000fe200078e00ff */
[----:B------:R-:W-:Y:S01]  /*ec60*/  ISETP.GE.AND P4, PT, R118, RZ, PT ;  /* 0x000000ff7600720c */ /* 0x000fe20003f86270 */
[----:B------:R2:W-:Y:S01]  /*ec70*/  STL [R1+0x5fc], R6 ;  /* 0x0005fc0601007387 */ /* 0x0005e20000100800 */
[----:B------:R-:W-:Y:S01]  /*ec80*/  IABS R110, R117 ;  /* 0x00000075006e7213 */ /* 0x000fe20000000000 */
[--C-:B------:R-:W-:Y:S01]  /*ec90*/  @!P5 IMAD.IADD R124, R124, 0x1, -R3.reuse ;  /* 0x000000017c7cd824 */ /* 0x100fe200078e0a03 */
[----:B------:R-:W-:Y:S01]  /*eca0*/  ISETP.GE.AND P5, PT, R113, RZ, PT ;  /* 0x000000ff7100720c */ /* 0x000fe20003fa6270 */
[--C-:B------:R-:W-:Y:S01]  /*ecb0*/  @!P3 IMAD.IADD R123, R123, 0x1, -R3.reuse ;  /* 0x000000017b7bb824 */ /* 0x100fe200078e0a03 */
[----:B------:R-:W-:Y:S01]  /*ecc0*/  IADD3 R115, -R115, RZ, RZ ;  /* 0x000000ff73737210 */ /* 0x000fe20007ffe1ff */
[----:B------:R-:W-:Y:S01]  /*ecd0*/  @!P2 IMAD.IADD R116, R116, 0x1, -R3 ;  /* 0x000000017474a824 */ /* 0x000fe200078e0a03 */
[----:B-1----:R-:W-:Y:S01]  /*ece0*/  MOV R2, R120 ;  /* 0x0000007800027202 */ /* 0x002fe20000000f00 */
[----:B------:R-:W-:Y:S01]  /*ecf0*/  IMAD.HI.U32 R118, R5, R110, RZ ;  /* 0x0000006e05767227 */ /* 0x000fe200078e00ff */
[----:B------:R-:W-:-:S02]  /*ed00*/  ISETP.GT.U32.AND P0, PT, R3, R123, PT ;  /* 0x0000007b0300720c */ /* 0x000fc40003f04070 */
[----:B------:R-:W-:Y:S01]  /*ed10*/  @!P6 IADD3 R2, -R2, RZ, RZ ;  /* 0x000000ff0202e210 */ /* 0x000fe20007ffe1ff */
[----:B--2---:R-:W-:Y:S01]  /*ed20*/  IMAD.MOV.U32 R6, RZ, RZ, R119 ;  /* 0x000000ffff067224 */ /* 0x004fe200078e0077 */
[C---:B------:R-:W-:Y:S01]  /*ed30*/  ISETP.GT.U32.AND P2, PT, R3.reuse, R4, PT ;  /* 0x000000040300720c */ /* 0x040fe20003f44070 */
[----:B------:R-:W-:Y:S01]  /*ed40*/  IMAD.MOV R118, RZ, RZ, -R118 ;  /* 0x000000ffff767224 */ /* 0x000fe200078e0a76 */
[----:B------:R-:W-:Y:S01]  /*ed50*/  ISETP.GE.AND P3, PT, R122, RZ, PT ;  /* 0x000000ff7a00720c */ /* 0x000fe20003f66270 */
[----:B------:R1:W-:Y:S01]  /*ed60*/  STL [R1+0x5f8], R2 ;  /* 0x0005f80201007387 */ /* 0x0003e20000100800 */
[----:B------:R-:W-:Y:S01]  /*ed70*/  ISETP.GE.AND P1, PT, R112, RZ, PT ;  /* 0x000000ff7000720c */ /* 0x000fe20003f26270 */
[C---:B------:R-:W-:Y:S01]  /*ed80*/  IMAD R114, R3.reuse, R115, R114 ;  /* 0x0000007303727224 */ /* 0x040fe200078e0272 */
[----:B------:R-:W-:Y:S01]  /*ed90*/  ISETP.GT.U32.AND P6, PT, R3, R116, PT ;  /* 0x000000740300720c */ /* 0x000fe20003fc4070 */
[----:B------:R-:W-:Y:S02]  /*eda0*/  @!P4 IMAD.MOV R6, RZ, RZ, -R6 ;  /* 0x000000ffff06c224 */ /* 0x000fe400078e0a06 */
[----:B------:R-:W-:Y:S01]  /*edb0*/  @!P0 IADD3 R123, R123, -R3, RZ ;  /* 0x800000037b7b8210 */ /* 0x000fe20007ffe0ff */
[C---:B------:R-:W-:Y:S01]  /*edc0*/  IMAD R110, R3.reuse, R118, R110 ;  /* 0x00000076036e7224 */ /* 0x040fe200078e026e */
[C---:B------:R-:W-:Y:S01]  /*edd0*/  ISETP.GT.U32.AND P4, PT, R3.reuse, R114, PT ;  /* 0x000000720300720c */ /* 0x040fe20003f84070 */
[----:B------:R2:W-:Y:S01]  /*ede0*/  STL [R1+0x5f4], R6 ;  /* 0x0005f40601007387 */ /* 0x0005e20000100800 */
[----:B-1----:R-:W-:Y:S01]  /*edf0*/  MOV R2, R124 ;  /* 0x0000007c00027202 */ /* 0x002fe20000000f00 */
[--C-:B------:R-:W-:Y:S01]  /*ee00*/  @!P2 IMAD.IADD R4, R4, 0x1, -R3.reuse ;  /* 0x000000010404a824 */ /* 0x100fe200078e0a03 */
[----:B------:R-:W-:Y:S01]  /*ee10*/  ISETP.GT.U32.AND P0, PT, R3, R110, PT ;  /* 0x0000006e0300720c */ /* 0x000fe20003f04070 */
[C---:B------:R-:W-:Y:S01]  /*ee20*/  VIADD R112, R10.reuse, 0x11a ;  /* 0x0000011a0a707836 */ /* 0x040fe20000000000 */
[----:B------:R-:W-:Y:S01]  /*ee30*/  IADD3 R118, R10, 0x11b, RZ ;  /* 0x0000011b0a767810 */ /* 0x000fe20007ffe0ff */
[----:B------:R-:W-:Y:S01]  /*ee40*/  @!P5 IMAD.MOV R2, RZ, RZ, -R2 ;  /* 0x000000ffff02d224 */ /* 0x000fe200078e0a02 */
[----:B------:R-:W-:Y:S01]  /*ee50*/  ISETP.GE.AND P5, PT, R111, RZ, PT ;  /* 0x000000ff6f00720c */ /* 0x000fe20003fa6270 */
[----:B------:R-:W-:Y:S01]  /*ee60*/  @!P6 IMAD.IADD R116, R116, 0x1, -R3 ;  /* 0x000000017474e824 */ /* 0x000fe200078e0a03 */
[----:B------:R-:W-:Y:S01]  /*ee70*/  IABS R111, R0 ;  /* 0x00000000006f7213 */ /* 0x000fe20000000000 */
[----:B--2---:R-:W-:Y:S01]  /*ee80*/  IMAD.MOV.U32 R6, RZ, RZ, R123 ;  /* 0x000000ffff067224 */ /* 0x004fe200078e007b */
[----:B------:R1:W-:Y:S01]  /*ee90*/  STL [R1+0x5f0], R2 ;  /* 0x0005f00201007387 */ /* 0x0003e20000100800 */
[----:B------:R-:W-:-:S02]  /*eea0*/  ISETP.GE.AND P6, PT, R117, RZ, PT ;  /* 0x000000ff7500720c */ /* 0x000fc40003fc6270 */
[----:B------:R-:W-:Y:S01]  /*eeb0*/  IMAD.HI.U32 R113, R5, R111, RZ ;  /* 0x0000006f05717227 */ /* 0x000fe200078e00ff */
[-C--:B------:R-:W-:Y:S02]  /*eec0*/  @!P4 IADD3 R114, R114, -R3.reuse, RZ ;  /* 0x800000037272c210 */ /* 0x080fe40007ffe0ff */
[----:B------:R-:W-:Y:S01]  /*eed0*/  IABS R120, R112 ;  /* 0x0000007000787213 */ /* 0x000fe20000000000 */
[----:B------:R-:W-:Y:S01]  /*eee0*/  @!P3 IMAD.MOV R6, RZ, RZ, -R6 ;  /* 0x000000ffff06b224 */ /* 0x000fe200078e0a06 */
[----:B------:R-:W-:Y:S01]  /*eef0*/  @!P0 IADD3 R110, R110, -R3, RZ ;  /* 0x800000036e6e8210 */ /* 0x000fe20007ffe0ff */
[----:B------:R-:W-:Y:S01]  /*ef00*/  IMAD.MOV R113, RZ, RZ, -R113 ;  /* 0x000000ffff717224 */ /* 0x000fe200078e0a71 */
[C---:B------:R-:W-:Y:S01]  /*ef10*/  ISETP.GT.U32.AND P0, PT, R3.reuse, R114, PT ;  /* 0x000000720300720c */ /* 0x040fe20003f04070 */
[----:B-1----:R-:W-:Y:S01]  /*ef20*/  IMAD.MOV.U32 R2, RZ, RZ, R4 ;  /* 0x000000ffff027224 */ /* 0x002fe200078e0004 */
[----:B------:R-:W-:Y:S01]  /*ef30*/  STL [R1+0x5ec], R6 ;  /* 0x0005ec0601007387 */ /* 0x000fe20000100800 */
[C---:B------:R-:W-:Y:S01]  /*ef40*/  IMAD R117, R3.reuse, R113, R111 ;  /* 0x0000007103757224 */ /* 0x040fe200078e026f */
[----:B------:R-:W-:Y:S01]  /*ef50*/  ISETP.GE.AND P4, PT, R0, RZ, PT ;  /* 0x000000ff0000720c */ /* 0x000fe20003f86270 */
[----:B------:R-:W-:Y:S01]  /*ef60*/  @!P1 IMAD.MOV R2, RZ, RZ, -R2 ;  /* 0x000000ffff029224 */ /* 0x000fe200078e0a02 */
[----:B------:R-:W-:Y:S01]  /*ef70*/  ISETP.GT.U32.AND P1, PT, R3, R110, PT ;  /* 0x0000006e0300720c */ /* 0x000fe20003f24070 */
[----:B------:R-:W-:Y:S01]  /*ef80*/  IMAD.HI.U32 R0, R5, R120, RZ ;  /* 0x0000007805007227 */ /* 0x000fe200078e00ff */
[----:B------:R-:W-:-:S02]  /*ef90*/  ISETP.GE.AND P2, PT, R121, RZ, PT ;  /* 0x000000ff7900720c */ /* 0x000fc40003f46270 */
[----:B------:R1:W-:Y:S01]  /*efa0*/  STL [R1+0x5e8], R2 ;  /* 0x0005e80201007387 */ /* 0x0003e20000100800 */
[----:B------:R-:W-:Y:S01]  /*efb0*/  ISETP.GE.AND P3, PT, R112, RZ, PT ;  /* 0x000000ff7000720c */ /* 0x000fe20003f66270 */
[----:B------:R-:W-:Y:S01]  /*efc0*/  VIADD R4, R10, 0x11c ;  /* 0x0000011c0a047836 */ /* 0x000fe20000000000 */
[----:B------:R-:W-:Y:S01]  /*efd0*/  IADD3 R0, -R0, RZ, RZ ;  /* 0x000000ff00007210 */ /* 0x000fe20007ffe1ff */
[--C-:B------:R-:W-:Y:S01]  /*efe0*/  @!P0 IMAD.IADD R114, R114, 0x1, -R3.reuse ;  /* 0x0000000172728824 */ /* 0x100fe200078e0a03 */
[----:B------:R-:W-:Y:S02]  /*eff0*/  ISETP.GE.AND P0, PT, R118, RZ, PT ;  /* 0x000000ff7600720c */ /* 0x000fe40003f06270 */
[----:B------:R-:W-:Y:S01]  /*f000*/  IABS R118, R118 ;  /* 0x0000007600767213 */ /* 0x000fe20000000000 */
[C---:B------:R-:W-:Y:S01]  /*f010*/  IMAD R120, R3.reuse, R0, R120 ;  /* 0x0000000003787224 */ /* 0x040fe200078e0278 */
[----:B------:R-:W-:Y:S01]  /*f020*/  IADD3 R0, R10, 0x11d, RZ ;  /* 0x0000011d0a007810 */ /* 0x000fe20007ffe0ff */
[----:B-1----:R-:W-:Y:S01]  /*f030*/  IMAD.MOV.U32 R2, RZ, RZ, R116 ;  /* 0x000000ffff027224 */ /* 0x002fe200078e0074 */
[----:B------:R-:W-:Y:S01]  /*f040*/  IABS R113, R4 ;  /* 0x0000000400717213 */ /* 0x000fe20000000000 */
[----:B------:R-:W-:Y:S01]  /*f050*/  @!P1 IMAD.IADD R110, R110, 0x1, -R3 ;  /* 0x000000016e6e9824 */ /* 0x000fe200078e0a03 */
[C---:B------:R-:W-:Y:S01]  /*f060*/  ISETP.GT.U32.AND P1, PT, R3.reuse, R120, PT ;  /* 0x000000780300720c */ /* 0x040fe20003f24070 */
[----:B------:R-:W-:Y:S01]  /*f070*/  @!P5 IMAD.MOV R2, RZ, RZ, -R2 ;  /* 0x000000ffff02d224 */ /* 0x000fe200078e0a02 */
[----:B------:R-:W-:Y:S01]  /*f080*/  ISETP.GT.U32.AND P5, PT, R3, R117, PT ;  /* 0x000000750300720c */ /* 0x000fe20003fa4070 */
[----:B------:R-:W-:Y:S01]  /*f090*/  IMAD.HI.U32 R112, R5, R118, RZ ;  /* 0x0000007605707227 */ /* 0x000fe200078e00ff */
[----:B------:R-:W-:-:S02]  /*f0a0*/  IABS R115, R0 ;  /* 0x0000000000737213 */ /* 0x000fc40000000000 */
[----:B------:R1:W-:Y:S01]  /*f0b0*/  STL [R1+0x5e4], R2 ;  /* 0x0005e40201007387 */ /* 0x0003e20000100800 */
[----:B------:R-:W-:Y:S02]  /*f0c0*/  IMAD.MOV R112, RZ, RZ, -R112 ;  /* 0x000000ffff707224 */ /* 0x000fe400078e0a70 */
[----:B------:R-:W-:-:S04]  /*f0d0*/  IMAD.HI.U32 R111, R5, R113, RZ ;  /* 0x00000071056f7227 */ /* 0x000fc800078e00ff */
[----:B------:R-:W-:Y:S01]  /*f0e0*/  IMAD R118, R3, R112, R118 ;  /* 0x0000007003767224 */ /* 0x000fe200078e0276 */
[----:B------:R-:W-:Y:S01]  /*f0f0*/  @!P1 IADD3 R120, R120, -R3, RZ ;  /* 0x8000000378789210 */ /* 0x000fe20007ffe0ff */
[----:B------:R-:W-:Y:S01]  /*f100*/  @!P5 IMAD.IADD R117, R117, 0x1, -R3 ;  /* 0x000000017575d824 */ /* 0x000fe200078e0a03 */
[----:B-1----:R-:W-:Y:S01]  /*f110*/  MOV R2, R114 ;  /* 0x0000007200027202 */ /* 0x002fe20000000f00 */
[----:B------:R-:W-:Y:S01]  /*f120*/  VIADD R112, R10, 0x11f ;  /* 0x0000011f0a707836 */ /* 0x000fe20000000000 */
[C---:B------:R-:W-:Y:S02]  /*f130*/  ISETP.GT.U32.AND P1, PT, R3.reuse, R120, PT ;  /* 0x000000780300720c */ /* 0x040fe40003f24070 */
[----:B------:R-:W-:Y:S01]  /*f140*/  ISETP.GT.U32.AND P5, PT, R3, R117, PT ;  /* 0x000000750300720c */ /* 0x000fe20003fa4070 */
[----:B------:R-:W-:Y:S01]  /*f150*/  @!P2 IMAD.MOV R2, RZ, RZ, -R2 ;  /* 0x000000ffff02a224 */ /* 0x000fe200078e0a02 */
[----:B------:R-:W-:Y:S01]  /*f160*/  ISETP.GE.AND P2, PT, R4, RZ, PT ;  /* 0x000000ff0400720c */ /* 0x000fe20003f46270 */
[----:B------:R-:W-:Y:S01]  /*f170*/  IMAD.HI.U32 R4, R5, R115, RZ ;  /* 0x0000007305047227 */ /* 0x000fe200078e00ff */
[----:B------:R-:W-:-:S02]  /*f180*/  IADD3 R111, -R111, RZ, RZ ;  /* 0x000000ff6f6f7210 */ /* 0x000fc40007ffe1ff */
[----:B------:R1:W-:Y:S01]  /*f190*/  STL [R1+0x5e0], R2 ;  /* 0x0005e00201007387 */ /* 0x0003e20000100800 */
[----:B------:R-:W-:Y:S01]  /*f1a0*/  IMAD.MOV R4, RZ, RZ, -R4 ;  /* 0x000000ffff047224 */ /* 0x000fe200078e0a04 */
[----:B------:R-:W-:Y:S01]  /*f1b0*/  IADD3 R114, R10, 0x120, RZ ;  /* 0x000001200a727810 */ /* 0x000fe20007ffe0ff */
[C---:B------:R-:W-:Y:S01]  /*f1c0*/  IMAD R113, R3.reuse, R111, R113 ;  /* 0x0000006f03717224 */ /* 0x040fe200078e0271 */
[----:B------:R-:W-:Y:S01]  /*f1d0*/  IABS R119, R112 ;  /* 0x0000007000777213 */ /* 0x000fe20000000000 */
[----:B------:R-:W-:Y:S01]  /*f1e0*/  IMAD R115, R3, R4, R115 ;  /* 0x0000000403737224 */ /* 0x000fe200078e0273 */
[----:B------:R-:W-:Y:S01]  /*f1f0*/  IABS R116, R114 ;  /* 0x0000007200747213 */ /* 0x000fe20000000000 */
[--C-:B------:R-:W-:Y:S01]  /*f200*/  @!P5 IMAD.IADD R117, R117, 0x1, -R3.reuse ;  /* 0x000000017575d824 */ /* 0x100fe200078e0a03 */
[C---:B------:R-:W-:Y:S01]  /*f210*/  ISETP.GT.U32.AND P5, PT, R3.reuse, R118, PT ;  /* 0x000000760300720c */ /* 0x040fe20003fa4070 */
[----:B------:R-:W-:Y:S01]  /*f220*/  @!P1 IMAD.IADD R120, R120, 0x1, -R3 ;  /* 0x0000000178789824 */ /* 0x000fe200078e0a03 */
[----:B------:R-:W-:Y:S01]  /*f230*/  ISETP.GT.U32.AND P1, PT, R3, R113, PT ;  /* 0x000000710300720c */ /* 0x000fe20003f24070 */
[----:B-1----:R-:W-:-:S02]  /*f240*/  IMAD.MOV.U32 R2, RZ, RZ, R110 ;  /* 0x000000ffff027224 */ /* 0x002fc400078e006e */
[----:B------:R-:W-:Y:S02]  /*f250*/  VIADD R4, R10, 0x121 ;  /* 0x000001210a047836 */ /* 0x000fe40000000000 */
[----:B------:R-:W-:Y:S01]  /*f260*/  @!P6 IMAD.MOV R2, RZ, RZ, -R2 ;  /* 0x000000ffff02e224 */ /* 0x000fe200078e0a02 */
[----:B------:R-:W-:Y:S02]  /*f270*/  ISETP.GE.AND P6, PT, R0, RZ, PT ;  /* 0x000000ff0000720c */ /* 0x000fe40003fc6270 */
[----:B------:R-:W-:Y:S02]  /*f280*/  IADD3 R0, R10, 0x11e, RZ ;  /* 0x0000011e0a007810 */ /* 0x000fe40007ffe0ff */
[----:B------:R1:W-:Y:S01]  /*f290*/  STL [R1+0x5dc], R2 ;  /* 0x0005dc0201007387 */ /* 0x0003e20000100800 */
[----:B------:R-:W-:Y:S01]  /*f2a0*/  @!P5 IMAD.IADD R118, R118, 0x1, -R3 ;  /* 0x000000017676d824 */ /* 0x000fe200078e0a03 */
[----:B------:R-:W-:Y:S02]  /*f2b0*/  ISETP.GT.U32.AND P5, PT, R3, R115, PT ;  /* 0x000000730300720c */ /* 0x000fe40003fa4070 */
[----:B------:R-:W-:-:S02]  /*f2c0*/  IABS R111, R0 ;  /* 0x00000000006f7213 */ /* 0x000fc40000000000 */
[----:B------:R-:W-:Y:S02]  /*f2d0*/  @!P1 IADD3 R113, R113, -R3, RZ ;  /* 0x8000000371719210 */ /* 0x000fe40007ffe0ff */
[----:B------:R-:W-:Y:S02]  /*f2e0*/  IABS R110, R4 ;  /* 0x00000004006e7213 */ /* 0x000fe40000000000 */
[----:B-1----:R-:W-:Y:S01]  /*f2f0*/  MOV R2, R117 ;  /* 0x0000007500027202 */ /* 0x002fe20000000f00 */
[----:B------:R-:W-:Y:S01]  /*f300*/  IMAD.HI.U32 R117, R5, R111, RZ ;  /* 0x0000006f05757227 */ /* 0x000fe200078e00ff */
[----:B------:R-:W-:-:S03]  /*f310*/  ISETP.GT.U32.AND P1, PT, R3, R113, PT ;  /* 0x000000710300720c */ /* 0x000fc60003f24070 */
[----:B------:R-:W-:Y:S01]  /*f320*/  @!P4 IMAD.MOV R2, RZ, RZ, -R2 ;  /* 0x000000ffff02c224 */ /* 0x000fe200078e0a02 */
[----:B------:R-:W-:Y:S01]  /*f330*/  ISETP.GT.U32.AND P4, PT, R3, R118, PT ;  /* 0x000000760300720c */ /* 0x000fe20003f84070 */
[----:B------:R-:W-:Y:S02]  /*f340*/  IMAD.MOV R117, RZ, RZ, -R117 ;  /* 0x000000ffff757224 */ /* 0x000fe400078e0a75 */
[--C-:B------:R-:W-:Y:S01]  /*f350*/  @!P5 IMAD.IADD R115, R115, 0x1, -R3.reuse ;  /* 0x000000017373d824 */ /* 0x100fe200078e0a03 */
[----:B------:R1:W-:Y:S04]  /*f360*/  STL [R1+0x5a4], R2 ;  /* 0x0005a40201007387 */ /* 0x0003e80000100800 */
[----:B------:R-:W-:Y:S01]  /*f370*/  ISETP.GT.U32.AND P5, PT, R3, R115, PT ;  /* 0x000000730300720c */ /* 0x000fe20003fa4070 */
[----:B------:R-:W-:Y:S01]  /*f380*/  @!P1 IMAD.IADD R113, R113, 0x1, -R3 ;  /* 0x0000000171719824 */ /* 0x000fe200078e0a03 */
[----:B------:R-:W-:-:S03]  /*f390*/  ISETP.GE.AND P1, PT, R112, RZ, PT ;  /* 0x000000ff7000720c */ /* 0x000fc60003f26270 */
[--C-:B------:R-:W-:Y:S01]  /*f3a0*/  @!P4 IMAD.IADD R118, R118, 0x1, -R3.reuse ;  /* 0x000000017676c824 */ /* 0x100fe200078e0a03 */
[----:B------:R-:W-:Y:S01]  /*f3b0*/  MOV R6, R113 ;  /* 0x0000007100067202 */ /* 0x000fe20000000f00 */
[----:B-1----:R-:W-:Y:S02]  /*f3c0*/  IMAD.MOV.U32 R2, RZ, RZ, R120 ;  /* 0x000000ffff027224 */ /* 0x002fe400078e0078 */
[----:B------:R-:W-:Y:S01]  /*f3d0*/  IMAD.HI.U32 R120, R5, R119, RZ ;  /* 0x0000007705787227 */ /* 0x000fe200078e00ff */
[----:B------:R-:W-:Y:S02]  /*f3e0*/  @!P2 IADD3 R6, -R6, RZ, RZ ;  /* 0x000000ff0606a210 */ /* 0x000fe40007ffe1ff */
[----:B------:R-:W-:Y:S01]  /*f3f0*/  @!P3 IADD3 R2, -R2, RZ, RZ ;  /* 0x000000ff0202b210 */ /* 0x000fe20007ffe1ff */
[----:B------:R-:W-:Y:S01]  /*f400*/  @!P5 IMAD.IADD R115, R115, 0x1, -R3 ;  /* 0x000000017373d824 */ /* 0x000fe200078e0a03 */
[----:B------:R-:W-:Y:S01]  /*f410*/  ISETP.GE.AND P3, PT, R0, RZ, PT ;  /* 0x000000ff0000720c */ /* 0x000fe20003f66270 */
[----:B------:R-:W-:Y:S01]  /*f420*/  IMAD R0, R3, R117, R111 ;  /* 0x0000007503007224 */ /* 0x000fe200078e026f */
[----:B------:R-:W-:Y:S01]  /*f430*/  IADD3 R120, -R120, RZ, RZ ;  /* 0x000000ff78787210 */ /* 0x000fe20007ffe1ff */
[----:B------:R-:W-:Y:S01]  /*f440*/  IMAD.HI.U32 R111, R5, R116, RZ ;  /* 0x00000074056f7227 */ /* 0x000fe200078e00ff */
[----:B------:R1:W-:Y:S01]  /*f450*/  STL [R1+0x5d8], R2 ;  /* 0x0005d80201007387 */ /* 0x0003e20000100800 */
[----:B------:R-:W-:-:S02]  /*f460*/  ISETP.GE.AND P2, PT, R114, RZ, PT ;  /* 0x000000ff7200720c */ /* 0x000fc40003f46270 */
[----:B------:R-:W-:Y:S01]  /*f470*/  ISETP.GT.U32.AND P4, PT, R3, R0, PT ;  /* 0x000000000300720c */ /* 0x000fe20003f84070 */
[----:B------:R-:W-:-:S04]  /*f480*/  IMAD.HI.U32 R117, R5, R110, RZ ;  /* 0x0000006e05757227 */ /* 0x000fc800078e00ff */
[----:B------:R-:W-:Y:S01]  /*f490*/  IMAD.MOV R111, RZ, RZ, -R111 ;  /* 0x000000ffff6f7224 */ /* 0x000fe200078e0a6f */
[----:B------:R-:W-:Y:S01]  /*f4a0*/  IADD3 R117, -R117, RZ, RZ ;  /* 0x000000ff75757210 */ /* 0x000fe20007ffe1ff */
[----:B-1----:R-:W-:Y:S02]  /*f4b0*/  IMAD.MOV.U32 R2, RZ, RZ, R118 ;  /* 0x000000ffff027224 */ /* 0x002fe400078e0076 */
[C---:B------:R-:W-:Y:S02]  /*f4c0*/  IMAD R116, R3.reuse, R111, R116 ;  /* 0x0000006f03747224 */ /* 0x040fe400078e0274 */
[----:B------:R-:W-:Y:S02]  /*f4d0*/  @!P0 IMAD.MOV R2, RZ, RZ, -R2 ;  /* 0x000000ffff028224 */ /* 0x000fe400078e0a02 */
[----:B------:R-:W-:Y:S01]  /*f4e0*/  VIADD R111, R10, 0x122 ;  /* 0x000001220a6f7836 */ /* 0x000fe20000000000 */
[----:B------:R-:W-:Y:S01]  /*f4f0*/  @!P4 IADD3 R0, R0, -R3, RZ ;  /* 0x800000030000c210 */ /* 0x000fe20007ffe0ff */
[C---:B------:R-:W-:Y:S01]  /*f500*/  IMAD R112, R3.reuse, R120, R119 ;  /* 0x0000007803707224 */ /* 0x040fe200078e0277 */
[----:B------:R1:W-:Y:S01]  /*f510*/  STL [R1+0x5c4], R2 ;  /* 0x0005c40201007387 */ /* 0x0003e20000100800 */
[----:B------:R-:W-:Y:S01]  /*f520*/  IMAD R110, R3, R117, R110 ;  /* 0x00000075036e7224 */ /* 0x000fe200078e026e */
[----:B------:R-:W-:-:S02]  /*f530*/  IABS R117, R111 ;  /* 0x0000006f00757213 */ /* 0x000fc40000000000 */
[C---:B------:R-:W-:Y:S01]  /*f540*/  ISETP.GT.U32.AND P5, PT, R3.reuse, R116, PT ;  /* 0x000000740300720c */ /* 0x040fe20003fa4070 */
[----:B------:R-:W-:Y:S01]  /*f550*/  STL [R1+0x5cc], R6 ;  /* 0x0005cc0601007387 */ /* 0x000fe20000100800 */
[C---:B------:R-:W-:Y:S01]  /*f560*/  ISETP.GT.U32.AND P4, PT, R3.reuse, R112, PT ;  /* 0x000000700300720c */ /* 0x040fe20003f84070 */
[----:B------:R-:W-:Y:S01]  /*f570*/  IMAD.MOV.U32 R113, RZ, RZ, R117 ;  /* 0x000000ffff717224 */ /* 0x000fe200078e0075 */
[C---:B------:R-:W-:Y:S01]  /*f580*/  ISETP.GT.U32.AND P0, PT, R3.reuse, R0, PT ;  /* 0x000000000300720c */ /* 0x040fe20003f04070 */
[----:B-1----:R-:W-:Y:S02]  /*f590*/  IMAD.MOV.U32 R2, RZ, RZ, R115 ;  /* 0x000000ffff027224 */ /* 0x002fe400078e0073 */
[----:B------:R-:W-:Y:S02]  /*f5a0*/  VIADD R115, R10, 0x123 ;  /* 0x000001230a737836 */ /* 0x000fe40000000000 */
[----:B------:R-:W-:Y:S01]  /*f5b0*/  @!P6 IMAD.MOV R2, RZ, RZ, -R2 ;  /* 0x000000ffff02e224 */ /* 0x000fe200078e0a02 */
[----:B------:R-:W-:Y:S01]  /*f5c0*/  ISETP.GT.U32.AND P6, PT, R3, R110, PT ;  /* 0x0000006e0300720c */ /* 0x000fe20003fc4070 */
[----:B------:R-:W-:Y:S01]  /*f5d0*/  IMAD.HI.U32 R114, R5, R113, RZ ;  /* 0x0000007105727227 */ /* 0x000fe200078e00ff */
[----:B------:R-:W-:-:S02]  /*f5e0*/  IABS R117, R115 ;  /* 0x0000007300757213 */ /* 0x000fc40000000000 */
[-C--:B------:R-:W-:Y:S01]  /*f5f0*/  @!P5 IADD3 R116, R116, -R3.reuse, RZ ;  /* 0x800000037474d210 */ /* 0x080fe20007ffe0ff */
[----:B------:R-:W-:Y:S02]  /*f600*/  IMAD.MOV R114, RZ, RZ, -R114 ;  /* 0x000000ffff727224 */ /* 0x000fe400078e0a72 */
[----:B------:R-:W-:Y:S01]  /*f610*/  @!P0 IADD3 R0, R0, -R3, RZ ;  /* 0x8000000300008210 */ /* 0x000fe20007ffe0ff */
[----:B------:R-:W-:Y:S01]  /*f620*/  @!P4 IMAD.IADD R112, R112, 0x1, -R3 ;  /* 0x000000017070c824 */ /* 0x000fe200078e0a03 */
[----:B------:R1:W-:Y:S01]  /*f630*/  STL [R1+0x5d0], R2 ;  /* 0x0005d00201007387 */ /* 0x0003e20000100800 */
[----:B------:R-:W-:Y:S01]  /*f640*/  IMAD R113, R3, R114, R113 ;  /* 0x0000007203717224 */ /* 0x000fe200078e0271 */
[----:B------:R-:W-:Y:S01]  /*f650*/  ISETP.GE.AND P4, PT, R111, RZ, PT ;  /* 0x000000ff6f00720c */ /* 0x000fe20003f86270 */
[----:B------:R-:W-:Y:S01]  /*f660*/  IMAD.HI.U32 R114, R5, R117, RZ ;  /* 0x0000007505727227 */ /* 0x000fe200078e00ff */
[C---:B------:R-:W-:Y:S02]  /*f670*/  ISETP.GT.U32.AND P5, PT, R3.reuse, R112, PT ;  /* 0x000000700300720c */ /* 0x040fe40003fa4070 */
[----:B------:R-:W-:Y:S01]  /*f680*/  ISETP.GE.AND P0, PT, R4, RZ, PT ;  /* 0x000000ff0400720c */ /* 0x000fe20003f06270 */
[----:B------:R-:W-:Y:S01]  /*f690*/  @!P6 IMAD.IADD R110, R110, 0x1, -R3 ;  /* 0x000000016e6ee824 */ /* 0x000fe200078e0a03 */
[----:B------:R-:W-:Y:S01]  /*f6a0*/  ISETP.GT.U32.AND P6, PT, R3, R116, PT ;  /* 0x000000740300720c */ /* 0x000fe20003fc4070 */
[----:B------:R-:W-:Y:S01]  /*f6b0*/  VIADD R111, R10, 0x126 ;  /* 0x000001260a6f7836 */ /* 0x000fe20000000000 */
[----:B------:R-:W-:Y:S01]  /*f6c0*/  IADD3 R114, -R114, RZ, RZ ;  /* 0x000000ff72727210 */ /* 0x000fe20007ffe1ff */
[----:B-1----:R-:W-:-:S02]  /*f6d0*/  IMAD.MOV.U32 R2, RZ, RZ, R0 ;  /* 0x000000ffff027224 */ /* 0x002fc400078e0000 */
[----:B------:R-:W-:Y:S01]  /*f6e0*/  VIADD R4, R10, 0x124 ;  /* 0x000001240a047836 */ /* 0x000fe20000000000 */
[----:B------:R-:W-:Y:S01]  /*f6f0*/  IABS R119, R111 ;  /* 0x0000006f00777213 */ /* 0x000fe20000000000 */
[C---:B------:R-:W-:Y:S01]  /*f700*/  IMAD R117, R3.reuse, R114, R117 ;  /* 0x0000007203757224 */ /* 0x040fe200078e0275 */
[----:B------:R-:W-:Y:S01]  /*f710*/  @!P3 IADD3 R2, -R2, RZ, RZ ;  /* 0x000000ff0202b210 */ /* 0x000fe20007ffe1ff */
[----:B------:R-:W-:Y:S01]  /*f720*/  @!P5 IMAD.IADD R112, R112, 0x1, -R3 ;  /* 0x000000017070d824 */ /* 0x000fe200078e0a03 */
[C---:B------:R-:W-:Y:S01]  /*f730*/  ISETP.GT.U32.AND P3, PT, R3.reuse, R110, PT ;  /* 0x0000006e0300720c */ /* 0x040fe20003f64070 */
[----:B------:R-:W-:Y:S01]  /*f740*/  VIADD R0, R10, 0x125 ;  /* 0x000001250a007836 */ /* 0x000fe20000000000 */
[C---:B------:R-:W-:Y:S01]  /*f750*/  ISETP.GT.U32.AND P5, PT, R3.reuse, R113, PT ;  /* 0x000000710300720c */ /* 0x040fe20003fa4070 */
[----:B------:R1:W-:Y:S01]  /*f760*/  STL [R1+0x5d4], R2 ;  /* 0x0005d40201007387 */ /* 0x0003e20000100800 */
[----:B------:R-:W-:Y:S02]  /*f770*/  @!P6 IADD3 R116, R116, -R3, RZ ;  /* 0x800000037474e210 */ /* 0x000fe40007ffe0ff */
[----:B------:R-:W-:-:S02]  /*f780*/  ISETP.GT.U32.AND P6, PT, R3, R117, PT ;  /* 0x000000750300720c */ /* 0x000fc40003fc4070 */
[----:B------:R-:W-:Y:S01]  /*f790*/  IABS R118, R4 ;  /* 0x0000000400767213 */ /* 0x000fe20000000000 */
[----:B------:R-:W-:Y:S01]  /*f7a0*/  IMAD.MOV.U32 R6, RZ, RZ, R116 ;  /* 0x000000ffff067224 */ /* 0x000fe200078e0074 */
[----:B------:R-:W-:Y:S01]  /*f7b0*/  IABS R114, R0 ;  /* 0x0000000000727213 */ /* 0x000fe20000000000 */
[----:B------:R-:W-:Y:S02]  /*f7c0*/  VIADD R116, R10, 0x12b ;  /* 0x0000012b0a747836 */ /* 0x000fe40000000000 */
[----:B------:R-:W-:Y:S01]  /*f7d0*/  @!P3 IMAD.IADD R110, R110, 0x1, -R3 ;  /* 0x000000016e6eb824 */ /* 0x000fe200078e0a03 */
[----:B------:R-:W-:Y:S01]  /*f7e0*/  ISETP.GE.AND P3, PT, R115, RZ, PT ;  /* 0x000000ff7300720c */ /* 0x000fe20003f66270 */
[----:B------:R-:W-:Y:S01]  /*f7f0*/  IMAD.MOV.U32 R115, RZ, RZ, R119 ;  /* 0x000000ffff737224 */ /* 0x000fe200078e0077 */
[----:B------:R-:W-:Y:S01]  /*f800*/  @!P5 IADD3 R113, R113, -R3, RZ ;  /* 0x800000037171d210 */ /* 0x000fe20007ffe0ff */
[----:B------:R-:W-:Y:S01]  /*f810*/  IMAD.HI.U32 R119, R5, R118, RZ ;  /* 0x0000007605777227 */ /* 0x000fe200078e00ff */
[----:B------:R-:W-:-:S02]  /*f820*/  ISETP.GE.AND P5, PT, R4, RZ, PT ;  /* 0x000000ff0400720c */ /* 0x000fc40003fa6270 */
[----:B------:R-:W-:Y:S01]  /*f830*/  @!P2 IADD3 R6, -R6, RZ, RZ ;  /* 0x000000ff0606a210 */ /* 0x000fe20007ffe1ff */
[----:B------:R-:W-:-:S04]  /*f840*/  IMAD.HI.U32 R120, R5, R114, RZ ;  /* 0x0000007205787227 */ /* 0x000fc800078e00ff */
[----:B-1----:R-:W-:Y:S01]  /*f850*/  IMAD.MOV.U32 R2, RZ, RZ, R112 ;  /* 0x000000ffff027224 */ /* 0x002fe200078e0070 */
[----:B------:R-:W-:Y:S01]  /*f860*/  IADD3 R112, -R120, RZ, RZ ;  /* 0x000000ff78707210 */ /* 0x000fe20007ffe1ff */
[----:B------:R-:W-:Y:S02]  /*f870*/  @!P6 IMAD.IADD R117, R117, 0x1, -R3 ;  /* 0x000000017575e824 */ /* 0x000fe400078e0a03 */
[----:B------:R-:W-:Y:S02]  /*f880*/  IMAD.MOV R119, RZ, RZ, -R119 ;  /* 0x000000ffff777224 */ /* 0x000fe400078e0a77 */
[----:B------:R-:W-:Y:S01]  /*f890*/  @!P1 IMAD.MOV R2, RZ, RZ, -R2 ;  /* 0x000000ffff029224 */ /* 0x000fe200078e0a02 */
[----:B------:R-:W-:Y:S01]  /*f8a0*/  ISETP.GT.U32.AND P6, PT, R3, R117, PT ;  /* 0x000000750300720c */ /* 0x000fe20003fc4070 */
[----:B------:R-:W-:Y:S01]  /*f8b0*/  IMAD.HI.U32 R4, R5, R115, RZ ;  /* 0x0000007305047227 */ /* 0x000fe200078e00ff */
[C---:B------:R-:W-:Y:S02]  /*f8c0*/  ISETP.GT.U32.AND P1, PT, R3.reuse, R113, PT ;  /* 0x000000710300720c */ /* 0x040fe40003f24070 */
[----:B------:R1:W-:Y:S01]  /*f8d0*/  STL [R1+0x5c8], R2 ;  /* 0x0005c80201007387 */ /* 0x0003e20000100800 */
[C---:B------:R-:W-:Y:S01]  /*f8e0*/  IMAD R118, R3.reuse, R119, R118 ;  /* 0x0000007703767224 */ /* 0x040fe200078e0276 */
[----:B------:R-:W-:Y:S01]  /*f8f0*/  IADD3 R4, -R4, RZ, RZ ;  /* 0x000000ff04047210 */ /* 0x000fe20007ffe1ff */
[C---:B------:R-:W-:Y:S01]  /*f900*/  IMAD R114, R3.reuse, R112, R114 ;  /* 0x0000007003727224 */ /* 0x040fe200078e0272 */
[----:B------:R2:W-:Y:S01]  /*f910*/  STL [R1+0x5b8], R6 ;  /* 0x0005b80601007387 */ /* 0x0005e20000100800 */
[----:B------:R-:W-:Y:S01]  /*f920*/  VIADD R119, R10, 0x127 ;  /* 0x000001270a777836 */ /* 0x000fe20000000000 */
[C---:B------:R-:W-:Y:S01]  /*f930*/  ISETP.GT.U32.AND P2, PT, R3.reuse, R118, PT ;  /* 0x000000760300720c */ /* 0x040fe20003f44070 */
[----:B------:R-:W-:-:S02]  /*f940*/  IMAD R115, R3, R4, R115 ;  /* 0x0000000403737224 */ /* 0x000fc400078e0273 */
[--C-:B------:R-:W-:Y:S01]  /*f950*/  @!P6 IMAD.IADD R117, R117, 0x1, -R3.reuse ;  /* 0x000000017575e824 */ /* 0x100fe200078e0a03 */
[----:B------:R-:W-:Y:S01]  /*f960*/  IABS R4, R119 ;  /* 0x0000007700047213 */ /* 0x000fe20000000000 */
[----:B-1----:R-:W-:Y:S01]  /*f970*/  IMAD.MOV.U32 R2, RZ, RZ, R110 ;  /* 0x000000ffff027224 */ /* 0x002fe200078e006e */
[----:B------:R-:W-:Y:S02]  /*f980*/  ISETP.GT.U32.AND P6, PT, R3, R115, PT ;  /* 0x000000730300720c */ /* 0x000fe40003fc4070 */
[-C--:B------:R-:W-:Y:S01]  /*f990*/  @!P1 IADD3 R113, R113, -R3.reuse, RZ ;  /* 0x8000000371719210 */ /* 0x080fe20007ffe0ff */
[----:B------:R-:W-:Y:S01]  /*f9a0*/  @!P0 IMAD.MOV R2, RZ, RZ, -R2 ;  /* 0x000000ffff028224 */ /* 0x000fe200078e0a02 */
[----:B------:R-:W-:Y:S01]  /*f9b0*/  ISETP.GT.U32.AND P0, PT, R3, R114, PT ;  /* 0x000000720300720c */ /* 0x000fe20003f04070 */
[----:B------:R-:W-:Y:S01]  /*f9c0*/  IMAD.HI.U32 R112, R5, R4, RZ ;  /* 0x0000000405707227 */ /* 0x000fe200078e00ff */
[----:B------:R-:W-:Y:S02]  /*f9d0*/  ISETP.GE.AND P1, PT, R0, RZ, PT ;  /* 0x000000ff0000720c */ /* 0x000fe40003f26270 */
[----:B------:R-:W-:Y:S01]  /*f9e0*/  @!P2 IADD3 R118, R118, -R3, RZ ;  /* 0x800000037676a210 */ /* 0x000fe20007ffe0ff */
[----:B------:R-:W-:Y:S01]  /*f9f0*/  VIADD R0, R10, 0x128 ;  /* 0x000001280a007836 */ /* 0x000fe20000000000 */
[----:B------:R1:W-:Y:S01]  /*fa00*/  STL [R1+0x5bc], R2 ;  /* 0x0005bc0201007387 */ /* 0x0003e20000100800 */
[----:B------:R-:W-:Y:S01]  /*fa10*/  IMAD.MOV R112, RZ, RZ, -R112 ;  /* 0x000000ffff707224 */ /* 0x000fe200078e0a70 */
[----:B------:R-:W-:Y:S01]  /*fa20*/  ISETP.GE.AND P2, PT, R111, RZ, PT ;  /* 0x000000ff6f00720c */ /* 0x000fe20003f46270 */
[--C-:B------:R-:W-:Y:S01]  /*fa30*/  @!P6 IMAD.IADD R115, R115, 0x1, -R3.reuse ;  /* 0x000000017373e824 */ /* 0x100fe200078e0a03 */
[----:B------:R-:W-:Y:S01]  /*fa40*/  IABS R110, R0 ;  /* 0x00000000006e7213 */ /* 0x000fe20000000000 */
[C---:B------:R-:W-:Y:S01]  /*fa50*/  IMAD R4, R3.reuse, R112, R4 ;  /* 0x0000007003047224 */ /* 0x040fe200078e0204 */
[----:B--2---:R-:W-:Y:S01]  /*fa60*/  MOV R6, R117 ;  /* 0x0000007500067202 */ /* 0x004fe20000000f00 */
[----:B------:R-:W-:Y:S01]  /*fa70*/  @!P0 IMAD.IADD R114, R114, 0x1, -R3 ;  /* 0x0000000172728824 */ /* 0x000fe200078e0a03 */
[----:B------:R-:W-:Y:S01]  /*fa80*/  ISETP.GT.U32.AND P0, PT, R3, R118, PT ;  /* 0x000000760300720c */ /* 0x000fe20003f04070 */
[----:B------:R-:W-:Y:S01]  /*fa90*/  VIADD R111, R10, 0x129 ;  /* 0x000001290a6f7836 */ /* 0x000fe20000000000 */
[----:B-1----:R-:W-:Y:S01]  /*faa0*/  MOV R2, R113 ;  /* 0x0000007100027202 */ /* 0x002fe20000000f00 */
[----:B------:R-:W-:Y:S01]  /*fab0*/  IMAD.HI.U32 R113, R5, R110, RZ ;  /* 0x0000006e05717227 */ /* 0x000fe200078e00ff */
[----:B------:R-:W-:-:S02]  /*fac0*/  ISETP.GT.U32.AND P6, PT, R3, R114, PT ;  /* 0x000000720300720c */ /* 0x000fc40003fc4070 */
[----:B------:R-:W-:Y:S01]  /*fad0*/  @!P4 IADD3 R2, -R2, RZ, RZ ;  /* 0x000000ff0202c210 */ /* 0x000fe20007ffe1ff */
[----:B------:R-:W-:Y:S01]  /*fae0*/  IMAD.MOV R113, RZ, RZ, -R113 ;  /* 0x000000ffff717224 */ /* 0x000fe200078e0a71 */
[----:B------:R-:W-:Y:S01]  /*faf0*/  IABS R121, R111 ;  /* 0x0000006f00797213 */ /* 0x000fe20000000000 */
[----:B------:R-:W-:Y:S01]  /*fb00*/  VIADD R112, R10, 0x12a ;  /* 0x0000012a0a707836 */ /* 0x000fe20000000000 */
[C---:B------:R-:W-:Y:S01]  /*fb10*/  ISETP.GT.U32.AND P4, PT, R3.reuse, R115, PT ;  /* 0x000000730300720c */ /* 0x040fe20003f84070 */
[----:B------:R-:W-:Y:S01]  /*fb20*/  IMAD R110, R3, R113, R110 ;  /* 0x00000071036e7224 */ /* 0x000fe200078e026e */
[----:B------:R1:W-:Y:S01]  /*fb30*/  STL [R1+0x5c0], R2 ;  /* 0x0005c00201007387 */ /* 0x0003e20000100800 */
[----:B------:R-:W-:Y:S01]  /*fb40*/  @!P0 IADD3 R118, R118, -R3, RZ ;  /* 0x8000000376768210 */ /* 0x000fe20007ffe0ff */
[----:B------:R-:W-:Y:S01]  /*fb50*/  IMAD.HI.U32 R122, R5, R121, RZ ;  /* 0x00000079057a7227 */ /* 0x000fe200078e00ff */
[C---:B------:R-:W-:Y:S02]  /*fb60*/  ISETP.GT.U32.AND P0, PT, R3.reuse, R4, PT ;  /* 0x000000040300720c */ /* 0x040fe40003f04070 */
[----:B------:R-:W-:Y:S01]  /*fb70*/  IABS R113, R112 ;  /* 0x0000007000717213 */ /* 0x000fe20000000000 */
[----:B------:R-:W-:Y:S01]  /*fb80*/  @!P6 IMAD.IADD R114, R114, 0x1, -R3 ;  /* 0x000000017272e824 */ /* 0x000fe200078e0a03 */
[----:B------:R-:W-:Y:S01]  /*fb90*/  ISETP.GT.U32.AND P6, PT, R3, R110, PT ;  /* 0x0000006e0300720c */ /* 0x000fe20003fc4070 */
[----:B------:R-:W-:Y:S01]  /*fba0*/  IMAD.MOV R122, RZ, RZ, -R122 ;  /* 0x000000ffff7a7224 */ /* 0x000fe200078e0a7a */
[----:B-1----:R-:W-:Y:S01]  /*fbb0*/  MOV R2, R118 ;  /* 0x0000007600027202 */ /* 0x002fe20000000f00 */
[----:B------:R-:W-:Y:S01]  /*fbc0*/  @!P3 IMAD.MOV R6, RZ, RZ, -R6 ;  /* 0x000000ffff06b224 */ /* 0x000fe200078e0a06 */
[----:B------:R-:W-:Y:S01]  /*fbd0*/  @!P4 IADD3 R115, R115, -R3, RZ ;  /* 0x800000037373c210 */ /* 0x000fe20007ffe0ff */
[----:B------:R-:W-:Y:S01]  /*fbe0*/  IMAD.HI.U32 R120, R5, R113, RZ ;  /* 0x0000007105787227 */ /* 0x000fe200078e00ff */
[----:B------:R-:W-:-:S02]  /*fbf0*/  @!P5 IADD3 R2, -R2, RZ, RZ ;  /* 0x000000ff0202d210 */ /* 0x000fc40007ffe1ff */
[----:B------:R1:W-:Y:S01]  /*fc00*/  STL [R1+0x5b4], R6 ;  /* 0x0005b40601007387 */ /* 0x0003e20000100800 */
[----:B------:R-:W-:Y:S01]  /*fc10*/  @!P0 IMAD.IADD R4, R4, 0x1, -R3 ;  /* 0x0000000104048824 */ /* 0x000fe200078e0a03 */
[----:B------:R-:W-:Y:S01]  /*fc20*/  ISETP.GE.AND P0, PT, R0, RZ, PT ;  /* 0x000000ff0000720c */ /* 0x000fe20003f06270 */
[C---:B------:R-:W-:Y:S01]  /*fc30*/  IMAD R0, R3.reuse, R122, R121 ;  /* 0x0000007a03007224 */ /* 0x040fe200078e0279 */
[----:B------:R2:W-:Y:S01]  /*fc40*/  STL [R1+0x5b0], R2 ;  /* 0x0005b00201007387 */ /* 0x0005e20000100800 */
[----:B------:R-:W-:Y:S01]  /*fc50*/  @!P6 IMAD.IADD R110, R110, 0x1, -R3 ;  /* 0x000000016e6ee824 */ /* 0x000fe200078e0a03 */
[C---:B------:R-:W-:Y:S01]  /*fc60*/  ISETP.GT.U32.AND P3, PT, R3.reuse, R4, PT ;  /* 0x000000040300720c */ /* 0x040fe20003f64070 */
[----:B------:R-:W-:Y:S01]  /*fc70*/  IMAD.MOV R120, RZ, RZ, -R120 ;  /* 0x000000ffff787224 */ /* 0x000fe200078e0a78 */
[C---:B------:R-:W-:Y:S02]  /*fc80*/  ISETP.GT.U32.AND P6, PT, R3.reuse, R0, PT ;  /* 0x000000000300720c */ /* 0x040fe40003fc4070 */
[----:B------:R-:W-:Y:S01]  /*fc90*/  ISETP.GT.U32.AND P5, PT, R3, R110, PT ;  /* 0x0000006e0300720c */ /* 0x000fe20003fa4070 */
[----:B-1----:R-:W-:Y:S01]  /*fca0*/  IMAD.MOV.U32 R6, RZ, RZ, R114 ;  /* 0x000000ffff067224 */ /* 0x002fe200078e0072 */
[----:B------:R-:W-:Y:S01]  /*fcb0*/  ISETP.GE.AND P4, PT, R119, RZ, PT ;  /* 0x000000ff7700720c */ /* 0x000fe20003f86270 */
[----:B--2---:R-:W-:Y:S01]  /*fcc0*/  IMAD.MOV.U32 R2, RZ, RZ, R115 ;  /* 0x000000ffff027224 */ /* 0x004fe200078e0073 */
[----:B------:R-:W-:Y:S01]  /*fcd0*/  IABS R119, R116 ;  /* 0x0000007400777213 */ /* 0x000fe20000000000 */
[----:B------:R-:W-:Y:S01]  /*fce0*/  @!P1 IMAD.MOV R6, RZ, RZ, -R6 ;  /* 0x000000ffff069224 */ /* 0x000fe200078e0a06 */
[----:B------:R-:W-:Y:S01]  /*fcf0*/  ISETP.GE.AND P1, PT, R111, RZ, PT ;  /* 0x000000ff6f00720c */ /* 0x000fe20003f26270 */
[----:B------:R-:W-:Y:S01]  /*fd00*/  IMAD R111, R3, R120, R113 ;  /* 0x00000078036f7224 */ /* 0x000fe200078e0271 */
[----:B------:R-:W-:Y:S01]  /*fd10*/  @!P2 IADD3 R2, -R2, RZ, RZ ;  /* 0x000000ff0202a210 */ /* 0x000fe20007ffe1ff */
[----:B------:R-:W-:Y:S01]  /*fd20*/  IMAD.HI.U32 R114, R5, R119, RZ ;  /* 0x0000007705727227 */ /* 0x000fe200078e00ff */
[----:B------:R-:W-:Y:S01]  /*fd30*/  @!P3 IADD3 R4, R4, -R3, RZ ;  /* 0x800000030404b210 */ /* 0x000fe20007ffe0ff */
[----:B------:R-:W-:Y:S01]  /*fd40*/  STL [R1+0x5ac], R6 ;  /* 0x0005ac0601007387 */ /* 0x000fe20000100800 */
[----:B------:R-:W-:Y:S01]  /*fd50*/  ISETP.GE.AND P2, PT, R112, RZ, PT ;  /* 0x000000ff7000720c */ /* 0x000fe20003f46270 */
[----:B------:R-:W-:Y:S01]  /*fd60*/  VIADD R112, R10, 0x12c ;  /* 0x0000012c0a707836 */ /* 0x000fe20000000000 */
[----:B------:R-:W-:Y:S01]  /*fd70*/  ISETP.GT.U32.AND P3, PT, R3, R111, PT ;  /* 0x0000006f0300720c */ /* 0x000fe20003f64070 */
[----:B------:R1:W-:Y:S01]  /*fd80*/  STL [R1+0x5a8], R2 ;  /* 0x0005a80201007387 */ /* 0x0003e20000100800 */
[--C-:B------:R-:W-:Y:S01]  /*fd90*/  @!P5 IMAD.IADD R110, R110, 0x1, -R3.reuse ;  /* 0x000000016e6ed824 */ /* 0x100fe200078e0a03 */
[----:B------:R-:W-:Y:S01]  /*fda0*/  ISETP.GE.AND P5, PT, R116, RZ, PT ;  /* 0x000000ff7400720c */ /* 0x000fe20003fa6270 */
[----:B------:R-:W-:Y:S01]  /*fdb0*/  @!P6 IMAD.IADD R0, R0, 0x1, -R3 ;  /* 0x000000010000e824 */ /* 0x000fe200078e0a03 */
[----:B------:R-:W-:Y:S01]  /*fdc0*/  IABS R116, R112 ;  /* 0x0000007000747213 */ /* 0x000fe20000000000 */
[----:B------:R-:W-:Y:S01]  /*fdd0*/  IMAD.MOV R114, RZ, RZ, -R114 ;  /* 0x000000ffff727224 */ /* 0x000fe200078e0a72 */
[----:B------:R-:W-:Y:S01]  /*fde0*/  ISETP.GE.AND P6, PT, R112, RZ, PT ;  /* 0x000000ff7000720c */ /* 0x000fe20003fc6270 */
[----:B------:R-:W-:-:S02]  /*fdf0*/  VIADD R112, R10, 0x12e ;  /* 0x0000012e0a707836 */ /* 0x000fc40000000000 */
[----:B------:R-:W-:Y:S01]  /*fe00*/  IMAD R121, R3, R114, R119 ;  /* 0x0000007203797224 */ /* 0x000fe200078e0277 */
[----:B-1----:R-:W-:Y:S01]  /*fe10*/  MOV R2, R4 ;  /* 0x0000000400027202 */ /* 0x002fe20000000f00 */
[----:B------:R-:W-:Y:S01]  /*fe20*/  IMAD.HI.U32 R4, R5, R116, RZ ;  /* 0x0000007405047227 */ /* 0x000fe200078e00ff */
[----:B------:R-:W-:Y:S02]  /*fe30*/  IADD3 R114, R10, 0x12d, RZ ;  /* 0x0000012d0a727810 */ /* 0x000fe40007ffe0ff */
[----:B------:R-:W-:Y:S01]  /*fe40*/  IABS R119, R112 ;  /* 0x0000007000777213 */ /* 0x000fe20000000000 */
[----:B------:R-:W-:Y:S01]  /*fe50*/  @!P4 IMAD.MOV R2, RZ, RZ, -R2 ;  /* 0x000000ffff02c224 */ /* 0x000fe200078e0a02 */
[----:B------:R-:W-:Y:S01]  /*fe60*/  ISETP.GT.U32.AND P4, PT, R3, R0, PT ;  /* 0x000000000300720c */ /* 0x000fe20003f84070 */
[----:B------:R-:W-:Y:S01]  /*fe70*/  IMAD.MOV R4, RZ, RZ, -R4 ;  /* 0x000000ffff047224 */ /* 0x000fe200078e0a04 */
[----:B------:R-:W-:Y:S01]  /*fe80*/  IABS R117, R114 ;  /* 0x0000007200757213 */ /* 0x000fe20000000000 */
[----:B------:R-:W-:Y:S01]  /*fe90*/  @!P3 IMAD.IADD R111, R111, 0x1, -R3 ;  /* 0x000000016f6fb824 */ /* 0x000fe200078e0a03 */
[----:B------:R1:W-:Y:S01]  /*fea0*/  STL [R1+0x5a0], R2 ;  /* 0x0005a00201007387 */ /* 0x0003e20000100800 */
[----:B------:R-:W-:-:S02]  /*feb0*/  IMAD R116, R3, R4, R116 ;  /* 0x0000000403747224 */ /* 0x000fc400078e0274 */
[----:B------:R-:W-:Y:S01]  /*fec0*/  VIADD R113, R10, 0x12f ;  /* 0x0000012f0a717836 */ /* 0x000fe20000000000 */
[----:B------:R-:W-:Y:S01]  /*fed0*/  ISETP.GT.U32.AND P3, PT, R3, R111, PT ;  /* 0x0000006f0300720c */ /* 0x000fe20003f64070 */
[----:B------:R-:W-:-:S03]  /*fee0*/  IMAD.HI.U32 R4, R5, R117, RZ ;  /* 0x0000007505047227 */ /* 0x000fc600078e00ff */
[----:B------:R-:W-:Y:S01]  /*fef0*/  IABS R118, R113 ;  /* 0x0000007100767213 */ /* 0x000fe20000000000 */
[----:B------:R-:W-:Y:S01]  /*ff00*/  VIADD R115, R10, 0x133 ;  /* 0x000001330a737836 */ /* 0x000fe20000000000 */
[----:B-1----:R-:W-:Y:S01]  /*ff10*/  MOV R2, R110 ;  /* 0x0000006e00027202 */ /* 0x002fe20000000f00 */
[----:B------:R-:W-:Y:S01]  /*ff20*/  IMAD.HI.U32 R110, R5, R119, RZ ;  /* 0x00000077056e7227 */ /* 0x000fe200078e00ff */
[----:B------:R-:W-:Y:S02]  /*ff30*/  @!P4 IADD3 R0, R0, -R3, RZ ;  /* 0x800000030000c210 */ /* 0x000fe40007ffe0ff */
[C---:B------:R-:W-:Y:S01]  /*ff40*/  ISETP.GT.U32.AND P4, PT, R3.reuse, R116, PT ;  /* 0x000000740300720c */ /* 0x040fe20003f84070 */
[----:B------:R-:W-:Y:S01]  /*ff50*/  @!P0 IMAD.MOV R2, RZ, RZ, -R2 ;  /* 0x000000ffff028224 */ /* 0x000fe200078e0a02 */
[----:B------:R-:W-:Y:S01]  /*ff60*/  ISETP.GT.U32.AND P0, PT, R3, R121, PT ;  /* 0x000000790300720c */ /* 0x000fe20003f04070 */
[----:B------:R-:W-:Y:S01]  /*ff70*/  @!P3 IMAD.IADD R111, R111, 0x1, -R3 ;  /* 0x000000016f6fb824 */ /* 0x000fe200078e0a03 */
[----:B------:R-:W-:Y:S01]  /*ff80*/  ISETP.GE.AND P3, PT, R114, RZ, PT ;  /* 0x000000ff7200720c */ /* 0x000fe20003f66270 */
[----:B------:R-:W-:Y:S01]  /*ff90*/  IMAD.MOV R114, RZ, RZ, -R4 ;  /* 0x000000ffff727224 */ /* 0x000fe200078e0a04 */
[----:B------:R1:W-:Y:S01]  /*ffa0*/  STL [R1+0x59c], R2 ;  /* 0x00059c0201007387 */ /* 0x0003e20000100800 */
[----:B------:R-:W-:Y:S01]  /*ffb0*/  IADD3 R110, -R110, RZ, RZ ;  /* 0x000000ff6e6e7210 */ /* 0x000fe20007ffe1ff */
[----:B------:R-:W-:-:S04]  /*ffc0*/  IMAD.HI.U32 R4, R5, R118, RZ ;  /* 0x0000007605047227 */ /* 0x000fc800078e00ff */
[----:B------:R-:W-:Y:S01]  /*ffd0*/  IMAD R117, R3, R114, R117 ;  /* 0x0000007203757224 */ /* 0x000fe200078e0275 */
[----:B------:R-:W-:Y:S01]  /*ffe0*/  IADD3 R4, -R4, RZ, RZ ;  /* 0x000000ff04047210 */ /* 0x000fe20007ffe1ff */
[--C-:B------:R-:W-:Y:S02]  /*fff0*/  @!P4 IMAD.IADD R116, R116, 0x1, -R3.reuse ;  /* 0x000000017474c824 */ /* 0x100fe400078e0a03 */
[----:B------:R-:W-:Y:S01]  /*10000*/  @!P0 IMAD.IADD R121, R121, 0x1, -R3 ;  /* 0x0000000179798824 */ /* 0x000fe200078e0a03 */
[----:B------:R-:W-:Y:S01]  /*10010*/  ISETP.GE.AND P0, PT, R112, RZ, PT ;  /* 0x000000ff7000720c */ /* 0x000fe20003f06270 */
[----:B-1----:R-:W-:Y:S01]  /*10020*/  IMAD.MOV.U32 R2, RZ, RZ, R0 ;  /* 0x000000ffff027224 */ /* 0x002fe200078e0000 */
[C---:B------:R-:W-:Y:S01]  /*10030*/  IADD3 R0, R10.reuse, 0x132, RZ ;  /* 0x000001320a007810 */ /* 0x040fe20007ffe0ff */
[C---:B------:R-:W-:Y:S01]  /*10040*/  IMAD R119, R3.reuse, R110, R119 ;  /* 0x0000006e03777224 */ /* 0x040fe200078e0277 */
[C---:B------:R-:W-:Y:S01]  /*10050*/  ISETP.GT.U32.AND P4, PT, R3.reuse, R121, PT ;  /* 0x000000790300720c */ /* 0x040fe20003f84070 */
[----:B------:R-:W-:Y:S01]  /*10060*/  @!P1 IMAD.MOV R2, RZ, RZ, -R2 ;  /* 0x000000ffff029224 */ /* 0x000fe200078e0a02 */
[C---:B------:R-:W-:Y:S01]  /*10070*/  ISETP.GT.U32.AND P1, PT, R3.reuse, R116, PT ;  /* 0x000000740300720c */ /* 0x040fe20003f24070 */
[----:B------:R-:W-:Y:S01]  /*10080*/  IMAD R118, R3, R4, R118 ;  /* 0x0000000403767224 */ /* 0x000fe200078e0276 */
[----:B------:R-:W-:-:S02]  /*10090*/  IADD3 R4, R10, 0x130, RZ ;  /* 0x000001300a047810 */ /* 0x000fc40007ffe0ff */
[----:B------:R1:W-:Y:S01]  /*100a0*/  STL [R1+0x594], R2 ;  /* 0x0005940201007387 */ /* 0x0003e20000100800 */
[----:B------:R-:W-:Y:S02]  /*100b0*/  IABS R114, R0 ;  /* 0x0000000000727213 */ /* 0x000fe40000000000 */
[----:B------:R-:W-:Y:S02]  /*100c0*/  IABS R120, R4 ;  /* 0x0000000400787213 */ /* 0x000fe40000000000 */
[----:B------:R-:W-:Y:S02]  /*100d0*/  IABS R110, R115 ;  /* 0x00000073006e7213 */ /* 0x000fe40000000000 */
[----:B------:R-:W-:Y:S01]  /*100e0*/  @!P4 IADD3 R121, R121, -R3, RZ ;  /* 0x800000037979c210 */ /* 0x000fe20007ffe0ff */
[----:B------:R-:W-:Y:S01]  /*100f0*/  IMAD.HI.U32 R122, R5, R120, RZ ;  /* 0x00000078057a7227 */ /* 0x000fe200078e00ff */
[----:B------:R-:W-:Y:S02]  /*10100*/  ISETP.GT.U32.AND P4, PT, R3, R119, PT ;  /* 0x000000770300720c */ /* 0x000fe40003f84070 */
[----:B------:R-:W-:Y:S01]  /*10110*/  MOV R6, R121 ;  /* 0x0000007900067202 */ /* 0x000fe20000000f00 */
[----:B-1----:R-:W-:-:S02]  /*10120*/  IMAD.MOV.U32 R2, RZ, RZ, R111 ;  /* 0x000000ffff027224 */ /* 0x002fc400078e006f */
[--C-:B------:R-:W-:Y:S01]  /*10130*/  @!P1 IMAD.IADD R116, R116, 0x1, -R3.reuse ;  /* 0x0000000174749824 */ /* 0x100fe200078e0a03 */
[C---:B------:R-:W-:Y:S01]  /*10140*/  ISETP.GT.U32.AND P1, PT, R3.reuse, R118, PT ;  /* 0x000000760300720c */ /* 0x040fe20003f24070 */
[----:B------:R-:W-:Y:S01]  /*10150*/  @!P2 IMAD.MOV R2, RZ, RZ, -R2 ;  /* 0x000000ffff02a224 */ /* 0x000fe200078e0a02 */
[----:B------:R-:W-:Y:S01]  /*10160*/  ISETP.GT.U32.AND P2, PT, R3, R117, PT ;  /* 0x000000750300720c */ /* 0x000fe20003f44070 */
[----:B------:R-:W-:Y:S02]  /*10170*/  VIADD R111, R10, 0x131 ;  /* 0x000001310a6f7836 */ /* 0x000fe40000000000 */
[----:B------:R-:W-:Y:S01]  /*10180*/  IMAD.MOV R122, RZ, RZ, -R122 ;  /* 0x000000ffff7a7224 */ /* 0x000fe200078e0a7a */
[----:B------:R1:W-:Y:S01]  /*10190*/  STL [R1+0x598], R2 ;  /* 0x0005980201007387 */ /* 0x0003e20000100800 */
[----:B------:R-:W-:Y:S01]  /*101a0*/  @!P4 IMAD.IADD R119, R119, 0x1, -R3 ;  /* 0x000000017777c824 */ /* 0x000fe200078e0a03 */
[----:B------:R-:W-:Y:S01]  /*101b0*/  IABS R112, R111 ;  /* 0x0000006f00707213 */ /* 0x000fe20000000000 */
[----:B------:R-:W-:-:S03]  /*101c0*/  @!P5 IMAD.MOV R6, RZ, RZ, -R6 ;  /* 0x000000ffff06d224 */ /* 0x000fc600078e0a06 */
[----:B------:R-:W-:Y:S01]  /*101d0*/  ISETP.GT.U32.AND P5, PT, R3, R119, PT ;  /* 0x000000770300720c */ /* 0x000fe20003fa4070 */
[--C-:B------:R-:W-:Y:S01]  /*101e0*/  @!P1 IMAD.IADD R118, R118, 0x1, -R3.reuse ;  /* 0x0000000176769824 */ /* 0x100fe200078e0a03 */
[----:B------:R2:W-:Y:S01]  /*101f0*/  STL [R1+0x590], R6 ;  /* 0x0005900601007387 */ /* 0x0005e20000100800 */
[----:B------:R-:W-:Y:S01]  /*10200*/  @!P2 IMAD.IADD R117, R117, 0x1, -R3 ;  /* 0x000000017575a824 */ /* 0x000fe200078e0a03 */
[----:B------:R-:W-:Y:S02]  /*10210*/  ISETP.GE.AND P2, PT, R113, RZ, PT ;  /* 0x000000ff7100720c */ /* 0x000fe40003f46270 */
[----:B------:R-:W-:Y:S01]  /*10220*/  MOV R113, R114 ;  /* 0x0000007200717202 */ /* 0x000fe20000000f00 */
[----:B------:R-:W-:Y:S01]  /*10230*/  IMAD.HI.U32 R114, R5, R112, RZ ;  /* 0x0000007005727227 */ /* 0x000fe200078e00ff */
[C---:B------:R-:W-:Y:S02]  /*10240*/  ISETP.GT.U32.AND P4, PT, R3.reuse, R117, PT ;  /* 0x000000750300720c */ /* 0x040fe40003f84070 */
[C---:B------:R-:W-:Y:S01]  /*10250*/  ISETP.GT.U32.AND P1, PT, R3.reuse, R118, PT ;  /* 0x000000760300720c */ /* 0x040fe20003f24070 */
[----:B------:R-:W-:Y:S01]  /*10260*/  IMAD.MOV R121, RZ, RZ, -R114 ;  /* 0x000000ffff797224 */ /* 0x000fe200078e0a72 */
[----:B-1----:R-:W-:Y:S01]  /*10270*/  MOV R2, R116 ;  /* 0x0000007400027202 */ /* 0x002fe20000000f00 */
[----:B------:R-:W-:Y:S01]  /*10280*/  IMAD R114, R3, R122, R120 ;  /* 0x0000007a03727224 */ /* 0x000fe200078e0278 */
[----:B------:R-:W-:Y:S01]  /*10290*/  IADD3 R122, R10, 0x13a, RZ ;  /* 0x0000013a0a7a7810 */ /* 0x000fe20007ffe0ff */
[----:B------:R-:W-:-:S04]  /*102a0*/  IMAD.HI.U32 R120, R5, R110, RZ ;  /* 0x0000006e05787227 */ /* 0x000fc800078e00ff */
[----:B------:R-:W-:Y:S01]  /*102b0*/  IMAD R112, R3, R121, R112 ;  /* 0x0000007903707224 */ /* 0x000fe200078e0270 */
[----:B------:R-:W-:Y:S01]  /*102c0*/  IADD3 R120, -R120, RZ, RZ ;  /* 0x000000ff78787210 */ /* 0x000fe20007ffe1ff */
[----:B------:R-:W-:Y:S01]  /*102d0*/  IMAD.HI.U32 R121, R5, R113, RZ ;  /* 0x0000007105797227 */ /* 0x000fe200078e00ff */
[----:B------:R-:W-:Y:S02]  /*102e0*/  @!P4 IADD3 R117, R117, -R3, RZ ;  /* 0x800000037575c210 */ /* 0x000fe40007ffe0ff */
[----:B------:R-:W-:Y:S01]  /*102f0*/  ISETP.GT.U32.AND P4, PT, R3, R114, PT ;  /* 0x000000720300720c */ /* 0x000fe20003f84070 */
[----:B------:R-:W-:Y:S01]  /*10300*/  @!P5 IMAD.IADD R119, R119, 0x1, -R3 ;  /* 0x000000017777d824 */ /* 0x000fe200078e0a03 */
[----:B------:R-:W-:Y:S01]  /*10310*/  ISETP.GT.U32.AND P5, PT, R3, R112, PT ;  /* 0x000000700300720c */ /* 0x000fe20003fa4070 */
[----:B------:R-:W-:Y:S01]  /*10320*/  @!P6 IMAD.MOV R2, RZ, RZ, -R2 ;  /* 0x000000ffff02e224 */ /* 0x000fe200078e0a02 */
[----:B------:R-:W-:Y:S01]  /*10330*/  ISETP.GE.AND P6, PT, R4, RZ, PT ;  /* 0x000000ff0400720c */ /* 0x000fe20003fc6270 */
[----:B------:R-:W-:-:S02]  /*10340*/  IMAD.MOV R121, RZ, RZ, -R121 ;  /* 0x000000ffff797224 */ /* 0x000fc400078e0a79 */
[----:B------:R-:W-:Y:S01]  /*10350*/  @!P1 IMAD.IADD R118, R118, 0x1, -R3 ;  /* 0x0000000176769824 */ /* 0x000fe200078e0a03 */
[----:B------:R1:W-:Y:S01]  /*10360*/  STL [R1+0x58c], R2 ;  /* 0x00058c0201007387 */ /* 0x0003e20000100800 */
[----:B------:R-:W-:Y:S01]  /*10370*/  IMAD R110, R3, R120, R110 ;  /* 0x00000078036e7224 */ /* 0x000fe200078e026e */
[----:B------:R-:W-:Y:S01]  /*10380*/  ISETP.GE.AND P1, PT, R111, RZ, PT ;  /* 0x000000ff6f00720c */ /* 0x000fe20003f26270 */
[----:B--2---:R-:W-:Y:S02]  /*10390*/  IMAD.MOV.U32 R6, RZ, RZ, R119 ;  /* 0x000000ffff067224 */ /* 0x004fe400078e0077 */
[----:B------:R-:W-:Y:S02]  /*103a0*/  VIADD R4, R10, 0x134 ;  /* 0x000001340a047836 */ /* 0x000fe40000000000 */
[C---:B------:R-:W-:Y:S01]  /*103b0*/  IMAD R111, R3.reuse, R121, R113 ;  /* 0x00000079036f7224 */ /* 0x040fe200078e0271 */
[----:B------:R-:W-:Y:S01]  /*103c0*/  @!P5 IADD3 R112, R112, -R3, RZ ;  /* 0x800000037070d210 */ /* 0x000fe20007ffe0ff */
[----:B------:R-:W-:Y:S01]  /*103d0*/  @!P4 IMAD.IADD R114, R114, 0x1, -R3 ;  /* 0x000000017272c824 */ /* 0x000fe200078e0a03 */
[----:B------:R-:W-:Y:S01]  /*103e0*/  IABS R116, R4 ;  /* 0x0000000400747213 */ /* 0x000fe20000000000 */
[----:B-1----:R-:W-:Y:S01]  /*103f0*/  IMAD.MOV.U32 R2, RZ, RZ, R117 ;  /* 0x000000ffff027224 */ /* 0x002fe200078e0075 */
[C---:B------:R-:W-:Y:S01]  /*10400*/  ISETP.GT.U32.AND P4, PT, R3.reuse, R111, PT ;  /* 0x0000006f0300720c */ /* 0x040fe20003f84070 */
[----:B------:R-:W-:Y:S01]  /*10410*/  @!P0 IMAD.MOV R6, RZ, RZ, -R6 ;  /* 0x000000ffff068224 */ /* 0x000fe200078e0a06 */
[C---:B------:R-:W-:Y:S01]  /*10420*/  ISETP.GT.U32.AND P0, PT, R3.reuse, R110, PT ;  /* 0x0000006e0300720c */ /* 0x040fe20003f04070 */
[----:B------:R-:W-:Y:S01]  /*10430*/  @!P3 IMAD.MOV R2, RZ, RZ, -R2 ;  /* 0x000000ffff02b224 */ /* 0x000fe200078e0a02 */
[----:B------:R-:W-:Y:S01]  /*10440*/  ISETP.GT.U32.AND P3, PT, R3, R114, PT ;  /* 0x000000720300720c */ /* 0x000fe20003f64070 */
[----:B------:R-:W-:Y:S01]  /*10450*/  IMAD.HI.U32 R120, R5, R116, RZ ;  /* 0x0000007405787227 */ /* 0x000fe200078e00ff */
[----:B------:R-:W-:-:S02]  /*10460*/  IADD3 R113, R10, 0x135, RZ ;  /* 0x000001350a717810 */ /* 0x000fc40007ffe0ff */
[----:B------:R-:W-:Y:S01]  /*10470*/  ISETP.GT.U32.AND P5, PT, R3, R112, PT ;  /* 0x000000700300720c */ /* 0x000fe20003fa4070 */
[----:B------:R1:W-:Y:S01]  /*10480*/  STL [R1+0x560], R2 ;  /* 0x0005600201007387 */ /* 0x0003e20000100800 */
[----:B------:R-:W-:Y:S02]  /*10490*/  IABS R117, R113 ;  /* 0x0000007100757213 */ /* 0x000fe40000000000 */
[----:B------:R-:W-:Y:S01]  /*104a0*/  IADD3 R119, -R120, RZ, RZ ;  /* 0x000000ff78777210 */ /* 0x000fe20007ffe1ff */
[----:B------:R-:W-:Y:S01]  /*104b0*/  STL [R1+0x568], R6 ;  /* 0x0005680601007387 */ /* 0x000fe20000100800 */
[----:B------:R-:W-:Y:S01]  /*104c0*/  @!P4 IADD3 R111, R111, -R3, RZ ;  /* 0x800000036f6fc210 */ /* 0x000fe20007ffe0ff */
[--C-:B------:R-:W-:Y:S01]  /*104d0*/  @!P0 IMAD.IADD R110, R110, 0x1, -R3.reuse ;  /* 0x000000016e6e8824 */ /* 0x100fe200078e0a03 */
[----:B------:R-:W-:Y:S01]  /*104e0*/  ISETP.GE.AND P4, PT, R0, RZ, PT ;  /* 0x000000ff0000720c */ /* 0x000fe20003f86270 */
[----:B------:R-:W-:Y:S01]  /*104f0*/  @!P3 IMAD.IADD R114, R114, 0x1, -R3 ;  /* 0x000000017272b824 */ /* 0x000fe200078e0a03 */
[----:B------:R-:W-:Y:S01]  /*10500*/  ISETP.GE.AND P3, PT, R115, RZ, PT ;  /* 0x000000ff7300720c */ /* 0x000fe20003f66270 */
[----:B-1----:R-:W-:Y:S01]  /*10510*/  IMAD.MOV.U32 R2, RZ, RZ, R118 ;  /* 0x000000ffff027224 */ /* 0x002fe200078e0076 */
[C---:B------:R-:W-:Y:S01]  /*10520*/  ISETP.GT.U32.AND P0, PT, R3.reuse, R110, PT ;  /* 0x0000006e0300720c */ /* 0x040fe20003f04070 */
[C---:B------:R-:W-:Y:S01]  /*10530*/  IMAD R0, R3.reuse, R119, R116 ;  /* 0x0000007703007224 */ /* 0x040fe200078e0274 */
[----:B------:R-:W-:Y:S01]  /*10540*/  @!P5 IADD3 R112, R112, -R3, RZ ;  /* 0x800000037070d210 */ /* 0x000fe20007ffe0ff */
[----:B------:R-:W-:Y:S01]  /*10550*/  @!P2 IMAD.MOV R2, RZ, RZ, -R2 ;  /* 0x000000ffff02a224 */ /* 0x000fe200078e0a02 */
[----:B------:R-:W-:Y:S01]  /*10560*/  ISETP.GT.U32.AND P2, PT, R3, R111, PT ;  /* 0x0000006f0300720c */ /* 0x000fe20003f44070 */
[----:B------:R-:W-:Y:S01]  /*10570*/  IMAD.HI.U32 R115, R5, R117, RZ ;  /* 0x0000007505737227 */ /* 0x000fe200078e00ff */
[----:B------:R-:W-:-:S02]  /*10580*/  ISETP.GT.U32.AND P5, PT, R3, R0, PT ;  /* 0x000000000300720c */ /* 0x000fc40003fa4070 */
[----:B------:R1:W-:Y:S01]  /*10590*/  STL [R1+0x56c], R2 ;  /* 0x00056c0201007387 */ /* 0x0003e20000100800 */
[----:B------:R-:W-:Y:S01]  /*105a0*/  VIADD R118, R10, 0x13b ;  /* 0x0000013b0a767836 */ /* 0x000fe20000000000 */
[----:B------:R-:W-:-:S03]  /*105b0*/  IADD3 R115, -R115, RZ, RZ ;  /* 0x000000ff73737210 */ /* 0x000fc60007ffe1ff */
[----:B------:R-:W-:Y:S01]  /*105c0*/  @!P0 IMAD.IADD R110, R110, 0x1, -R3 ;  /* 0x000000016e6e8824 */ /* 0x000fe200078e0a03 */
[----:B------:R-:W-:-:S03]  /*105d0*/  IABS R121, R118 ;  /* 0x0000007600797213 */ /* 0x000fc60000000000 */
[--C-:B------:R-:W-:Y:S01]  /*105e0*/  @!P2 IMAD.IADD R111, R111, 0x1, -R3.reuse ;  /* 0x000000016f6fa824 */ /* 0x100fe200078e0a03 */
[----:B------:R-:W-:Y:S01]  /*105f0*/  ISETP.GE.AND P2, PT, R113, RZ, PT ;  /* 0x000000ff7100720c */ /* 0x000fe20003f46270 */
[----:B-1----:R-:W-:Y:S01]  /*10600*/  IMAD.MOV.U32 R2, RZ, RZ, R114 ;  /* 0x000000ffff027224 */ /* 0x002fe200078e0072 */
[----:B------:R-:W-:Y:S01]  /*10610*/  IADD3 R113, R10, 0x138, RZ ;  /* 0x000001380a717810 */ /* 0x000fe20007ffe0ff */
[----:B------:R-:W-:Y:S02]  /*10620*/  @!P5 IMAD.IADD R0, R0, 0x1, -R3 ;  /* 0x000000010000d824 */ /* 0x000fe400078e0a03 */
[----:B------:R-:W-:Y:S01]  /*10630*/  @!P6 IMAD.MOV R2, RZ, RZ, -R2 ;  /* 0x000000ffff02e224 */ /* 0x000fe200078e0a02 */
[----:B------:R-:W-:Y:S01]  /*10640*/  ISETP.GE.AND P6, PT, R4, RZ, PT ;  /* 0x000000ff0400720c */ /* 0x000fe20003fc6270 */
[C---:B------:R-:W-:Y:S01]  /*10650*/  IMAD R4, R3.reuse, R115, R117 ;  /* 0x0000007303047224 */ /* 0x040fe200078e0275 */
[C---:B------:R-:W-:Y:S01]  /*10660*/  IADD3 R115, R10.reuse, 0x136, RZ ;  /* 0x000001360a737810 */ /* 0x040fe20007ffe0ff */
[----:B------:R-:W-:Y:S01]  /*10670*/  VIADD R114, R10, 0x137 ;  /* 0x000001370a727836 */ /* 0x000fe20000000000 */
[----:B------:R1:W-:Y:S01]  /*10680*/  STL [R1+0x570], R2 ;  /* 0x0005700201007387 */ /* 0x0003e20000100800 */
[----:B------:R-:W-:Y:S01]  /*10690*/  IMAD.MOV.U32 R6, RZ, RZ, R111 ;  /* 0x000000ffff067224 */ /* 0x000fe200078e006f */
[----:B------:R-:W-:-:S02]  /*106a0*/  ISETP.GT.U32.AND P0, PT, R3, R4, PT ;  /* 0x000000040300720c */ /* 0x000fc40003f04070 */
[----:B------:R-:W-:Y:S01]  /*106b0*/  IABS R119, R115 ;  /* 0x0000007300777213 */ /* 0x000fe20000000000 */
[----:B------:R-:W-:Y:S01]  /*106c0*/  @!P4 IMAD.MOV R6, RZ, RZ, -R6 ;  /* 0x000000ffff06c224 */ /* 0x000fe200078e0a06 */
[----:B------:R-:W-:Y:S02]  /*106d0*/  ISETP.GE.AND P5, PT, R115, RZ, PT ;  /* 0x000000ff7300720c */ /* 0x000fe40003fa6270 */
[----:B------:R-:W-:Y:S01]  /*106e0*/  ISETP.GE.AND P4, PT, R114, RZ, PT ;  /* 0x000000ff7200720c */ /* 0x000fe20003f86270 */
[----:B-1----:R-:W-:Y:S01]  /*106f0*/  IMAD.MOV.U32 R2, RZ, RZ, R112 ;  /* 0x000000ffff027224 */ /* 0x002fe200078e0070 */
[----:B------:R-:W-:Y:S01]  /*10700*/  IABS R115, R114 ;  /* 0x0000007200737213 */ /* 0x000fe20000000000 */
[----:B------:R-:W-:-:S03]  /*10710*/  IMAD.HI.U32 R114, R5, R119, RZ ;  /* 0x0000007705727227 */ /* 0x000fc600078e00ff */
[----:B------:R-:W-:Y:S01]  /*10720*/  @!P1 IADD3 R2, -R2, RZ, RZ ;  /* 0x000000ff02029210 */ /* 0x000fe20007ffe1ff */
[----:B------:R-:W-:Y:S01]  /*10730*/  @!P0 IMAD.IADD R4, R4, 0x1, -R3 ;  /* 0x0000000104048824 */ /* 0x000fe200078e0a03 */
[C---:B------:R-:W-:Y:S01]  /*10740*/  ISETP.GT.U32.AND P1, PT, R3.reuse, R0, PT ;  /* 0x000000000300720c */ /* 0x040fe20003f24070 */
[----:B------:R-:W-:Y:S02]  /*10750*/  IMAD.MOV R114, RZ, RZ, -R114 ;  /* 0x000000ffff727224 */ /* 0x000fe400078e0a72 */
[----:B------:R1:W-:Y:S01]  /*10760*/  STL [R1+0x574], R2 ;  /* 0x0005740201007387 */ /* 0x0003e20000100800 */
[C---:B------:R-:W-:Y:S01]  /*10770*/  ISETP.GT.U32.AND P0, PT, R3.reuse, R4, PT ;  /* 0x000000040300720c */ /* 0x040fe20003f04070 */
[----:B------:R-:W-:Y:S02]  /*10780*/  IMAD R119, R3, R114, R119 ;  /* 0x0000007203777224 */ /* 0x000fe400078e0277 */
[----:B------:R-:W-:Y:S01]  /*10790*/  STL [R1+0x584], R6 ;  /* 0x0005840601007387 */ /* 0x000fe20000100800 */
[----:B------:R-:W-:-:S04]  /*107a0*/  IMAD.HI.U32 R111, R5, R115, RZ ;  /* 0x00000073056f7227 */ /* 0x000fc800078e00ff */
[----:B------:R-:W-:Y:S01]  /*107b0*/  VIADD R112, R10, 0x139 ;  /* 0x000001390a707836 */ /* 0x000fe20000000000 */
[----:B-1----:R-:W-:Y:S01]  /*107c0*/  MOV R2, R110 ;  /* 0x0000006e00027202 */ /* 0x002fe20000000f00 */
[----:B------:R-:W-:Y:S01]  /*107d0*/  IMAD.MOV R111, RZ, RZ, -R111 ;  /* 0x000000ffff6f7224 */ /* 0x000fe200078e0a6f */
[----:B------:R-:W-:Y:S02]  /*107e0*/  @!P1 IADD3 R0, R0, -R3, RZ ;  /* 0x8000000300009210 */ /* 0x000fe40007ffe0ff */
[----:B------:R-:W-:Y:S01]  /*107f0*/  @!P0 IMAD.IADD R4, R4, 0x1, -R3 ;  /* 0x0000000104048824 */ /* 0x000fe200078e0a03 */
[----:B------:R-:W-:Y:S01]  /*10800*/  ISETP.GE.AND P1, PT, R112, RZ, PT ;  /* 0x000000ff7000720c */ /* 0x000fe20003f26270 */
[----:B------:R-:W-:Y:S01]  /*10810*/  @!P3 IMAD.MOV R2, RZ, RZ, -R2 ;  /* 0x000000ffff02b224 */ /* 0x000fe200078e0a02 */
[----:B------:R-:W-:Y:S01]  /*10820*/  ISETP.GE.AND P3, PT, R113, RZ, PT ;  /* 0x000000ff7100720c */ /* 0x000fe20003f66270 */
[----:B------:R-:W-:Y:S01]  /*10830*/  IMAD R115, R3, R111, R115 ;  /* 0x0000006f03737224 */ /* 0x000fe200078e0273 */
[----:B------:R-:W-:-:S02]  /*10840*/  IABS R113, R113 ;  /* 0x0000007100717213 */ /* 0x000fc40000000000 */
[----:B------:R1:W-:Y:S01]  /*10850*/  STL [R1+0x580], R2 ;  /* 0x0005800201007387 */ /* 0x0003e20000100800 */
[----:B------:R-:W-:Y:S02]  /*10860*/  IABS R112, R112 ;  /* 0x0000007000707213 */ /* 0x000fe40000000000 */
[----:B------:R-:W-:Y:S01]  /*10870*/  IMAD.HI.U32 R110, R5, R113, RZ ;  /* 0x00000071056e7227 */ /* 0x000fe200078e00ff */
[----:B------:R-:W-:Y:S02]  /*10880*/  ISETP.GT.U32.AND P0, PT, R3, R115, PT ;  /* 0x000000730300720c */ /* 0x000fe40003f04070 */
[----:B------:R-:W-:Y:S01]  /*10890*/  IADD3 R111, R10, 0x13d, RZ ;  /* 0x0000013d0a6f7810 */ /* 0x000fe20007ffe0ff */
[----:B------:R-:W-:Y:S01]  /*108a0*/  IMAD.MOV R110, RZ, RZ, -R110 ;  /* 0x000000ffff6e7224 */ /* 0x000fe200078e0a6e */
[----:B-1----:R-:W-:-:S03]  /*108b0*/  MOV R2, R0 ;  /* 0x0000000000027202 */ /* 0x002fc60000000f00 */
[----:B------:R-:W-:Y:S01]  /*108c0*/  IMAD R113, R3, R110, R113 ;  /* 0x0000006e03717224 */ /* 0x000fe200078e0271 */
[----:B------:R-:W-:Y:S01]  /*108d0*/  IABS R120, R111 ;  /* 0x0000006f00787213 */ /* 0x000fe20000000000 */
[----:B------:R-:W-:Y:S01]  /*108e0*/  IMAD.HI.U32 R0, R5, R112, RZ ;  /* 0x0000007005007227 */ /* 0x000fe200078e00ff */
[----:B------:R-:W-:Y:S02]  /*108f0*/  @!P6 IADD3 R2, -R2, RZ, RZ ;  /* 0x000000ff0202e210 */ /* 0x000fe40007ffe1ff */
[----:B------:R-:W-:Y:S01]  /*10900*/  ISETP.GT.U32.AND P6, PT, R3, R119, PT ;  /* 0x000000770300720c */ /* 0x000fe20003fc4070 */
[----:B------:R-:W-:Y:S02]  /*10910*/  IMAD.MOV R0, RZ, RZ, -R0 ;  /* 0x000000ffff007224 */ /* 0x000fe400078e0a00 */
[----:B------:R1:W-:Y:S01]  /*10920*/  STL [R1+0x57c], R2 ;  /* 0x00057c0201007387 */ /* 0x0003e20000100800 */
[----:B------:R-:W-:Y:S02]  /*10930*/  @!P0 IMAD.IADD R115, R115, 0x1, -R3 ;  /* 0x0000000173738824 */ /* 0x000fe400078e0a03 */
[C---:B------:R-:W-:Y:S01]  /*10940*/  IMAD R112, R3.reuse, R0, R112 ;  /* 0x0000000003707224 */ /* 0x040fe200078e0270 */
[----:B------:R-:W-:Y:S01]  /*10950*/  IABS R0, R122 ;  /* 0x0000007a00007213 */ /* 0x000fe20000000000 */
[----:B------:R-:W-:Y:S01]  /*10960*/  VIADD R110, R10, 0x13c ;  /* 0x0000013c0a6e7836 */ /* 0x000fe20000000000 */
[----:B------:R-:W-:-:S03]  /*10970*/  ISETP.GT.U32.AND P0, PT, R3, R115, PT ;  /* 0x000000730300720c */ /* 0x000fc60003f04070 */
[----:B------:R-:W-:Y:S01]  /*10980*/  IMAD.HI.U32 R114, R5, R0, RZ ;  /* 0x0000000005727227 */ /* 0x000fe200078e00ff */
[----:B------:R-:W-:-:S03]  /*10990*/  IABS R117, R110 ;  /* 0x0000006e00757213 */ /* 0x000fc60000000000 */
[----:B-1----:R-:W-:Y:S01]  /*109a0*/  IMAD.MOV.U32 R2, RZ, RZ, R4 ;  /* 0x000000ffff027224 */ /* 0x002fe200078e0004 */
[----:B------:R-:W-:Y:S01]  /*109b0*/  IADD3 R114, -R114, RZ, RZ ;  /* 0x000000ff72727210 */ /* 0x000fe20007ffe1ff */
[----:B------:R-:W-:Y:S02]  /*109c0*/  @!P6 IMAD.IADD R119, R119, 0x1, -R3 ;  /* 0x000000017777e824 */ /* 0x000fe400078e0a03 */
[----:B------:R-:W-:Y:S01]  /*109d0*/  IMAD.HI.U32 R4, R5, R121, RZ ;  /* 0x0000007905047227 */ /* 0x000fe200078e00ff */
[----:B------:R-:W-:Y:S02]  /*109e0*/  @!P2 IADD3 R2, -R2, RZ, RZ ;  /* 0x000000ff0202a210 */ /* 0x000fe40007ffe1ff */
[C---:B------:R-:W-:Y:S01]  /*109f0*/  ISETP.GT.U32.AND P2, PT, R3.reuse, R113, PT ;  /* 0x000000710300720c */ /* 0x040fe20003f44070 */
[----:B------:R-:W-:Y:S01]  /*10a00*/  IMAD.MOV R4, RZ, RZ, -R4 ;  /* 0x000000ffff047224 */ /* 0x000fe200078e0a04 */
[C---:B------:R-:W-:Y:S01]  /*10a10*/  ISETP.GT.U32.AND P6, PT, R3.reuse, R119, PT ;  /* 0x000000770300720c */ /* 0x040fe20003fc4070 */
[----:B------:R1:W-:Y:S01]  /*10a20*/  STL [R1+0x578], R2 ;  /* 0x0005780201007387 */ /* 0x0003e20000100800 */
[----:B------:R-:W-:-:S02]  /*10a30*/  IMAD R0, R3, R114, R0 ;  /* 0x0000007203007224 */ /* 0x000fc400078e0200 */
[----:B------:R-:W-:Y:S01]  /*10a40*/  IMAD R121, R3, R4, R121 ;  /* 0x0000000403797224 */ /* 0x000fe200078e0279 */
[----:B------:R-:W-:Y:S01]  /*10a50*/  IADD3 R4, R10, 0x13e, RZ ;  /* 0x0000013e0a047810 */ /* 0x000fe20007ffe0ff */
[----:B------:R-:W-:Y:S01]  /*10a60*/  @!P0 IMAD.IADD R115, R115, 0x1, -R3 ;  /* 0x0000000173738824 */ /* 0x000fe200078e0a03 */
[----:B------:R-:W-:Y:S01]  /*10a70*/  ISETP.GT.U32.AND P0, PT, R3, R0, PT ;  /* 0x000000000300720c */ /* 0x000fe20003f04070 */
[----:B------:R-:W-:-:S04]  /*10a80*/  IMAD.HI.U32 R114, R5, R120, RZ ;  /* 0x0000007805727227 */ /* 0x000fc800078e00ff */
[--C-:B------:R-:W-:Y:S02]  /*10a90*/  @!P2 IMAD.IADD R113, R113, 0x1, -R3.reuse ;  /* 0x000000017171a824 */ /* 0x100fe400078e0a03 */
[----:B------:R-:W-:Y:S01]  /*10aa0*/  @!P6 IMAD.IADD R119, R119, 0x1, -R3 ;  /* 0x000000017777e824 */ /* 0x000fe200078e0a03 */
[----:B------:R-:W-:Y:S01]  /*10ab0*/  ISETP.GT.U32.AND P6, PT, R3, R112, PT ;  /* 0x000000700300720c */ /* 0x000fe20003fc4070 */
[----:B------:R-:W-:Y:S01]  /*10ac0*/  IMAD.HI.U32 R116, R5, R117, RZ ;  /* 0x0000007505747227 */ /* 0x000fe200078e00ff */
[----:B------:R-:W-:-:S03]  /*10ad0*/  ISETP.GT.U32.AND P2, PT, R3, R113, PT ;  /* 0x000000710300720c */ /* 0x000fc60003f44070 */
[----:B-1----:R-:W-:Y:S01]  /*10ae0*/  IMAD.MOV.U32 R2, RZ, RZ, R119 ;  /* 0x000000ffff027224 */ /* 0x002fe200078e0077 */
[----:B------:R-:W-:Y:S01]  /*10af0*/  IABS R119, R4 ;  /* 0x0000000400777213 */ /* 0x000fe20000000000 */
[----:B------:R-:W-:Y:S01]  /*10b00*/  IMAD.MOV R114, RZ, RZ, -R114 ;  /* 0x000000ffff727224 */ /* 0x000fe200078e0a72 */
[----:B------:R-:W-:Y:S01]  /*10b10*/  IADD3 R116, -R116, RZ, RZ ;  /* 0x000000ff74747210 */ /* 0x000fe20007ffe1ff */
[----:B------:R-:W-:Y:S02]  /*10b20*/  @!P5 IMAD.MOV R2, RZ, RZ, -R2 ;  /* 0x000000ffff02d224 */ /* 0x000fe400078e0a02 */
[----:B------:R-:W-:Y:S02]  /*10b30*/  IMAD R120, R3, R114, R120 ;  /* 0x0000007203787224 */ /* 0x000fe400078e0278 */
[----:B------:R-:W-:Y:S01]  /*10b40*/  @!P6 IMAD.IADD R112, R112, 0x1, -R3 ;  /* 0x000000017070e824 */ /* 0x000fe200078e0a03 */
[----:B------:R1:W-:Y:S01]  /*10b50*/  STL [R1+0x564], R2 ;  /* 0x0005640201007387 */ /* 0x0003e20000100800 */
[----:B------:R-:W-:Y:S01]  /*10b60*/  @!P2 IADD3 R113, R113, -R3, RZ ;  /* 0x800000037171a210 */ /* 0x000fe20007ffe0ff */
[----:B------:R-:W-:Y:S01]  /*10b70*/  IMAD.HI.U32 R114, R5, R119, RZ ;  /* 0x0000007705727227 */ /* 0x000fe200078e00ff */
[----:B------:R-:W-:-:S02]  /*10b80*/  ISETP.GT.U32.AND P2, PT, R3, R121, PT ;  /* 0x000000790300720c */ /* 0x000fc40003f44070 */
[C---:B------:R-:W-:Y:S01]  /*10b90*/  ISETP.GT.U32.AND P5, PT, R3.reuse, R112, PT ;  /* 0x000000700300720c */ /* 0x040fe20003fa4070 */
[C---:B------:R-:W-:Y:S01]  /*10ba0*/  IMAD R117, R3.reuse, R116, R117 ;  /* 0x0000007403757224 */ /* 0x040fe200078e0275 */
[----:B------:R-:W-:Y:S01]  /*10bb0*/  ISETP.GE.AND P6, PT, R122, RZ, PT ;  /* 0x000000ff7a00720c */ /* 0x000fe20003fc6270 */
[----:B------:R-:W-:Y:S01]  /*10bc0*/  IMAD.MOV R114, RZ, RZ, -R114 ;  /* 0x000000ffff727224 */ /* 0x000fe200078e0a72 */
[----:B-1----:R-:W-:Y:S01]  /*10bd0*/  MOV R2, R115 ;  /* 0x0000007300027202 */ /* 0x002fe20000000f00 */
[----:B------:R-:W-:Y:S01]  /*10be0*/  @!P0 IMAD.IADD R0, R0, 0x1, -R3 ;  /* 0x0000000100008824 */ /* 0x000fe200078e0a03 */
[----:B------:R-:W-:Y:S01]  /*10bf0*/  ISETP.GE.AND P0, PT, R118, RZ, PT ;  /* 0x000000ff7600720c */ /* 0x000fe20003f06270 */
[C---:B------:R-:W-:Y:S01]  /*10c00*/  IMAD R119, R3.reuse, R114, R119 ;  /* 0x0000007203777224 */ /* 0x040fe200078e0277 */
[----:B------:R-:W-:Y:S01]  /*10c10*/  IADD3 R114, R10, 0x140, RZ ;  /* 0x000001400a727810 */ /* 0x000fe20007ffe0ff */
[----:B------:R-:W-:Y:S01]  /*10c20*/  @!P4 IMAD.MOV R2, RZ, RZ, -R2 ;  /* 0x000000ffff02c224 */ /* 0x000fe200078e0a02 */
[----:B------:R-:W-:Y:S01]  /*10c30*/  ISETP.GT.U32.AND P4, PT, R3, R0, PT ;  /* 0x000000000300720c */ /* 0x000fe20003f84070 */
[----:B------:R-:W-:-:S02]  /*10c40*/  @!P2 IMAD.IADD R121, R121, 0x1, -R3 ;  /* 0x000000017979a824 */ /* 0x000fc400078e0a03 */
[----:B------:R-:W-:Y:S01]  /*10c50*/  @!P5 IADD3 R112, R112, -R3, RZ ;  /* 0x800000037070d210 */ /* 0x000fe20007ffe0ff */
[----:B------:R-:W-:Y:S01]  /*10c60*/  IMAD.MOV.U32 R6, RZ, RZ, R113 ;  /* 0x000000ffff067224 */ /* 0x000fe200078e0071 */
[----:B------:R1:W-:Y:S01]  /*10c70*/  STL [R1+0x55c], R2 ;  /* 0x00055c0201007387 */ /* 0x0003e20000100800 */
[C---:B------:R-:W-:Y:S02]  /*10c80*/  ISETP.GT.U32.AND P5, PT, R3.reuse, R117, PT ;  /* 0x000000750300720c */ /* 0x040fe40003fa4070 */
[----:B------:R-:W-:Y:S01]  /*10c90*/  ISETP.GT.U32.AND P2, PT, R3, R121, PT ;  /* 0x000000790300720c */ /* 0x000fe20003f44070 */
[----:B------:R-:W-:Y:S01]  /*10ca0*/  @!P3 IMAD.MOV R6, RZ, RZ, -R6 ;  /* 0x000000ffff06b224 */ /* 0x000fe200078e0a06 */
[----:B------:R-:W-:Y:S01]  /*10cb0*/  ISETP.GE.AND P3, PT, R110, RZ, PT ;  /* 0x000000ff6e00720c */ /* 0x000fe20003f66270 */
[----:B------:R-:W-:Y:S02]  /*10cc0*/  VIADD R110, R10, 0x13f ;  /* 0x0000013f0a6e7836 */ /* 0x000fe40000000000 */
[--C-:B------:R-:W-:Y:S01]  /*10cd0*/  @!P4 IMAD.IADD R0, R0, 0x1, -R3.reuse ;  /* 0x000000010000c824 */ /* 0x100fe200078e0a03 */
[----:B-1----:R-:W-:Y:S01]  /*10ce0*/  MOV R2, R112 ;  /* 0x0000007000027202 */ /* 0x002fe20000000f00 */
[----:B------:R1:W-:Y:S01]  /*10cf0*/  STL [R1+0x558], R6 ;  /* 0x0005580601007387 */ /* 0x0003e20000100800 */
[----:B------:R-:W-:Y:S01]  /*10d00*/  IABS R115, R110 ;  /* 0x0000006e00737213 */ /* 0x000fe20000000000 */
[----:B------:R-:W-:Y:S01]  /*10d10*/  VIADD R112, R10, 0x141 ;  /* 0x000001410a707836 */ /* 0x000fe20000000000 */
[----:B------:R-:W-:Y:S01]  /*10d20*/  @!P1 IADD3 R2, -R2, RZ, RZ ;  /* 0x000000ff02029210 */ /* 0x000fe20007ffe1ff */
[--C-:B------:R-:W-:Y:S01]  /*10d30*/  @!P5 IMAD.IADD R117, R117, 0x1, -R3.reuse ;  /* 0x000000017575d824 */ /* 0x100fe200078e0a03 */
[----:B------:R-:W-:Y:S01]  /*10d40*/  ISETP.GT.U32.AND P1, PT, R3, R120, PT ;  /* 0x000000780300720c */ /* 0x000fe20003f24070 */
[----:B------:R-:W-:Y:S01]  /*10d50*/  @!P2 IMAD.IADD R121, R121, 0x1, -R3 ;  /* 0x000000017979a824 */ /* 0x000fe200078e0a03 */
[----:B------:R-:W-:Y:S01]  /*10d60*/  ISETP.GT.U32.AND P2, PT, R3, R119, PT ;  /* 0x000000770300720c */ /* 0x000fe20003f44070 */
[----:B------:R-:W-:Y:S01]  /*10d70*/  IMAD.HI.U32 R113, R5, R115, RZ ;  /* 0x0000007305717227 */ /* 0x000fe200078e00ff */
[----:B------:R-:W-:Y:S01]  /*10d80*/  ISETP.GE.AND P5, PT, R4, RZ, PT ;  /* 0x000000ff0400720c */ /* 0x000fe20003fa6270 */
[----:B------:R2:W-:Y:S01]  /*10d90*/  STL [R1+0x554], R2 ;  /* 0x0005540201007387 */ /* 0x0005e20000100800 */
[----:B------:R-:W-:Y:S01]  /*10da0*/  IABS R4, R114 ;  /* 0x0000007200047213 */ /* 0x000fe20000000000 */
[----:B------:R-:W-:Y:S01]  /*10db0*/  IMAD.MOV R113, RZ, RZ, -R113 ;  /* 0x000000ffff717224 */ /* 0x000fe200078e0a71 */
[----:B------:R-:W-:-:S02]  /*10dc0*/  ISETP.GE.AND P4, PT, R111, RZ, PT ;  /* 0x000000ff6f00720c */ /* 0x000fc40003f86270 */
[----:B------:R-:W-:Y:S01]  /*10dd0*/  IABS R118, R112 ;  /* 0x0000007000767213 */ /* 0x000fe20000000000 */
[----:B------:R-:W-:Y:S01]  /*10de0*/  IMAD.HI.U32 R111, R5, R4, RZ ;  /* 0x00000004056f7227 */ /* 0x000fe200078e00ff */
[----:B-1----:R-:W-:Y:S02]  /*10df0*/  MOV R6, R121 ;  /* 0x0000007900067202 */ /* 0x002fe40000000f00 */
[----:B------:R-:W-:Y:S01]  /*10e00*/  @!P1 IADD3 R120, R120, -R3, RZ ;  /* 0x8000000378789210 */ /* 0x000fe20007ffe0ff */
[C---:B------:R-:W-:Y:S01]  /*10e10*/  IMAD R115, R3.reuse, R113, R115 ;  /* 0x0000007103737224 */ /* 0x040fe200078e0273 */
[----:B------:R-:W-:Y:S01]  /*10e20*/  ISETP.GT.U32.AND P1, PT, R3, R117, PT ;  /* 0x000000750300720c */ /* 0x000fe20003f24070 */
[----:B--2---:R-:W-:Y:S01]  /*10e30*/  IMAD.MOV.U32 R2, RZ, RZ, R0 ;  /* 0x000000ffff027224 */ /* 0x004fe200078e0000 */
[----:B------:R-:W-:Y:S01]  /*10e40*/  @!P2 IADD3 R119, R119, -R3, RZ ;  /* 0x800000037777a210 */ /* 0x000fe20007ffe0ff */
[----:B------:R-:W-:Y:S01]  /*10e50*/  VIADD R0, R10, 0x142 ;  /* 0x000001420a007836 */ /* 0x000fe20000000000 */
[----:B------:R-:W-:Y:S01]  /*10e60*/  IADD3 R111, -R111, RZ, RZ ;  /* 0x000000ff6f6f7210 */ /* 0x000fe20007ffe1ff */
[----:B------:R-:W-:Y:S01]  /*10e70*/  @!P6 IMAD.MOV R2, RZ, RZ, -R2 ;  /* 0x000000ffff02e224 */ /* 0x000fe200078e0a02 */
[----:B------:R-:W-:Y:S01]  /*10e80*/  ISETP.GT.U32.AND P2, PT, R3, R119, PT ;  /* 0x000000770300720c */ /* 0x000fe20003f44070 */
[----:B------:R-:W-:Y:S01]  /*10e90*/  IMAD.HI.U32 R116, R5, R118, RZ ;  /* 0x0000007605747227 */ /* 0x000fe200078e00ff */
[----:B------:R-:W-:-:S02]  /*10ea0*/  ISETP.GT.U32.AND P6, PT, R3, R120, PT ;  /* 0x000000780300720c */ /* 0x000fc40003fc4070 */
[----:B------:R-:W-:Y:S01]  /*10eb0*/  IABS R113, R0 ;  /* 0x0000000000717213 */ /* 0x000fe20000000000 */
[----:B------:R-:W-:Y:S01]  /*10ec0*/  IMAD R4, R3, R111, R4 ;  /* 0x0000006f03047224 */ /* 0x000fe200078e0204 */
[----:B------:R1:W-:Y:S01]  /*10ed0*/  STL [R1+0x550], R2 ;  /* 0x0005500201007387 */ /* 0x0003e20000100800 */
[--C-:B------:R-:W-:Y:S01]  /*10ee0*/  @!P1 IMAD.IADD R117, R117, 0x1, -R3.reuse ;  /* 0x0000000175759824 */ /* 0x100fe200078e0a03 */
[----:B------:R-:W-:Y:S01]  /*10ef0*/  ISETP.GT.U32.AND P1, PT, R3, R115, PT ;  /* 0x000000730300720c */ /* 0x000fe20003f24070 */
[----:B------:R-:W-:Y:S01]  /*10f00*/  IMAD.MOV R116, RZ, RZ, -R116 ;  /* 0x000000ffff747224 */ /* 0x000fe200078e0a74 */
[----:B------:R-:W-:Y:S01]  /*10f10*/  @!P0 IADD3 R6, -R6, RZ, RZ ;  /* 0x000000ff06068210 */ /* 0x000fe20007ffe1ff */
[----:B------:R-:W-:Y:S02]  /*10f20*/  IMAD.HI.U32 R111, R5, R113, RZ ;  /* 0x00000071056f7227 */ /* 0x000fe400078e00ff */
[----:B------:R-:W-:Y:S02]  /*10f30*/  @!P2 IADD3 R119, R119, -R3, RZ ;  /* 0x800000037777a210 */ /* 0x000fe40007ffe0ff */
[C---:B------:R-:W-:Y:S01]  /*10f40*/  ISETP.GT.U32.AND P2, PT, R3.reuse, R4, PT ;  /* 0x000000040300720c */ /* 0x040fe20003f44070 */
[----:B------:R-:W-:Y:S01]  /*10f50*/  @!P6 IMAD.IADD R120, R120, 0x1, -R3 ;  /* 0x000000017878e824 */ /* 0x000fe200078e0a03 */
[----:B------:R-:W-:Y:S01]  /*10f60*/  ISETP.GE.AND P6, PT, R110, RZ, PT ;  /* 0x000000ff6e00720c */ /* 0x000fe20003fc6270 */
[----:B------:R-:W-:Y:S01]  /*10f70*/  IMAD R118, R3, R116, R118 ;  /* 0x0000007403767224 */ /* 0x000fe200078e0276 */
[----:B------:R-:W-:Y:S01]  /*10f80*/  IADD3 R111, -R111, RZ, RZ ;  /* 0x000000ff6f6f7210 */ /* 0x000fe20007ffe1ff */
[----:B-1----:R-:W-:Y:S01]  /*10f90*/  IMAD.MOV.U32 R2, RZ, RZ, R117 ;  /* 0x000000ffff027224 */ /* 0x002fe200078e0075 */
[----:B------:R1:W-:Y:S01]  /*10fa0*/  STL [R1+0x54c], R6 ;  /* 0x00054c0601007387 */ /* 0x0003e20000100800 */
[----:B------:R-:W-:Y:S01]  /*10fb0*/  @!P1 IMAD.IADD R115, R115, 0x1, -R3 ;  /* 0x0000000173739824 */ /* 0x000fe200078e0a03 */
[----:B------:R-:W-:Y:S01]  /*10fc0*/  ISETP.GE.AND P1, PT, R114, RZ, PT ;  /* 0x000000ff7200720c */ /* 0x000fe20003f26270 */
[----:B------:R-:W-:-:S02]  /*10fd0*/  VIADD R110, R10, 0x143 ;  /* 0x000001430a6e7836 */ /* 0x000fc40000000000 */
[----:B------:R-:W-:Y:S01]  /*10fe0*/  @!P3 IMAD.MOV R2, RZ, RZ, -R2 ;  /* 0x000000ffff02b224 */ /* 0x000fe200078e0a02 */
[C---:B------:R-:W-:Y:S01]  /*10ff0*/  ISETP.GT.U32.AND P0, PT, R3.reuse, R115, PT ;  /* 0x000000730300720c */ /* 0x040fe20003f04070 */
[----:B------:R-:W-:Y:S01]  /*11000*/  @!P2 IMAD.IADD R4, R4, 0x1, -R3 ;  /* 0x000000010404a824 */ /* 0x000fe200078e0a03 */
[C---:B------:R-:W-:Y:S01]  /*11010*/  ISETP.GT.U32.AND P2, PT, R3.reuse, R118, PT ;  /* 0x000000760300720c */ /* 0x040fe20003f44070 */
[----:B------:R-:W-:Y:S01]  /*11020*/  VIADD R114, R10, 0x144 ;  /* 0x000001440a727836 */ /* 0x000fe20000000000 */
[----:B------:R-:W-:Y:S01]  /*11030*/  IABS R116, R110 ;  /* 0x0000006e00747213 */ /* 0x000fe20000000000 */
[C---:B------:R-:W-:Y:S01]  /*11040*/  IMAD R113, R3.reuse, R111, R113 ;  /* 0x0000006f03717224 */ /* 0x040fe200078e0271 */
[----:B------:R-:W-:Y:S01]  /*11050*/  ISETP.GT.U32.AND P3, PT, R3, R4, PT ;  /* 0x000000040300720c */ /* 0x000fe20003f64070 */
[----:B-1----:R-:W-:Y:S01]  /*11060*/  IMAD.MOV.U32 R6, RZ, RZ, R120 ;  /* 0x000000ffff067224 */ /* 0x002fe200078e0078 */
[----:B------:R-:W-:Y:S01]  /*11070*/  IABS R111, R114 ;  /* 0x00000072006f7213 */ /* 0x000fe20000000000 */
[----:B------:R1:W-:Y:S01]  /*11080*/  STL [R1+0x548], R2 ;  /* 0x0005480201007387 */ /* 0x0003e20000100800 */
[----:B------:R-:W-:-:S03]  /*11090*/  IMAD.HI.U32 R117, R5, R116, RZ ;  /* 0x0000007405757227 */ /* 0x000fc600078e00ff */
[----:B------:R-:W-:Y:S01]  /*110a0*/  @!P0 IADD3 R115, R115, -R3, RZ ;  /* 0x8000000373738210 */ /* 0x000fe20007ffe0ff */
[----:B------:R-:W-:Y:S01]  /*110b0*/  @!P4 IMAD.MOV R6, RZ, RZ, -R6 ;  /* 0x000000ffff06c224 */ /* 0x000fe200078e0a06 */
[----:B------:R-:W-:Y:S01]  /*110c0*/  ISETP.GE.AND P0, PT, R0, RZ, PT ;  /* 0x000000ff0000720c */ /* 0x000fe20003f06270 */
[----:B------:R-:W-:Y:S01]  /*110d0*/  IMAD.MOV R117, RZ, RZ, -R117 ;  /* 0x000000ffff757224 */ /* 0x000fe200078e0a75 */
[----:B------:R-:W-:Y:S01]  /*110e0*/  ISETP.GT.U32.AND P4, PT, R3, R113, PT ;  /* 0x000000710300720c */ /* 0x000fe20003f84070 */
[----:B------:R-:W-:Y:S01]  /*110f0*/  @!P2 IMAD.IADD R118, R118, 0x1, -R3 ;  /* 0x000000017676a824 */ /* 0x000fe200078e0a03 */
[----:B-1----:R-:W-:Y:S01]  /*11100*/  MOV R2, R119 ;  /* 0x0000007700027202 */ /* 0x002fe20000000f00 */
[----:B------:R-:W-:Y:S01]  /*11110*/  IMAD.HI.U32 R119, R5, R111, RZ ;  /* 0x0000006f05777227 */ /* 0x000fe200078e00ff */
[----:B------:R1:W-:Y:S01]  /*11120*/  STL [R1+0x544], R6 ;  /* 0x0005440601007387 */ /* 0x0003e20000100800 */
[----:B------:R-:W-:Y:S02]  /*11130*/  @!P3 IADD3 R4, R4, -R3, RZ ;  /* 0x800000030404b210 */ /* 0x000fe40007ffe0ff */
[----:B------:R-:W-:Y:S01]  /*11140*/  @!P5 IMAD.MOV R2, RZ, RZ, -R2 ;  /* 0x000000ffff02d224 */ /* 0x000fe200078e0a02 */
[----:B------:R-:W-:Y:S01]  /*11150*/  ISETP.GE.AND P5, PT, R112, RZ, PT ;  /* 0x000000ff7000720c */ /* 0x000fe20003fa6270 */
[----:B------:R-:W-:Y:S01]  /*11160*/  IMAD.MOV R119, RZ, RZ, -R119 ;  /* 0x000000ffff777224 */ /* 0x000fe200078e0a77 */
[C---:B------:R-:W-:Y:S01]  /*11170*/  ISETP.GT.U32.AND P2, PT, R3.reuse, R118, PT ;  /* 0x000000760300720c */ /* 0x040fe20003f44070 */
[C---:B------:R-:W-:Y:S01]  /*11180*/  IMAD R112, R3.reuse, R117, R116 ;  /* 0x0000007503707224 */ /* 0x040fe200078e0274 */
[----:B------:R2:W-:Y:S01]  /*11190*/  STL [R1+0x540], R2 ;  /* 0x0005400201007387 */ /* 0x0005e20000100800 */
[----:B------:R-:W-:Y:S01]  /*111a0*/  IMAD R111, R3, R119, R111 ;  /* 0x00000077036f7224 */ /* 0x000fe200078e026f */
[----:B------:R-:W-:Y:S01]  /*111b0*/  ISETP.GE.AND P3, PT, R110, RZ, PT ;  /* 0x000000ff6e00720c */ /* 0x000fe20003f66270 */
[----:B-1----:R-:W-:Y:S01]  /*111c0*/  IMAD.MOV.U32 R6, RZ, RZ, R115 ;  /* 0x000000ffff067224 */ /* 0x002fe200078e0073 */
[----:B------:R-:W-:Y:S01]  /*111d0*/  @!P4 IADD3 R113, R113, -R3, RZ ;  /* 0x800000037171c210 */ /* 0x000fe20007ffe0ff */
[----:B------:R-:W-:-:S02]  /*111e0*/  VIADD R0, R10, 0x145 ;  /* 0x000001450a007836 */ /* 0x000fc40000000000 */
[----:B------:R-:W-:Y:S01]  /*111f0*/  @!P6 IMAD.MOV R6, RZ, RZ, -R6 ;  /* 0x000000ffff06e224 */ /* 0x000fe200078e0a06 */
[C---:B------:R-:W-:Y:S01]  /*11200*/  ISETP.GT.U32.AND P6, PT, R3.reuse, R112, PT ;  /* 0x000000700300720c */ /* 0x040fe20003fc4070 */
[----:B------:R-:W-:Y:S01]  /*11210*/  VIADD R110, R10, 0x146 ;  /* 0x000001460a6e7836 */ /* 0x000fe20000000000 */
[----:B--2---:R-:W-:Y:S02]  /*11220*/  MOV R2, R4 ;  /* 0x0000000400027202 */ /* 0x004fe40000000f00 */
[----:B------:R-:W-:Y:S01]  /*11230*/  @!P2 IADD3 R118, R118, -R3, RZ ;  /* 0x800000037676a210 */ /* 0x000fe20007ffe0ff */
[----:B------:R-:W-:Y:S01]  /*11240*/  STL [R1+0x53c], R6 ;  /* 0x00053c0601007387 */ /* 0x000fe20000100800 */
[----:B------:R-:W-:Y:S01]  /*11250*/  IABS R116, R0 ;  /* 0x0000000000747213 */ /* 0x000fe20000000000 */
[----:B------:R-:W-:Y:S01]  /*11260*/  @!P1 IMAD.MOV R2, RZ, RZ, -R2 ;  /* 0x000000ffff029224 */ /* 0x000fe200078e0a02 */
[----:B------:R-:W-:Y:S02]  /*11270*/  ISETP.GT.U32.AND P1, PT, R3, R111, PT ;  /* 0x0000006f0300720c */ /* 0x000fe40003f24070 */
[----:B------:R-:W-:Y:S01]  /*11280*/  IABS R4, R110 ;  /* 0x0000006e00047213 */ /* 0x000fe20000000000 */
[----:B------:R-:W-:Y:S01]  /*11290*/  IMAD.HI.U32 R117, R5, R116, RZ ;  /* 0x0000007405757227 */ /* 0x000fe200078e00ff */
[----:B------:R1:W-:Y:S01]  /*112a0*/  STL [R1+0x538], R2 ;  /* 0x0005380201007387 */ /* 0x0003e20000100800 */
[----:B------:R-:W-:-:S02]  /*112b0*/  @!P6 IADD3 R112, R112, -R3, RZ ;  /* 0x800000037070e210 */ /* 0x000fc40007ffe0ff */
[----:B------:R-:W-:Y:S01]  /*112c0*/  IMAD.HI.U32 R115, R5, R4, RZ ;  /* 0x0000000405737227 */ /* 0x000fe200078e00ff */
[C---:B------:R-:W-:Y:S02]  /*112d0*/  ISETP.GT.U32.AND P4, PT, R3.reuse, R113, PT ;  /* 0x000000710300720c */ /* 0x040fe40003f84070 */
[----:B------:R-:W-:Y:S01]  /*112e0*/  ISETP.GT.U32.AND P6, PT, R3, R112, PT ;  /* 0x000000700300720c */ /* 0x000fe20003fc4070 */
[----:B------:R-:W-:Y:S01]  /*112f0*/  IMAD.MOV R117, RZ, RZ, -R117 ;  /* 0x000000ffff757224 */ /* 0x000fe200078e0a75 */
[----:B------:R-:W-:Y:S01]  /*11300*/  ISETP.GE.AND P2, PT, R114, RZ, PT ;  /* 0x000000ff7200720c */ /* 0x000fe20003f46270 */
[----:B------:R-:W-:Y:S01]  /*11310*/  IMAD.MOV R115, RZ, RZ, -R115 ;  /* 0x000000ffff737224 */ /* 0x000fe200078e0a73 */
[----:B------:R-:W-:Y:S01]  /*11320*/  @!P1 IADD3 R111, R111, -R3, RZ ;  /* 0x800000036f6f9210 */ /* 0x000fe20007ffe0ff */
[----:B-1----:R-:W-:Y:S01]  /*11330*/  IMAD.MOV.U32 R2, RZ, RZ, R118 ;  /* 0x000000ffff027224 */ /* 0x002fe200078e0076 */
[----:B------:R-:W-:Y:S01]  /*11340*/  ISETP.GE.AND P1, PT, R110, RZ, PT ;  /* 0x000000ff6e00720c */ /* 0x000fe20003f26270 */
[----:B------:R-:W-:-:S02]  /*11350*/  IMAD R110, R3, R117, R116 ;  /* 0x00000075036e7224 */ /* 0x000fc400078e0274 */
[----:B------:R-:W-:Y:S01]  /*11360*/  @!P5 IMAD.MOV R2, RZ, RZ, -R2 ;  /* 0x000000ffff02d224 */ /* 0x000fe200078e0a02 */
[C---:B------:R-:W-:Y:S01]  /*11370*/  ISETP.GT.U32.AND P5, PT, R3.reuse, R111, PT ;  /* 0x0000006f0300720c */ /* 0x040fe20003fa4070 */
[----:B------:R-:W-:Y:S01]  /*11380*/  IMAD R4, R3, R115, R4 ;  /* 0x0000007303047224 */ /* 0x000fe200078e0204 */
[C---:B------:R-:W-:Y:S01]  /*11390*/  IADD3 R115, R10.reuse, 0x148, RZ ;  /* 0x000001480a737810 */ /* 0x040fe20007ffe0ff */
[----:B------:R-:W-:Y:S01]  /*113a0*/  VIADD R114, R10, 0x147 ;  /* 0x000001470a727836 */ /* 0x000fe20000000000 */
[----:B------:R-:W-:Y:S01]  /*113b0*/  @!P6 IADD3 R112, R112, -R3, RZ ;  /* 0x800000037070e210 */ /* 0x000fe20007ffe0ff */
[--C-:B------:R-:W-:Y:S01]  /*113c0*/  @!P4 IMAD.IADD R113, R113, 0x1, -R3.reuse ;  /* 0x000000017171c824 */ /* 0x100fe200078e0a03 */
[----:B------:R-:W-:Y:S01]  /*113d0*/  ISETP.GT.U32.AND P6, PT, R3, R110, PT ;  /* 0x0000006e0300720c */ /* 0x000fe20003fc4070 */
[----:B------:R-:W-:Y:S01]  /*113e0*/  VIADD R116, R10, 0x149 ;  /* 0x000001490a747836 */ /* 0x000fe20000000000 */
[----:B------:R-:W-:Y:S01]  /*113f0*/  ISETP.GE.AND P4, PT, R0, RZ, PT ;  /* 0x000000ff0000720c */ /* 0x000fe20003f86270 */
[----:B------:R1:W-:Y:S01]  /*11400*/  STL [R1+0x534], R2 ;  /* 0x0005340201007387 */ /* 0x0003e20000100800 */
[----:B------:R-:W-:Y:S01]  /*11410*/  IABS R0, R114 ;  /* 0x0000007200007213 */ /* 0x000fe20000000000 */
[----:B------:R-:W-:Y:S01]  /*11420*/  VIADD R117, R10, 0x14a ;  /* 0x0000014a0a757836 */ /* 0x000fe20000000000 */
[----:B------:R-:W-:Y:S01]  /*11430*/  IABS R118, R115 ;  /* 0x0000007300767213 */ /* 0x000fe20000000000 */
[----:B------:R-:W-:Y:S01]  /*11440*/  @!P5 IMAD.IADD R111, R111, 0x1, -R3 ;  /* 0x000000016f6fd824 */ /* 0x000fe200078e0a03 */
[----:B------:R-:W-:Y:S01]  /*11450*/  ISETP.GT.U32.AND P5, PT, R3, R4, PT ;  /* 0x000000040300720c */ /* 0x000fe20003fa4070 */
[----:B------:R-:W-:Y:S01]  /*11460*/  IMAD.HI.U32 R120, R5, R0, RZ ;  /* 0x0000000005787227 */ /* 0x000fe200078e00ff */
[----:B------:R-:W-:-:S02]  /*11470*/  IABS R119, R116 ;  /* 0x0000007400777213 */ /* 0x000fc40000000000 */
[----:B------:R-:W-:Y:S01]  /*11480*/  IABS R121, R117 ;  /* 0x0000007500797213 */ /* 0x000fe20000000000 */
[----:B------:R-:W-:Y:S02]  /*11490*/  @!P6 IMAD.IADD R110, R110, 0x1, -R3 ;  /* 0x000000016e6ee824 */ /* 0x000fe400078e0a03 */
[----:B------:R-:W-:-:S04]  /*114a0*/  IMAD.HI.U32 R122, R5, R118, RZ ;  /* 0x00000076057a7227 */ /* 0x000fc800078e00ff */
[----:B------:R-:W-:Y:S01]  /*114b0*/  IMAD.MOV R120, RZ, RZ, -R120 ;  /* 0x000000ffff787224 */ /* 0x000fe200078e0a78 */
[----:B------:R-:W-:Y:S01]  /*114c0*/  IADD3 R122, -R122, RZ, RZ ;  /* 0x000000ff7a7a7210 */ /* 0x000fe20007ffe1ff */
[----:B------:R-:W-:Y:S01]  /*114d0*/  @!P5 IMAD.IADD R4, R4, 0x1, -R3 ;  /* 0x000000010404d824 */ /* 0x000fe200078e0a03 */
[----:B------:R-:W-:Y:S01]  /*114e0*/  ISETP.GT.U32.AND P5, PT, R3, R110, PT ;  /* 0x0000006e0300720c */ /* 0x000fe20003fa4070 */
[----:B------:R-:W-:-:S04]  /*114f0*/  IMAD.HI.U32 R123, R5, R119, RZ ;  /* 0x00000077057b7227 */ /* 0x000fc800078e00ff */
[C---:B------:R-:W-:Y:S01]  /*11500*/  IMAD R0, R3.reuse, R120, R0 ;  /* 0x0000007803007224 */ /* 0x040fe200078e0200 */
[----:B------:R-:W-:Y:S01]  /*11510*/  IADD3 R120, R10, 0x14b, RZ ;  /* 0x0000014b0a787810 */ /* 0x000fe20007ffe0ff */
[----:B-1----:R-:W-:Y:S02]  /*11520*/  IMAD.MOV.U32 R2, RZ, RZ, R113 ;  /* 0x000000ffff027224 */ /* 0x002fe400078e0071 */
[----:B------:R-:W-:Y:S01]  /*11530*/  IMAD.MOV R123, RZ, RZ, -R123 ;  /* 0x000000ffff7b7224 */ /* 0x000fe200078e0a7b */
[C---:B------:R-:W-:Y:S01]  /*11540*/  ISETP.GT.U32.AND P6, PT, R3.reuse, R0, PT ;  /* 0x000000000300720c */ /* 0x040fe20003fc4070 */
[C---:B------:R-:W-:Y:S01]  /*11550*/  IMAD R118, R3.reuse, R122, R118 ;  /* 0x0000007a03767224 */ /* 0x040fe200078e0276 */
[----:B------:R-:W-:Y:S01]  /*11560*/  @!P0 IADD3 R2, -R2, RZ, RZ ;  /* 0x000000ff02028210 */ /* 0x000fe20007ffe1ff */
[C---:B------:R-:W-:Y:S01]  /*11570*/  IMAD R119, R3.reuse, R123, R119 ;  /* 0x0000007b03777224 */ /* 0x040fe200078e0277 */
[----:B------:R-:W-:Y:S01]  /*11580*/  IABS R113, R120 ;  /* 0x0000007800717213 */ /* 0x000fe20000000000 */
[----:B------:R-:W-:Y:S01]  /*11590*/  @!P5 IMAD.IADD R110, R110, 0x1, -R3 ;  /* 0x000000016e6ed824 */ /* 0x000fe200078e0a03 */
[----:B------:R-:W-:Y:S01]  /*115a0*/  ISETP.GT.U32.AND P5, PT, R3, R118, PT ;  /* 0x000000760300720c */ /* 0x000fe20003fa4070 */
[----:B------:R-:W-:Y:S01]  /*115b0*/  IMAD.MOV.U32 R6, RZ, RZ, R111 ;  /* 0x000000ffff067224 */ /* 0x000fe200078e006f */
[----:B------:R1:W-:Y:S01]  /*115c0*/  STL [R1+0x530], R2 ;  /* 0x0005300201007387 */ /* 0x0003e20000100800 */
[----:B------:R-:W-:Y:S01]  /*115d0*/  ISETP.GE.AND P0, PT, R114, RZ, PT ;  /* 0x000000ff7200720c */ /* 0x000fe20003f06270 */
[----:B------:R-:W-:-:S02]  /*115e0*/  VIADD R114, R10, 0x14d ;  /* 0x0000014d0a727836 */ /* 0x000fc40000000000 */
[----:B------:R-:W-:Y:S01]  /*115f0*/  @!P2 IMAD.MOV R6, RZ, RZ, -R6 ;  /* 0x000000ffff06a224 */ /* 0x000fe200078e0a06 */
[C---:B------:R-:W-:Y:S01]  /*11600*/  ISETP.GT.U32.AND P2, PT, R3.reuse, R119, PT ;  /* 0x000000770300720c */ /* 0x040fe20003f44070 */
[----:B------:R-:W-:Y:S01]  /*11610*/  @!P6 IMAD.IADD R0, R0, 0x1, -R3 ;  /* 0x000000010000e824 */ /* 0x000fe200078e0a03 */
[----:B------:R-:W-:Y:S01]  /*11620*/  ISETP.GT.U32.AND P6, PT, R3, R4, PT ;  /* 0x000000040300720c */ /* 0x000fe20003fc4070 */
[----:B-1----:R-:W-:-:S03]  /*11630*/  IMAD.MOV.U32 R2, RZ, RZ, R112 ;  /* 0x000000ffff027224 */ /* 0x002fc600078e0070 */
[--C-:B------:R-:W-:Y:S01]  /*11640*/  @!P5 IMAD.IADD R118, R118, 0x1, -R3.reuse ;  /* 0x000000017676d824 */ /* 0x100fe200078e0a03 */
[----:B------:R-:W-:Y:S01]  /*11650*/  ISETP.GE.AND P5, PT, R117, RZ, PT ;  /* 0x000000ff7500720c */ /* 0x000fe20003fa6270 */
[----:B------:R-:W-:Y:S01]  /*11660*/  IMAD.HI.U32 R112, R5, R121, RZ ;  /* 0x0000007905707227 */ /* 0x000fe200078e00ff */
[----:B------:R-:W-:Y:S02]  /*11670*/  @!P3 IADD3 R2, -R2, RZ, RZ ;  /* 0x000000ff0202b210 */ /* 0x000fe40007ffe1ff */
[----:B------:R-:W-:Y:S02]  /*11680*/  ISETP.GT.U32.AND P3, PT, R3, R0, PT ;  /* 0x000000000300720c */ /* 0x000fe40003f64070 */
[----:B------:R-:W-:Y:S01]  /*11690*/  @!P2 IADD3 R119, R119, -R3, RZ ;  /* 0x800000037777a210 */ /* 0x000fe20007ffe0ff */
[----:B------:R1:W-:Y:S01]  /*116a0*/  STL [R1+0x52c], R2 ;  /* 0x00052c0201007387 */ /* 0x0003e20000100800 */
[----:B------:R-:W-:Y:S01]  /*116b0*/  ISETP.GT.U32.AND P2, PT, R3, R118, PT ;  /* 0x000000760300720c */ /* 0x000fe20003f44070 */
[----:B------:R-:W-:Y:S01]  /*116c0*/  @!P6 IMAD.IADD R4, R4, 0x1, -R3 ;  /* 0x000000010404e824 */ /* 0x000fe200078e0a03 */
[----:B------:R-:W-:Y:S01]  /*116d0*/  IADD3 R112, -R112, RZ, RZ ;  /* 0x000000ff70707210 */ /* 0x000fe20007ffe1ff */
[----:B------:R-:W-:Y:S01]  /*116e0*/  STL [R1+0x528], R6 ;  /* 0x0005280601007387 */ /* 0x000fe20000100800 */
[----:B------:R-:W-:-:S03]  /*116f0*/  IABS R117, R114 ;  /* 0x0000007200757213 */ /* 0x000fc60000000000 */
[----:B------:R-:W-:Y:S02]  /*11700*/  IMAD R111, R3, R112, R121 ;  /* 0x00000070036f7224 */ /* 0x000fe400078e0279 */
[----:B-1----:R-:W-:Y:S02]  /*11710*/  IMAD.MOV.U32 R2, RZ, RZ, R110 ;  /* 0x000000ffff027224 */ /* 0x002fe400078e006e */
[----:B------:R-:W-:Y:S01]  /*11720*/  IMAD.HI.U32 R110, R5, R113, RZ ;  /* 0x00000071056e7227 */ /* 0x000fe200078e00ff */
[----:B------:R-:W-:Y:S02]  /*11730*/  ISETP.GT.U32.AND P6, PT, R3, R111, PT ;  /* 0x0000006f0300720c */ /* 0x000fe40003fc4070 */
[----:B------:R-:W-:Y:S01]  /*11740*/  @!P4 IADD3 R2, -R2, RZ, RZ ;  /* 0x000000ff0202c210 */ /* 0x000fe20007ffe1ff */
[--C-:B------:R-:W-:Y:S01]  /*11750*/  @!P2 IMAD.IADD R118, R118, 0x1, -R3.reuse ;  /* 0x000000017676a824 */ /* 0x100fe200078e0a03 */
[----:B------:R-:W-:Y:S01]  /*11760*/  IADD3 R110, -R110, RZ, RZ ;  /* 0x000000ff6e6e7210 */ /* 0x000fe20007ffe1ff */
[----:B------:R-:W-:Y:S01]  /*11770*/  @!P3 IMAD.IADD R0, R0, 0x1, -R3 ;  /* 0x000000010000b824 */ /* 0x000fe200078e0a03 */
[----:B------:R-:W-:Y:S01]  /*11780*/  ISETP.GE.AND P3, PT, R116, RZ, PT ;  /* 0x000000ff7400720c */ /* 0x000fe20003f66270 */
[----:B------:R1:W-:Y:S01]  /*11790*/  STL [R1+0x524], R2 ;  /* 0x0005240201007387 */ /* 0x0003e20000100800 */
[----:B------:R-:W-:Y:S01]  /*117a0*/  ISETP.GE.AND P4, PT, R115, RZ, PT ;  /* 0x000000ff7300720c */ /* 0x000fe20003f86270 */
[----:B------:R-:W-:-:S02]  /*117b0*/  IMAD R110, R3, R110, R113 ;  /* 0x0000006e036e7224 */ /* 0x000fc400078e0271 */
[----:B------:R-:W-:Y:S02]  /*117c0*/  IMAD.HI.U32 R113, R5, R117, RZ ;  /* 0x0000007505717227 */ /* 0x000fe400078e00ff */
[----:B------:R-:W-:Y:S02]  /*117d0*/  @!P6 IADD3 R111, R111, -R3, RZ ;  /* 0x800000036f6fe210 */ /* 0x000fe40007ffe0ff */
[C---:B------:R-:W-:Y:S01]  /*117e0*/  ISETP.GT.U32.AND P2, PT, R3.reuse, R110, PT ;  /* 0x0000006e0300720c */ /* 0x040fe20003f44070 */
[----:B------:R-:W-:Y:S01]  /*117f0*/  IMAD.MOV R113, RZ, RZ, -R113 ;  /* 0x000000ffff717224 */ /* 0x000fe200078e0a71 */
[C---:B------:R-:W-:Y:S01]  /*11800*/  ISETP.GT.U32.AND P6, PT, R3.reuse, R111, PT ;  /* 0x0000006f0300720c */ /* 0x040fe20003fc4070 */
[----:B-1----:R-:W-:Y:S02]  /*11810*/  IMAD.MOV.U32 R2, RZ, RZ, R4 ;  /* 0x000000ffff027224 */ /* 0x002fe400078e0004 */
[----:B------:R-:W-:Y:S02]  /*11820*/  VIADD R4, R10, 0x14c ;  /* 0x0000014c0a047836 */ /* 0x000fe40000000000 */
[----:B------:R-:W-:Y:S01]  /*11830*/  @!P1 IMAD.MOV R2, RZ, RZ, -R2 ;  /* 0x000000ffff029224 */ /* 0x000fe200078e0a02 */
[C---:B------:R-:W-:Y:S01]  /*11840*/  ISETP.GT.U32.AND P1, PT, R3.reuse, R119, PT ;  /* 0x000000770300720c */ /* 0x040fe20003f24070 */
[----:B------:R-:W-:-:S02]  /*11850*/  IMAD R117, R3, R113, R117 ;  /* 0x0000007103757224 */ /* 0x000fc400078e0275 */
[----:B------:R-:W-:Y:S01]  /*11860*/  VIADD R113, R10, 0x14f ;  /* 0x0000014f0a717836 */ /* 0x000fe20000000000 */
[----:B------:R1:W-:Y:S01]  /*11870*/  STL [R1+0x520], R2 ;  /* 0x0005200201007387 */ /* 0x0003e20000100800 */
[--C-:B------:R-:W-:Y:S02]  /*11880*/  @!P2 IMAD.IADD R110, R110, 0x1, -R3.reuse ;  /* 0x000000016e6ea824 */ /* 0x100fe400078e0a03 */
[----:B------:R-:W-:Y:S01]  /*11890*/  @!P6 IMAD.IADD R111, R111, 0x1, -R3 ;  /* 0x000000016f6fe824 */ /* 0x000fe200078e0a03 */
[----:B------:R-:W-:Y:S02]  /*118a0*/  ISETP.GE.AND P6, PT, R114, RZ, PT ;  /* 0x000000ff7200720c */ /* 0x000fe40003fc6270 */
[----:B------:R-:W-:-:S03]  /*118b0*/  ISETP.GT.U32.AND P2, PT, R3, R110, PT ;  /* 0x0000006e0300720c */ /* 0x000fc60003f44070 */
[----:B------:R-:W-:Y:S01]  /*118c0*/  @!P1 IMAD.IADD R119, R119, 0x1, -R3 ;  /* 0x0000000177779824 */ /* 0x000fe200078e0a03 */
[----:B------:R-:W-:Y:S01]  /*118d0*/  ISETP.GE.AND P1, PT, R4, RZ, PT ;  /* 0x000000ff0400720c */ /* 0x000fe20003f26270 */
[----:B-1----:R-:W-:Y:S01]  /*118e0*/  IMAD.MOV.U32 R2, RZ, RZ, R0 ;  /* 0x000000ffff027224 */ /* 0x002fe200078e0000 */
[----:B------:R-:W-:Y:S01]  /*118f0*/  IABS R0, R4 ;  /* 0x0000000400007213 */ /* 0x000fe20000000000 */
[----:B------:R-:W-:Y:S01]  /*11900*/  IMAD.MOV.U32 R6, RZ, RZ, R119 ;  /* 0x000000ffff067224 */ /* 0x000fe200078e0077 */
[----:B------:R-:W-:Y:S02]  /*11910*/  IADD3 R4, R10, 0x14e, RZ ;  /* 0x0000014e0a047810 */ /* 0x000fe40007ffe0ff */
[----:B------:R-:W-:Y:S01]  /*11920*/  @!P0 IADD3 R2, -R2, RZ, RZ ;  /* 0x000000ff02028210 */ /* 0x000fe20007ffe1ff */
[----:B------:R-:W-:Y:S01]  /*11930*/  IMAD.HI.U32 R112, R5, R0, RZ ;  /* 0x0000000005707227 */ /* 0x000fe200078e00ff */
[----:B------:R-:W-:Y:S02]  /*11940*/  IABS R114, R4 ;  /* 0x0000000400727213 */ /* 0x000fe40000000000 */
[----:B------:R-:W-:Y:S01]  /*11950*/  ISETP.GE.AND P0, PT, R120, RZ, PT ;  /* 0x000000ff7800720c */ /* 0x000fe20003f06270 */
[----:B------:R1:W-:Y:S01]  /*11960*/  STL [R1+0x51c], R2 ;  /* 0x00051c0201007387 */ /* 0x0003e20000100800 */
[----:B------:R-:W-:Y:S01]  /*11970*/  IADD3 R112, -R112, RZ, RZ ;  /* 0x000000ff70707210 */ /* 0x000fe20007ffe1ff */
[----:B------:R-:W-:-:S02]  /*11980*/  @!P3 IMAD.MOV R6, RZ, RZ, -R6 ;  /* 0x000000ffff06b224 */ /* 0x000fc400078e0a06 */
[----:B------:R-:W-:Y:S01]  /*11990*/  @!P2 IMAD.IADD R110, R110, 0x1, -R3 ;  /* 0x000000016e6ea824 */ /* 0x000fe200078e0a03 */
[C---:B------:R-:W-:Y:S01]  /*119a0*/  ISETP.GT.U32.AND P2, PT, R3.reuse, R117, PT ;  /* 0x000000750300720c */ /* 0x040fe20003f44070 */
[----:B-1----:R-:W-:Y:S02]  /*119b0*/  IMAD.MOV.U32 R2, RZ, RZ, R118 ;  /* 0x000000ffff027224 */ /* 0x002fe400078e0076 */
[C---:B------:R-:W-:Y:S02]  /*119c0*/  IMAD R118, R3.reuse, R112, R0 ;  /* 0x0000007003767224 */ /* 0x040fe400078e0200 */
[----:B------:R-:W-:Y:S01]  /*119d0*/  VIADD R0, R10, 0x150 ;  /* 0x000001500a007836 */ /* 0x000fe20000000000 */
[----:B------:R-:W-:Y:S02]  /*119e0*/  @!P4 IADD3 R2, -R2, RZ, RZ ;  /* 0x000000ff0202c210 */ /* 0x000fe40007ffe1ff */
[----:B------:R-:W-:-:S05]  /*119f0*/  ISETP.GT.U32.AND P3, PT, R3, R118, PT ;  /* 0x000000760300720c */ /* 0x000fca0003f64070 */
[----:B------:R-:W-:Y:S01]  /*11a00*/  @!P2 IMAD.IADD R117, R117, 0x1, -R3 ;  /* 0x000000017575a824 */ /* 0x000fe200078e0a03 */
[----:B------:R-:W-:Y:S01]  /*11a10*/  ISETP.GE.AND P4, PT, R4, RZ, PT ;  /* 0x000000ff0400720c */ /* 0x000fe20003f86270 */
[----:B------:R-:W-:Y:S01]  /*11a20*/  IMAD.HI.U32 R4, R5, R114, RZ ;  /* 0x0000007205047227 */ /* 0x000fe200078e00ff */
[----:B------:R1:W-:Y:S01]  /*11a30*/  STL [R1+0x518], R2 ;  /* 0x0005180201007387 */ /* 0x0003e20000100800 */
[----:B------:R-:W-:-:S03]  /*11a40*/  IABS R116, R0 ;  /* 0x0000000000747213 */ /* 0x000fc60000000000 */
[----:B------:R-:W-:Y:S01]  /*11a50*/  IADD3 R4, -R4, RZ, RZ ;  /* 0x000000ff04047210 */ /* 0x000fe20007ffe1ff */
[----:B------:R-:W-:Y:S01]  /*11a60*/  STL [R1+0x514], R6 ;  /* 0x0005140601007387 */ /* 0x000fe20000100800 */
[----:B------:R-:W-:-:S04]  /*11a70*/  IMAD.HI.U32 R119, R5, R116, RZ ;  /* 0x0000007405777227 */ /* 0x000fc800078e00ff */
[----:B------:R-:W-:Y:S01]  /*11a80*/  @!P3 IMAD.IADD R118, R118, 0x1, -R3 ;  /* 0x000000017676b824 */ /* 0x000fe200078e0a03 */
[----:B-1----:R-:W-:Y:S01]  /*11a90*/  MOV R2, R111 ;  /* 0x0000006f00027202 */ /* 0x002fe20000000f00 */
[C---:B------:R-:W-:Y:S01]  /*11aa0*/  IMAD R114, R3.reuse, R4, R114 ;  /* 0x0000000403727224 */ /* 0x040fe200078e0272 */
[C---:B------:R-:W-:Y:S01]  /*11ab0*/  IADD3 R111, R10.reuse, 0x151, RZ ;  /* 0x000001510a6f7810 */ /* 0x040fe20007ffe0ff */
[----:B------:R-:W-:Y:S01]  /*11ac0*/  VIADD R4, R10, 0x152 ;  /* 0x000001520a047836 */ /* 0x000fe20000000000 */
[----:B------:R-:W-:Y:S01]  /*11ad0*/  ISETP.GT.U32.AND P2, PT, R3, R118, PT ;  /* 0x000000760300720c */ /* 0x000fe20003f44070 */
[----:B------:R-:W-:Y:S01]  /*11ae0*/  @!P5 IMAD.MOV R2, RZ, RZ, -R2 ;  /* 0x000000ffff02d224 */ /* 0x000fe200078e0a02 */
[----:B------:R-:W-:Y:S02]  /*11af0*/  ISETP.GE.AND P5, PT, R113, RZ, PT ;  /* 0x000000ff7100720c */ /* 0x000fe40003fa6270 */
[----:B------:R-:W-:Y:S02]  /*11b00*/  IABS R115, R111 ;  /* 0x0000006f00737213 */ /* 0x000fe40000000000 */
[----:B------:R1:W-:Y:S01]  /*11b10*/  STL [R1+0x510], R2 ;  /* 0x0005100201007387 */ /* 0x0003e20000100800 */
[----:B------:R-:W-:-:S02]  /*11b20*/  IABS R113, R113 ;  /* 0x0000007100717213 */ /* 0x000fc40000000000 */
[----:B------:R-:W-:Y:S02]  /*11b30*/  ISETP.GT.U32.AND P3, PT, R3, R114, PT ;  /* 0x000000720300720c */ /* 0x000fe40003f64070 */
[----:B------:R-:W-:Y:S01]  /*11b40*/  IADD3 R119, -R119, RZ, RZ ;  /* 0x000000ff77777210 */ /* 0x000fe20007ffe1ff */
[----:B------:R-:W-:-:S04]  /*11b50*/  IMAD.HI.U32 R112, R5, R113, RZ ;  /* 0x0000007105707227 */ /* 0x000fc800078e00ff */
[----:B-1----:R-:W-:Y:S01]  /*11b60*/  IMAD.MOV.U32 R2, RZ, RZ, R110 ;  /* 0x000000ffff027224 */ /* 0x002fe200078e006e */
[----:B------:R-:W-:Y:S01]  /*11b70*/  IADD3 R112, -R112, RZ, RZ ;  /* 0x000000ff70707210 */ /* 0x000fe20007ffe1ff */
[----:B------:R-:W-:-:S04]  /*11b80*/  IMAD.HI.U32 R110, R5, R115, RZ ;  /* 0x00000073056e7227 */ /* 0x000fc800078e00ff */
[----:B------:R-:W-:Y:S01]  /*11b90*/  @!P0 IMAD.MOV R2, RZ, RZ, -R2 ;  /* 0x000000ffff028224 */ /* 0x000fe200078e0a02 */
[C---:B------:R-:W-:Y:S01]  /*11ba0*/  ISETP.GT.U32.AND P0, PT, R3.reuse, R117, PT ;  /* 0x000000750300720c */ /* 0x040fe20003f04070 */
[--C-:B------:R-:W-:Y:S01]  /*11bb0*/  @!P2 IMAD.IADD R118, R118, 0x1, -R3.reuse ;  /* 0x000000017676a824 */ /* 0x100fe200078e0a03 */
[----:B------:R-:W-:Y:S01]  /*11bc0*/  IADD3 R110, -R110, RZ, RZ ;  /* 0x000000ff6e6e7210 */ /* 0x000fe20007ffe1ff */
[C---:B------:R-:W-:Y:S01]  /*11bd0*/  IMAD R116, R3.reuse, R119, R116 ;  /* 0x0000007703747224 */ /* 0x040fe200078e0274 */
[----:B------:R1:W-:Y:S01]  /*11be0*/  STL [R1+0x50c], R2 ;  /* 0x00050c0201007387 */ /* 0x0003e20000100800 */
[----:B------:R-:W-:Y:S02]  /*11bf0*/  @!P3 IMAD.IADD R114, R114, 0x1, -R3 ;  /* 0x000000017272b824 */ /* 0x000fe400078e0a03 */
[C---:B------:R-:W-:Y:S02]  /*11c00*/  IMAD R115, R3.reuse, R110, R115 ;  /* 0x0000006e03737224 */ /* 0x040fe400078e0273 */
[C---:B------:R-:W-:Y:S01]  /*11c10*/  IMAD R113, R3.reuse, R112, R113 ;  /* 0x0000007003717224 */ /* 0x040fe200078e0271 */
[----:B------:R-:W-:-:S02]  /*11c20*/  ISETP.GT.U32.AND P3, PT, R3, R114, PT ;  /* 0x000000720300720c */ /* 0x000fc40003f64070 */
[----:B------:R-:W-:Y:S01]  /*11c30*/  IABS R112, R4 ;  /* 0x0000000400707213 */ /* 0x000fe20000000000 */
[----:B------:R-:W-:Y:S01]  /*11c40*/  @!P0 IMAD.IADD R117, R117, 0x1, -R3 ;  /* 0x0000000175758824 */ /* 0x000fe200078e0a03 */
[C---:B------:R-:W-:Y:S01]  /*11c50*/  ISETP.GT.U32.AND P0, PT, R3.reuse, R115, PT ;  /* 0x000000730300720c */ /* 0x040fe20003f04070 */
[----:B-1----:R-:W-:Y:S01]  /*11c60*/  IMAD.MOV.U32 R2, RZ, RZ, R118 ;  /* 0x000000ffff027224 */ /* 0x002fe200078e0076 */
[----:B------:R-:W-:Y:S01]  /*11c70*/  ISETP.GT.U32.AND P2, PT, R3, R113, PT ;  /* 0x000000710300720c */ /* 0x000fe20003f44070 */
[----:B------:R-:W-:Y:S01]  /*11c80*/  IMAD.HI.U32 R119, R5, R112, RZ ;  /* 0x0000007005777227 */ /* 0x000fe200078e00ff */
[----:B------:R-:W-:-:S03]  /*11c90*/  IADD3 R118, R10, 0x153, RZ ;  /* 0x000001530a767810 */ /* 0x000fc60007ffe0ff */
[----:B------:R-:W-:Y:S01]  /*11ca0*/  @!P1 IMAD.MOV R2, RZ, RZ, -R2 ;  /* 0x000000ffff029224 */ /* 0x000fe200078e0a02 */
[C---:B------:R-:W-:Y:S01]  /*11cb0*/  ISETP.GT.U32.AND P1, PT, R3.reuse, R116, PT ;  /* 0x000000740300720c */ /* 0x040fe20003f24070 */
[----:B------:R-:W-:Y:S01]  /*11cc0*/  IMAD.MOV R119, RZ, RZ, -R119 ;  /* 0x000000ffff777224 */ /* 0x000fe200078e0a77 */
[----:B------:R-:W-:Y:S02]  /*11cd0*/  IABS R110, R118 ;  /* 0x00000076006e7213 */ /* 0x000fe40000000000 */
[----:B------:R1:W-:Y:S01]  /*11ce0*/  STL [R1+0x508], R2 ;  /* 0x0005080201007387 */ /* 0x0003e20000100800 */
[----:B------:R-:W-:Y:S01]  /*11cf0*/  @!P3 IADD3 R114, R114, -R3, RZ ;  /* 0x800000037272b210 */ /* 0x000fe20007ffe0ff */
[----:B------:R-:W-:Y:S01]  /*11d00*/  IMAD R112, R3, R119, R112 ;  /* 0x0000007703707224 */ /* 0x000fe200078e0270 */
[-C--:B------:R-:W-:Y:S02]  /*11d10*/  @!P0 IADD3 R115, R115, -R3.reuse, RZ ;  /* 0x8000000373738210 */ /* 0x080fe40007ffe0ff */
[----:B------:R-:W-:-:S02]  /*11d20*/  @!P2 IADD3 R113, R113, -R3, RZ ;  /* 0x800000037171a210 */ /* 0x000fc40007ffe0ff */
[----:B------:R-:W-:Y:S01]  /*11d30*/  ISETP.GE.AND P3, PT, R0, RZ, PT ;  /* 0x000000ff0000720c */ /* 0x000fe20003f66270 */
[----:B------:R-:W-:Y:S01]  /*11d40*/  VIADD R0, R10, 0x154 ;  /* 0x000001540a007836 */ /* 0x000fe20000000000 */
[----:B------:R-:W-:Y:S01]  /*11d50*/  ISETP.GE.AND P2, PT, R111, RZ, PT ;  /* 0x000000ff6f00720c */ /* 0x000fe20003f46270 */
[----:B-1----:R-:W-:Y:S02]  /*11d60*/  IMAD.MOV.U32 R2, RZ, RZ, R117 ;  /* 0x000000ffff027224 */ /* 0x002fe400078e0075 */
[----:B------:R-:W-:Y:S01]  /*11d70*/  @!P1 IMAD.IADD R116, R116, 0x1, -R3 ;  /* 0x0000000174749824 */ /* 0x000fe200078e0a03 */
[----:B------:R-:W-:Y:S01]  /*11d80*/  ISETP.GT.U32.AND P1, PT, R3, R113, PT ;  /* 0x000000710300720c */ /* 0x000fe20003f24070 */
[----:B------:R-:W-:Y:S01]  /*11d90*/  @!P6 IMAD.MOV R2, RZ, RZ, -R2 ;  /* 0x000000ffff02e224 */ /* 0x000fe200078e0a02 */
[----:B------:R-:W-:Y:S01]  /*11da0*/  IABS R111, R0 ;  /* 0x00000000006f7213 */ /* 0x000fe20000000000 */
[----:B------:R-:W-:Y:S01]  /*11db0*/  IMAD.HI.U32 R117, R5, R110, RZ ;  /* 0x0000006e05757227 */ /* 0x000fe200078e00ff */
[----:B------:R-:W-:-:S02]  /*11dc0*/  ISETP.GT.U32.AND P0, PT, R3, R116, PT ;  /* 0x000000740300720c */ /* 0x000fc40003f04070 */
[----:B------:R1:W-:Y:S01]  /*11dd0*/  STL [R1+0x504], R2 ;  /* 0x0005040201007387 */ /* 0x0003e20000100800 */
[----:B------:R-:W-:Y:S02]  /*11de0*/  ISETP.GT.U32.AND P6, PT, R3, R115, PT ;  /* 0x000000730300720c */ /* 0x000fe40003fc4070 */
[----:B------:R-:W-:-:S04]  /*11df0*/  IADD3 R117, -R117, RZ, RZ ;  /* 0x000000ff75757210 */ /* 0x000fc80007ffe1ff */
[----:B------:R-:W-:Y:S01]  /*11e00*/  @!P1 IADD3 R113, R113, -R3, RZ ;  /* 0x8000000371719210 */ /* 0x000fe20007ffe0ff */
[C---:B------:R-:W-:Y:S01]  /*11e10*/  IMAD R110, R3.reuse, R117, R110 ;  /* 0x00000075036e7224 */ /* 0x040fe200078e026e */
[----:B------:R-:W-:Y:S01]  /*11e20*/  ISETP.GE.AND P1, PT, R4, RZ, PT ;  /* 0x000000ff0400720c */ /* 0x000fe20003f26270 */
[----:B-1----:R-:W-:Y:S02]  /*11e30*/  IMAD.MOV.U32 R2, RZ, RZ, R114 ;  /* 0x000000ffff027224 */ /* 0x002fe400078e0072 */
[----:B------:R-:W-:Y:S01]  /*11e40*/  @!P0 IMAD.IADD R116, R116, 0x1, -R3 ;  /* 0x0000000174748824 */ /* 0x000fe200078e0a03 */
[C---:B------:R-:W-:Y:S01]  /*11e50*/  ISETP.GT.U32.AND P0, PT, R3.reuse, R110, PT ;  /* 0x0000006e0300720c */ /* 0x040fe20003f04070 */
[----:B------:R-:W-:Y:S01]  /*11e60*/  @!P4 IMAD.MOV R2, RZ, RZ, -R2 ;  /* 0x000000ffff02c224 */ /* 0x000fe200078e0a02 */
[----:B------:R-:W-:Y:S01]  /*11e70*/  ISETP.GT.U32.AND P4, PT, R3, R112, PT ;  /* 0x000000700300720c */ /* 0x000fe20003f84070 */
[----:B------:R-:W-:Y:S01]  /*11e80*/  IMAD.HI.U32 R117, R5, R111, RZ ;  /* 0x0000006f05757227 */ /* 0x000fe200078e00ff */
[----:B------:R-:W-:-:S02]  /*11e90*/  MOV R6, R116 ;  /* 0x0000007400067202 */ /* 0x000fc40000000f00 */
[----:B------:R1:W-:Y:S01]  /*11ea0*/  STL [R1+0x500], R2 ;  /* 0x0005000201007387 */ /* 0x0003e20000100800 */
[----:B------:R-:W-:Y:S01]  /*11eb0*/  VIADD R114, R10, 0x155 ;  /* 0x000001550a727836 */ /* 0x000fe20000000000 */
[----:B------:R-:W-:Y:S01]  /*11ec0*/  @!P3 IADD3 R6, -R6, RZ, RZ ;  /* 0x000000ff0606b210 */ /* 0x000fe20007ffe1ff */
[----:B------:R-:W-:Y:S02]  /*11ed0*/  IMAD.MOV R117, RZ, RZ, -R117 ;  /* 0x000000ffff757224 */ /* 0x000fe400078e0a75 */
[----:B------:R-:W-:Y:S01]  /*11ee0*/  @!P6 IMAD.IADD R115, R115, 0x1, -R3 ;  /* 0x000000017373e824 */ /* 0x000fe200078e0a03 */
[----:B------:R-:W-:Y:S01]  /*11ef0*/  IABS R4, R114 ;  /* 0x0000007200047213 */ /* 0x000fe20000000000 */
[C---:B------:R-:W-:Y:S01]  /*11f00*/  IMAD R111, R3.reuse, R117, R111 ;  /* 0x00000075036f7224 */ /* 0x040fe200078e026f */
[----:B------:R-:W-:Y:S01]  /*11f10*/  ISETP.GE.AND P6, PT, R118, RZ, PT ;  /* 0x000000ff7600720c */ /* 0x000fe20003fc6270 */
[--C-:B------:R-:W-:Y:S01]  /*11f20*/  @!P4 IMAD.IADD R112, R112, 0x1, -R3.reuse ;  /* 0x000000017070c824 */ /* 0x100fe200078e0a03 */
[----:B-1----:R-:W-:Y:S01]  /*11f30*/  MOV R2, R113 ;  /* 0x0000007100027202 */ /* 0x002fe20000000f00 */
[----:B------:R-:W-:Y:S01]  /*11f40*/  @!P0 IMAD.IADD R110, R110, 0x1, -R3 ;  /* 0x000000016e6e8824 */ /* 0x000fe200078e0a03 */
[----:B------:R-:W-:Y:S01]  /*11f50*/  ISETP.GT.U32.AND P3, PT, R3, R111, PT ;  /* 0x0000006f0300720c */ /* 0x000fe20003f64070 */
[----:B------:R-:W-:Y:S01]  /*11f60*/  IMAD.HI.U32 R113, R5, R4, RZ ;  /* 0x0000000405717227 */ /* 0x000fe200078e00ff */
[----:B------:R-:W-:-:S02]  /*11f70*/  @!P5 IADD3 R2, -R2, RZ, RZ ;  /* 0x000000ff0202d210 */ /* 0x000fc40007ffe1ff */
[C---:B------:R-:W-:Y:S01]  /*11f80*/  ISETP.GT.U32.AND P5, PT, R3.reuse, R112, PT ;  /* 0x000000700300720c */ /* 0x040fe20003fa4070 */
[----:B------:R-:W-:Y:S01]  /*11f90*/  IMAD.MOV R113, RZ, RZ, -R113 ;  /* 0x000000ffff717224 */ /* 0x000fe200078e0a71 */
[----:B------:R-:W-:Y:S01]  /*11fa0*/  ISETP.GT.U32.AND P0, PT, R3, R110, PT ;  /* 0x0000006e0300720c */ /* 0x000fe20003f04070 */
[----:B------:R1:W-:Y:S01]  /*11fb0*/  STL [R1+0x4fc], R2 ;  /* 0x0004fc0201007387 */ /* 0x0003e20000100800 */
[----:B------:R-:W-:Y:S01]  /*11fc0*/  ISETP.GE.AND P4, PT, R0, RZ, PT ;  /* 0x000000ff0000720c */ /* 0x000fe20003f86270 */
[C---:B------:R-:W-:Y:S01]  /*11fd0*/  VIADD R0, R10.reuse, 0x156 ;  /* 0x000001560a007836 */ /* 0x040fe20000000000 */
[C---:B------:R-:W-:Y:S01]  /*11fe0*/  IADD3 R118, R10.reuse, 0x157, RZ ;  /* 0x000001570a767810 */ /* 0x040fe20007ffe0ff */
[----:B------:R-:W-:Y:S01]  /*11ff0*/  STL [R1+0x4f8], R6 ;  /* 0x0004f80601007387 */ /* 0x000fe20000100800 */
[----:B------:R-:W-:Y:S02]  /*12000*/  VIADD R116, R10, 0x158 ;  /* 0x000001580a747836 */ /* 0x000fe40000000000 */
[----:B------:R-:W-:Y:S01]  /*12010*/  IABS R121, R0 ;  /* 0x0000000000797213 */ /* 0x000fe20000000000 */
[----:B------:R-:W-:Y:S01]  /*12020*/  @!P3 IMAD.IADD R111, R111, 0x1, -R3 ;  /* 0x000000016f6fb824 */ /* 0x000fe200078e0a03 */
[----:B------:R-:W-:Y:S01]  /*12030*/  ISETP.GE.AND P3, PT, R118, RZ, PT ;  /* 0x000000ff7600720c */ /* 0x000fe20003f66270 */
[----:B-1----:R-:W-:Y:S01]  /*12040*/  IMAD.MOV.U32 R2, RZ, RZ, R115 ;  /* 0x000000ffff027224 */ /* 0x002fe200078e0073 */
[----:B------:R-:W-:Y:S01]  /*12050*/  IABS R118, R118 ;  /* 0x0000007600767213 */ /* 0x000fe20000000000 */
[----:B------:R-:W-:Y:S01]  /*12060*/  @!P5 IMAD.IADD R112, R112, 0x1, -R3 ;  /* 0x000000017070d824 */ /* 0x000fe200078e0a03 */
[----:B------:R-:W-:Y:S01]  /*12070*/  ISETP.GE.AND P5, PT, R0, RZ, PT ;  /* 0x000000ff0000720c */ /* 0x000fe20003fa6270 */
[----:B------:R-:W-:Y:S01]  /*12080*/  @!P2 IMAD.MOV R2, RZ, RZ, -R2 ;  /* 0x000000ffff02a224 */ /* 0x000fe200078e0a02 */
[----:B------:R-:W-:Y:S01]  /*12090*/  @!P0 IADD3 R110, R110, -R3, RZ ;  /* 0x800000036e6e8210 */ /* 0x000fe20007ffe0ff */
[----:B------:R-:W-:Y:S01]  /*120a0*/  IMAD R0, R3, R113, R4 ;  /* 0x0000007103007224 */ /* 0x000fe200078e0204 */
[----:B------:R-:W-:Y:S01]  /*120b0*/  ISETP.GE.AND P2, PT, R114, RZ, PT ;  /* 0x000000ff7200720c */ /* 0x000fe20003f46270 */
[----:B------:R-:W-:Y:S01]  /*120c0*/  IMAD.HI.U32 R4, R5, R121, RZ ;  /* 0x0000007905047227 */ /* 0x000fe200078e00ff */
[----:B------:R1:W-:Y:S02]  /*120d0*/  STL [R1+0x4f4], R2 ;  /* 0x0004f40201007387 */ /* 0x0003e40000100800 */
[----:B------:R-:W-:Y:S01]  /*120e0*/  ISETP.GT.U32.AND P0, PT, R3, R0, PT ;  /* 0x000000000300720c */ /* 0x000fe20003f04070 */
[----:B------:R-:W-:-:S02]  /*120f0*/  IMAD.MOV R4, RZ, RZ, -R4 ;  /* 0x000000ffff047224 */ /* 0x000fc400078e0a04 */
[C---:B------:R-:W-:Y:S02]  /*12100*/  VIADD R115, R10.reuse, 0x159 ;  /* 0x000001590a737836 */ /* 0x040fe40000000000 */
[C---:B------:R-:W-:Y:S02]  /*12110*/  IMAD R121, R3.reuse, R4, R121 ;  /* 0x0000000403797224 */ /* 0x040fe400078e0279 */
[C---:B------:R-:W-:Y:S02]  /*12120*/  VIADD R117, R10.reuse, 0x15a ;  /* 0x0000015a0a757836 */ /* 0x040fe40000000000 */
[----:B-1----:R-:W-:Y:S02]  /*12130*/  IMAD.MOV.U32 R2, RZ, RZ, R112 ;  /* 0x000000ffff027224 */ /* 0x002fe400078e0070 */
[----:B------:R-:W-:Y:S02]  /*12140*/  VIADD R113, R10, 0x15c ;  /* 0x0000015c0a717836 */ /* 0x000fe40000000000 */
[----:B------:R-:W-:Y:S01]  /*12150*/  @!P1 IMAD.MOV R2, RZ, RZ, -R2 ;  /* 0x000000ffff029224 */ /* 0x000fe200078e0a02 */
[----:B------:R-:W-:-:S02]  /*12160*/  ISETP.GT.U32.AND P1, PT, R3, R111, PT ;  /* 0x0000006f0300720c */ /* 0x000fc40003f24070 */
[----:B------:R-:W-:Y:S02]  /*12170*/  @!P0 IADD3 R0, R0, -R3, RZ ;  /* 0x8000000300008210 */ /* 0x000fe40007ffe0ff */
[----:B------:R1:W-:Y:S01]  /*12180*/  STL [R1+0x4f0], R2 ;  /* 0x0004f00201007387 */ /* 0x0003e20000100800 */
[----:B------:R-:W-:Y:S02]  /*12190*/  IABS R114, R113 ;  /* 0x0000007100727213 */ /* 0x000fe40000000000 */
[----:B------:R-:W-:-:S06]  /*121a0*/  ISETP.GT.U32.AND P0, PT, R3, R0, PT ;  /* 0x000000000300720c */ /* 0x000fcc0003f04070 */
[--C-:B------:R-:W-:Y:S01]  /*121b0*/  @!P1 IMAD.IADD R111, R111, 0x1, -R3.reuse ;  /* 0x000000016f6f9824 */ /* 0x100fe200078e0a03 */
[----:B-1----:R-:W-:Y:S01]  /*121c0*/  MOV R2, R110 ;  /* 0x0000006e00027202 */ /* 0x002fe20000000f00 */
[----:B------:R-:W-:Y:S01]  /*121d0*/  IMAD.HI.U32 R110, R5, R118, RZ ;  /* 0x00000076056e7227 */ /* 0x000fe200078e00ff */
[----:B------:R-:W-:Y:S02]  /*121e0*/  ISETP.GE.AND P1, PT, R115, RZ, PT ;  /* 0x000000ff7300720c */ /* 0x000fe40003f26270 */
[----:B------:R-:W-:Y:S01]  /*121f0*/  IABS R115, R115 ;  /* 0x0000007300737213 */ /* 0x000fe20000000000 */
[----:B------:R-:W-:Y:S01]  /*12200*/  @!P6 IMAD.MOV R2, RZ, RZ, -R2 ;  /* 0x000000ffff02e224 */ /* 0x000fe200078e0a02 */
[----:B------:R-:W-:Y:S01]  /*12210*/  ISETP.GE.AND P6, PT, R116, RZ, PT ;  /* 0x000000ff7400720c */ /* 0x000fe20003fc6270 */
[----:B------:R-:W-:Y:S01]  /*12220*/  IMAD.MOV R110, RZ, RZ, -R110 ;  /* 0x000000ffff6e7224 */ /* 0x000fe200078e0a6e */
[----:B------:R-:W-:Y:S01]  /*12230*/  IABS R116, R116 ;  /* 0x0000007400747213 */ /* 0x000fe20000000000 */
[----:B------:R-:W-:Y:S01]  /*12240*/  @!P0 IMAD.IADD R0, R0, 0x1, -R3 ;  /* 0x0000000100008824 */ /* 0x000fe200078e0a03 */
[----:B------:R1:W-:Y:S01]  /*12250*/  STL [R1+0x4ec], R2 ;  /* 0x0004ec0201007387 */ /* 0x0003e20000100800 */
[----:B------:R-:W-:-:S02]  /*12260*/  IMAD R118, R3, R110, R118 ;  /* 0x0000006e03767224 */ /* 0x000fc400078e0276 */
[----:B------:R-:W-:-:S03]  /*12270*/  IMAD.HI.U32 R4, R5, R116, RZ ;  /* 0x0000007405047227 */ /* 0x000fc600078e00ff */
[C---:B------:R-:W-:Y:S01]  /*12280*/  ISETP.GT.U32.AND P0, PT, R3.reuse, R118, PT ;  /* 0x000000760300720c */ /* 0x040fe20003f04070 */
[----:B------:R-:W-:Y:S02]  /*12290*/  IMAD.MOV R4, RZ, RZ, -R4 ;  /* 0x000000ffff047224 */ /* 0x000fe400078e0a04 */
[----:B------:R-:W-:Y:S01]  /*122a0*/  VIADD R110, R10, 0x15b ;  /* 0x0000015b0a6e7836 */ /* 0x000fe20000000000 */
[----:B-1----:R-:W-:Y:S01]  /*122b0*/  MOV R2, R111 ;  /* 0x0000006f00027202 */ /* 0x002fe20000000f00 */
[----:B------:R-:W-:Y:S02]  /*122c0*/  IMAD R116, R3, R4, R116 ;  /* 0x0000000403747224 */ /* 0x000fe400078e0274 */
[----:B------:R-:W-:Y:S01]  /*122d0*/  IMAD.HI.U32 R4, R5, R115, RZ ;  /* 0x0000007305047227 */ /* 0x000fe200078e00ff */
[----:B------:R-:W-:Y:S02]  /*122e0*/  @!P4 IADD3 R2, -R2, RZ, RZ ;  /* 0x000000ff0202c210 */ /* 0x000fe40007ffe1ff */
[----:B------:R-:W-:Y:S01]  /*122f0*/  ISETP.GT.U32.AND P4, PT, R3, R121, PT ;  /* 0x000000790300720c */ /* 0x000fe20003f84070 */
[----:B------:R-:W-:-:S02]  /*12300*/  IMAD.MOV R4, RZ, RZ, -R4 ;  /* 0x000000ffff047224 */ /* 0x000fc400078e0a04 */
[----:B------:R1:W-:Y:S01]  /*12310*/  STL [R1+0x4e8], R2 ;  /* 0x0004e80201007387 */ /* 0x0003e20000100800 */
[----:B------:R-:W-:Y:S01]  /*12320*/  @!P0 IADD3 R118, R118, -R3, RZ ;  /* 0x8000000376768210 */ /* 0x000fe20007ffe0ff */
[C---:B------:R-:W-:Y:S01]  /*12330*/  IMAD R115, R3.reuse, R4, R115 ;  /* 0x0000000403737224 */ /* 0x040fe200078e0273 */
[----:B------:R-:W-:Y:S01]  /*12340*/  IABS R4, R110 ;  /* 0x0000006e00047213 */ /* 0x000fe20000000000 */
[----:B------:R-:W-:Y:S01]  /*12350*/  VIADD R111, R10, 0x15d ;  /* 0x0000015d0a6f7836 */ /* 0x000fe20000000000 */
[----:B------:R-:W-:-:S03]  /*12360*/  ISETP.GT.U32.AND P0, PT, R3, R118, PT ;  /* 0x000000760300720c */ /* 0x000fc60003f04070 */
[----:B------:R-:W-:Y:S01]  /*12370*/  IMAD.HI.U32 R119, R5, R4, RZ ;  /* 0x0000000405777227 */ /* 0x000fe200078e00ff */
[----:B------:R-:W-:Y:S02]  /*12380*/  IABS R112, R111 ;  /* 0x0000006f00707213 */ /* 0x000fe40000000000 */
[----:B-1----:R-:W-:Y:S01]  /*12390*/  MOV R2, R0 ;  /* 0x0000000000027202 */ /* 0x002fe20000000f00 */
[----:B------:R-:W-:Y:S01]  /*123a0*/  @!P4 IMAD.IADD R121, R121, 0x1, -R3 ;  /* 0x000000017979c824 */ /* 0x000fe200078e0a03 */
[----:B------:R-:W-:Y:S01]  /*123b0*/  IABS R0, R117 ;  /* 0x0000007500007213 */ /* 0x000fe20000000000 */
[----:B------:R-:W-:Y:S01]  /*123c0*/  IMAD.MOV R119, RZ, RZ, -R119 ;  /* 0x000000ffff777224 */ /* 0x000fe200078e0a77 */
[----:B------:R-:W-:Y:S02]  /*123d0*/  @!P2 IADD3 R2, -R2, RZ, RZ ;  /* 0x000000ff0202a210 */ /* 0x000fe40007ffe1ff */
[----:B------:R-:W-:Y:S01]  /*123e0*/  ISETP.GT.U32.AND P2, PT, R3, R116, PT ;  /* 0x000000740300720c */ /* 0x000fe20003f44070 */
[----:B------:R-:W-:Y:S01]  /*123f0*/  IMAD.HI.U32 R120, R5, R0, RZ ;  /* 0x0000000005787227 */ /* 0x000fe200078e00ff */
[C---:B------:R-:W-:Y:S01]  /*12400*/  ISETP.GT.U32.AND P4, PT, R3.reuse, R121, PT ;  /* 0x000000790300720c */ /* 0x040fe20003f84070 */
[----:B------:R1:W-:Y:S01]  /*12410*/  STL [R1+0x4e4], R2 ;  /* 0x0004e40201007387 */ /* 0x0003e20000100800 */
[----:B------:R-:W-:Y:S01]  /*12420*/  @!P0 IADD3 R118, R118, -R3, RZ ;  /* 0x8000000376768210 */ /* 0x000fe20007ffe0ff */
[----:B------:R-:W-:Y:S01]  /*12430*/  IMAD R4, R3, R119, R4 ;  /* 0x0000007703047224 */ /* 0x000fe200078e0204 */
[----:B------:R-:W-:Y:S01]  /*12440*/  IADD3 R120, -R120, RZ, RZ ;  /* 0x000000ff78787210 */ /* 0x000fe20007ffe1ff */
[----:B------:R-:W-:-:S04]  /*12450*/  IMAD.HI.U32 R119, R5, R114, RZ ;  /* 0x0000007205777227 */ /* 0x000fc800078e00ff */
[----:B------:R-:W-:Y:S02]  /*12460*/  IMAD R0, R3, R120, R0 ;  /* 0x0000007803007224 */ /* 0x000fe400078e0200 */
[--C-:B------:R-:W-:Y:S02]  /*12470*/  @!P2 IMAD.IADD R116, R116, 0x1, -R3.reuse ;  /* 0x000000017474a824 */ /* 0x100fe400078e0a03 */
[----:B------:R-:W-:Y:S01]  /*12480*/  @!P4 IMAD.IADD R121, R121, 0x1, -R3 ;  /* 0x000000017979c824 */ /* 0x000fe200078e0a03 */
[----:B------:R-:W-:Y:S01]  /*12490*/  ISETP.GT.U32.AND P4, PT, R3, R115, PT ;  /* 0x000000730300720c */ /* 0x000fe20003f84070 */
[----:B------:R-:W-:Y:S01]  /*124a0*/  IMAD.HI.U32 R120, R5, R112, RZ ;  /* 0x0000007005787227 */ /* 0x000fe200078e00ff */
[C---:B------:R-:W-:Y:S02]  /*124b0*/  ISETP.GT.U32.AND P2, PT, R3.reuse, R116, PT ;  /* 0x000000740300720c */ /* 0x040fe40003f44070 */
[----:B------:R-:W-:Y:S01]  /*124c0*/  ISETP.GT.U32.AND P0, PT, R3, R0, PT ;  /* 0x000000000300720c */ /* 0x000fe20003f04070 */
[----:B-1----:R-:W-:-:S02]  /*124d0*/  IMAD.MOV.U32 R2, RZ, RZ, R121 ;  /* 0x000000ffff027224 */ /* 0x002fc400078e0079 */
[----:B------:R-:W-:Y:S02]  /*124e0*/  IMAD.MOV R119, RZ, RZ, -R119 ;  /* 0x000000ffff777224 */ /* 0x000fe400078e0a77 */
[----:B------:R-:W-:-:S04]  /*124f0*/  @!P5 IMAD.MOV R2, RZ, RZ, -R2 ;  /* 0x000000ffff02d224 */ /* 0x000fc800078e0a02 */
[----:B------:R-:W-:Y:S01]  /*12500*/  @!P4 IADD3 R115, R115, -R3, RZ ;  /* 0x800000037373c210 */ /* 0x000fe20007ffe0ff */
[----:B------:R1:W-:Y:S01]  /*12510*/  STL [R1+0x4e0], R2 ;  /* 0x0004e00201007387 */ /* 0x0003e20000100800 */
[--C-:B------:R-:W-:Y:S01]  /*12520*/  @!P2 IMAD.IADD R116, R116, 0x1, -R3.reuse ;  /* 0x000000017474a824 */ /* 0x100fe200078e0a03 */
[C---:B------:R-:W-:Y:S01]  /*12530*/  ISETP.GT.U32.AND P2, PT, R3.reuse, R4, PT ;  /* 0x000000040300720c */ /* 0x040fe20003f44070 */
[--C-:B------:R-:W-:Y:S01]  /*12540*/  @!P0 IMAD.IADD R0, R0, 0x1, -R3.reuse ;  /* 0x0000000100008824 */ /* 0x100fe200078e0a03 */
[----:B------:R-:W-:Y:S01]  /*12550*/  ISETP.GT.U32.AND P5, PT, R3, R115, PT ;  /* 0x000000730300720c */ /* 0x000fe20003fa4070 */
[----:B------:R-:W-:Y:S01]  /*12560*/  IMAD.MOV.U32 R6, RZ, RZ, R116 ;  /* 0x000000ffff067224 */ /* 0x000fe200078e0074 */
[----:B------:R-:W-:Y:S02]  /*12570*/  ISETP.GE.AND P4, PT, R117, RZ, PT ;  /* 0x000000ff7500720c */ /* 0x000fe40003f86270 */
[----:B------:R-:W-:Y:S01]  /*12580*/  ISETP.GE.AND P0, PT, R110, RZ, PT ;  /* 0x000000ff6e00720c */ /* 0x000fe20003f06270 */
[C---:B------:R-:W-:Y:S01]  /*12590*/  IMAD R110, R3.reuse, R119, R114 ;  /* 0x00000077036e7224 */ /* 0x040fe200078e0272 */
[----:B-1----:R-:W-:Y:S01]  /*125a0*/  MOV R2, R118 ;  /* 0x0000007600027202 */ /* 0x002fe20000000f00 */
[----:B------:R-:W-:Y:S01]  /*125b0*/  VIADD R114, R10, 0x15e ;  /* 0x0000015e0a727836 */ /* 0x000fe20000000000 */
[----:B------:R-:W-:Y:S01]  /*125c0*/  IADD3 R117, -R120, RZ, RZ ;  /* 0x000000ff78757210 */ /* 0x000fe20007ffe1ff */
[----:B------:R-:W-:Y:S01]  /*125d0*/  VIADD R118, R10, 0x166 ;  /* 0x000001660a767836 */ /* 0x000fe20000000000 */
[----:B------:R-:W-:Y:S01]  /*125e0*/  @!P6 IADD3 R6, -R6, RZ, RZ ;  /* 0x000000ff0606e210 */ /* 0x000fe20007ffe1ff */
[----:B------:R-:W-:Y:S01]  /*125f0*/  @!P2 IMAD.IADD R4, R4, 0x1, -R3 ;  /* 0x000000010404a824 */ /* 0x000fe200078e0a03 */
[----:B------:R-:W-:Y:S01]  /*12600*/  ISETP.GT.U32.AND P2, PT, R3, R0, PT ;  /* 0x000000000300720c */ /* 0x000fe20003f44070 */
[----:B------:R-:W-:Y:S01]  /*12610*/  @!P3 IMAD.MOV R2, RZ, RZ, -R2 ;  /* 0x000000ffff02b224 */ /* 0x000fe200078e0a02 */
[----:B------:R-:W-:Y:S01]  /*12620*/  @!P5 IADD3 R115, R115, -R3, RZ ;  /* 0x800000037373d210 */ /* 0x000fe20007ffe0ff */
[C---:B------:R-:W-:Y:S01]  /*12630*/  IMAD R112, R3.reuse, R117, R112 ;  /* 0x0000007503707224 */ /* 0x040fe200078e0270 */
[----:B------:R-:W-:-:S02]  /*12640*/  ISETP.GT.U32.AND P3, PT, R3, R4, PT ;  /* 0x000000040300720c */ /* 0x000fc40003f64070 */
[----:B------:R1:W-:Y:S01]  /*12650*/  STL [R1+0x4dc], R2 ;  /* 0x0004dc0201007387 */ /* 0x0003e20000100800 */
[----:B------:R-:W-:Y:S02]  /*12660*/  ISETP.GT.U32.AND P5, PT, R3, R110, PT ;  /* 0x0000006e0300720c */ /* 0x000fe40003fa4070 */
[----:B------:R-:W-:Y:S01]  /*12670*/  IABS R117, R114 ;  /* 0x0000007200757213 */ /* 0x000fe20000000000 */
[----:B------:R-:W-:Y:S01]  /*12680*/  STL [R1+0x4d8], R6 ;  /* 0x0004d80601007387 */ /* 0x000fe20000100800 */
[----:B------:R-:W-:Y:S01]  /*12690*/  ISETP.GE.AND P6, PT, R113, RZ, PT ;  /* 0x000000ff7100720c */ /* 0x000fe20003fc6270 */
[----:B------:R-:W-:Y:S01]  /*126a0*/  VIADD R113, R10, 0x15f ;  /* 0x0000015f0a717836 */ /* 0x000fe20000000000 */
[----:B------:R-:W-:Y:S02]  /*126b0*/  @!P2 IADD3 R0, R0, -R3, RZ ;  /* 0x800000030000a210 */ /* 0x000fe40007ffe0ff */
[----:B------:R-:W-:Y:S01]  /*126c0*/  ISETP.GE.AND P2, PT, R111, RZ, PT ;  /* 0x000000ff6f00720c */ /* 0x000fe20003f46270 */
[----:B-1----:R-:W-:Y:S01]  /*126d0*/  IMAD.MOV.U32 R2, RZ, RZ, R115 ;  /* 0x000000ffff027224 */ /* 0x002fe200078e0073 */
[----:B------:R-:W-:Y:S01]  /*126e0*/  IABS R111, R113 ;  /* 0x00000071006f7213 */ /* 0x000fe20000000000 */
[----:B------:R-:W-:Y:S01]  /*126f0*/  IMAD.HI.U32 R115, R5, R117, RZ ;  /* 0x0000007505737227 */ /* 0x000fe200078e00ff */
[----:B------:R-:W-:-:S03]  /*12700*/  IADD3 R120, R10, 0x164, RZ ;  /* 0x000001640a787810 */ /* 0x000fc60007ffe0ff */
[----:B------:R-:W-:Y:S01]  /*12710*/  @!P1 IMAD.MOV R2, RZ, RZ, -R2 ;  /* 0x000000ffff029224 */ /* 0x000fe200078e0a02 */
[----:B------:R-:W-:Y:S01]  /*12720*/  ISETP.GT.U32.AND P1, PT, R3, R112, PT ;  /* 0x000000700300720c */ /* 0x000fe20003f24070 */
[--C-:B------:R-:W-:Y:S01]  /*12730*/  @!P3 IMAD.IADD R4, R4, 0x1, -R3.reuse ;  /* 0x000000010404b824 */ /* 0x100fe200078e0a03 */
[----:B------:R-:W-:Y:S01]  /*12740*/  ISETP.GE.AND P3, PT, R114, RZ, PT ;  /* 0x000000ff7200720c */ /* 0x000fe20003f66270 */
[----:B------:R-:W-:Y:S01]  /*12750*/  @!P5 IMAD.IADD R110, R110, 0x1, -R3 ;  /* 0x000000016e6ed824 */ /* 0x000fe200078e0a03 */
[----:B------:R1:W-:Y:S01]  /*12760*/  STL [R1+0x4d4], R2 ;  /* 0x0004d40201007387 */ /* 0x0003e20000100800 */
[----:B------:R-:W-:Y:S01]  /*12770*/  IMAD.MOV R115, RZ, RZ, -R115 ;  /* 0x000000ffff737224 */ /* 0x000fe200078e0a73 */
[----:B------:R-:W-:Y:S01]  /*12780*/  MOV R114, R111 ;  /* 0x0000006f00727202 */ /* 0x000fe20000000f00 */
[C---:B------:R-:W-:Y:S01]  /*12790*/  VIADD R111, R10.reuse, 0x161 ;  /* 0x000001610a6f7836 */ /* 0x040fe20000000000 */
[----:B------:R-:W-:Y:S01]  /*127a0*/  ISETP.GE.AND P5, PT, R113, RZ, PT ;  /* 0x000000ff7100720c */ /* 0x000fe20003fa6270 */
[----:B------:R-:W-:Y:S01]  /*127b0*/  IMAD R117, R3, R115, R117 ;  /* 0x0000007303757224 */ /* 0x000fe200078e0275 */
[----:B------:R-:W-:Y:S01]  /*127c0*/  IADD3 R115, R10, 0x165, RZ ;  /* 0x000001650a737810 */ /* 0x000fe20007ffe0ff */
[----:B------:R-:W-:-:S02]  /*127d0*/  IMAD.HI.U32 R113, R5, R114, RZ ;  /* 0x0000007205717227 */ /* 0x000fc400078e00ff */
[----:B------:R-:W-:Y:S02]  /*127e0*/  @!P1 IADD3 R112, R112, -R3, RZ ;  /* 0x8000000370709210 */ /* 0x000fe40007ffe0ff */
[----:B-1----:R-:W-:Y:S01]  /*127f0*/  IMAD.MOV.U32 R2, RZ, RZ, R0 ;  /* 0x000000ffff027224 */ /* 0x002fe200078e0000 */
[----:B------:R-:W-:Y:S01]  /*12800*/  IABS R121, R115 ;  /* 0x0000007300797213 */ /* 0x000fe20000000000 */
[----:B------:R-:W-:Y:S01]  /*12810*/  IMAD.MOV R113, RZ, RZ, -R113 ;  /* 0x000000ffff717224 */ /* 0x000fe200078e0a71 */
[C---:B------:R-:W-:Y:S01]  /*12820*/  ISETP.GT.U32.AND P1, PT, R3.reuse, R112, PT ;  /* 0x000000700300720c */ /* 0x040fe20003f24070 */
[----:B------:R-:W-:Y:S01]  /*12830*/  @!P4 IMAD.MOV R2, RZ, RZ, -R2 ;  /* 0x000000ffff02c224 */ /* 0x000fe200078e0a02 */
[C---:B------:R-:W-:Y:S01]  /*12840*/  ISETP.GT.U32.AND P4, PT, R3.reuse, R110, PT ;  /* 0x0000006e0300720c */ /* 0x040fe20003f84070 */
[----:B------:R-:W-:Y:S02]  /*12850*/  VIADD R0, R10, 0x160 ;  /* 0x000001600a007836 */ /* 0x000fe40000000000 */
[----:B------:R-:W-:Y:S01]  /*12860*/  IMAD R114, R3, R113, R114 ;  /* 0x0000007103727224 */ /* 0x000fe200078e0272 */
[----:B------:R1:W-:Y:S01]  /*12870*/  STL [R1+0x4d0], R2 ;  /* 0x0004d00201007387 */ /* 0x0003e20000100800 */
[----:B------:R-:W-:Y:S01]  /*12880*/  IABS R113, R111 ;  /* 0x0000006f00717213 */ /* 0x000fe20000000000 */
[----:B------:R-:W-:Y:S01]  /*12890*/  IMAD.HI.U32 R122, R5, R121, RZ ;  /* 0x00000079057a7227 */ /* 0x000fe200078e00ff */
[----:B------:R-:W-:-:S03]  /*128a0*/  IABS R119, R0 ;  /* 0x0000000000777213 */ /* 0x000fc60000000000 */
[----:B------:R-:W-:Y:S01]  /*128b0*/  IMAD.MOV R122, RZ, RZ, -R122 ;  /* 0x000000ffff7a7224 */ /* 0x000fe200078e0a7a */
[----:B------:R-:W-:Y:S02]  /*128c0*/  @!P1 IADD3 R112, R112, -R3, RZ ;  /* 0x8000000370709210 */ /* 0x000fe40007ffe0ff */
[----:B------:R-:W-:Y:S01]  /*128d0*/  @!P4 IMAD.IADD R110, R110, 0x1, -R3 ;  /* 0x000000016e6ec824 */ /* 0x000fe200078e0a03 */
[----:B-1----:R-:W-:Y:S02]  /*128e0*/  MOV R2, R4 ;  /* 0x0000000400027202 */ /* 0x002fe40000000f00 */
[C---:B------:R-:W-:Y:S02]  /*128f0*/  ISETP.GT.U32.AND P4, PT, R3.reuse, R114, PT ;  /* 0x000000720300720c */ /* 0x040fe40003f84070 */
[----:B------:R-:W-:Y:S01]  /*12900*/  ISETP.GE.AND P1, PT, R0, RZ, PT ;  /* 0x000000ff0000720c */ /* 0x000fe20003f26270 */
[----:B------:R-:W-:Y:S01]  /*12910*/  @!P0 IMAD.MOV R2, RZ, RZ, -R2 ;  /* 0x000000ffff028224 */ /* 0x000fe200078e0a02 */
[----:B------:R-:W-:Y:S01]  /*12920*/  ISETP.GT.U32.AND P0, PT, R3, R117, PT ;  /* 0x000000750300720c */ /* 0x000fe20003f04070 */
[----:B------:R-:W-:Y:S01]  /*12930*/  IMAD.MOV.U32 R0, RZ, RZ, R113 ;  /* 0x000000ffff007224 */ /* 0x000fe200078e0071 */
[----:B------:R-:W-:Y:S01]  /*12940*/  IADD3 R4, R10, 0x162, RZ ;  /* 0x000001620a047810 */ /* 0x000fe20007ffe0ff */
[----:B------:R-:W-:Y:S01]  /*12950*/  IMAD.HI.U32 R113, R5, R119, RZ ;  /* 0x0000007705717227 */ /* 0x000fe200078e00ff */
[----:B------:R1:W-:Y:S02]  /*12960*/  STL [R1+0x4cc], R2 ;  /* 0x0004cc0201007387 */ /* 0x0003e40000100800 */
[----:B------:R-:W-:Y:S01]  /*12970*/  IABS R116, R4 ;  /* 0x0000000400747213 */ /* 0x000fe20000000000 */
[----:B------:R-:W-:-:S02]  /*12980*/  IMAD.MOV R113, RZ, RZ, -R113 ;  /* 0x000000ffff717224 */ /* 0x000fc400078e0a71 */
[----:B------:R-:W-:Y:S02]  /*12990*/  @!P4 IMAD.IADD R114, R114, 0x1, -R3 ;  /* 0x000000017272c824 */ /* 0x000fe400078e0a03 */
[----:B------:R-:W-:Y:S02]  /*129a0*/  IMAD R119, R3, R113, R119 ;  /* 0x0000007103777224 */ /* 0x000fe400078e0277 */
[----:B------:R-:W-:Y:S01]  /*129b0*/  @!P0 IMAD.IADD R117, R117, 0x1, -R3 ;  /* 0x0000000175758824 */ /* 0x000fe200078e0a03 */
[----:B-1----:R-:W-:Y:S01]  /*129c0*/  MOV R2, R110 ;  /* 0x0000006e00027202 */ /* 0x002fe20000000f00 */
[----:B------:R-:W-:Y:S01]  /*129d0*/  IMAD.HI.U32 R110, R5, R116, RZ ;  /* 0x00000074056e7227 */ /* 0x000fe200078e00ff */
[----:B------:R-:W-:Y:S02]  /*129e0*/  ISETP.GE.AND P0, PT, R111, RZ, PT ;  /* 0x000000ff6f00720c */ /* 0x000fe40003f06270 */
[----:B------:R-:W-:Y:S01]  /*129f0*/  @!P6 IADD3 R2, -R2, RZ, RZ ;  /* 0x000000ff0202e210 */ /* 0x000fe20007ffe1ff */
[----:B------:R-:W-:Y:S01]  /*12a00*/  IMAD.HI.U32 R111, R5, R0, RZ ;  /* 0x00000000056f7227 */ /* 0x000fe200078e00ff */
[----:B------:R-:W-:-:S02]  /*12a10*/  ISETP.GT.U32.AND P6, PT, R3, R117, PT ;  /* 0x000000750300720c */ /* 0x000fc40003fc4070 */
[C---:B------:R-:W-:Y:S01]  /*12a20*/  ISETP.GT.U32.AND P4, PT, R3.reuse, R114, PT ;  /* 0x000000720300720c */ /* 0x040fe20003f84070 */
[----:B------:R1:W-:Y:S01]  /*12a30*/  STL [R1+0x4c8], R2 ;  /* 0x0004c80201007387 */ /* 0x0003e20000100800 */
[----:B------:R-:W-:Y:S01]  /*12a40*/  IMAD.MOV R111, RZ, RZ, -R111 ;  /* 0x000000ffff6f7224 */ /* 0x000fe200078e0a6f */
[----:B------:R-:W-:Y:S01]  /*12a50*/  IADD3 R110, -R110, RZ, RZ ;  /* 0x000000ff6e6e7210 */ /* 0x000fe20007ffe1ff */
[----:B------:R-:W-:Y:S02]  /*12a60*/  VIADD R113, R10, 0x163 ;  /* 0x000001630a717836 */ /* 0x000fe40000000000 */
[C---:B------:R-:W-:Y:S02]  /*12a70*/  IMAD R0, R3.reuse, R111, R0 ;  /* 0x0000006f03007224 */ /* 0x040fe400078e0200 */
[----:B------:R-:W-:Y:S01]  /*12a80*/  IMAD R116, R3, R110, R116 ;  /* 0x0000006e03747224 */ /* 0x000fe200078e0274 */
[----:B------:R-:W-:Y:S01]  /*12a90*/  IABS R111, R113 ;  /* 0x00000071006f7213 */ /* 0x000fe20000000000 */
[----:B-1----:R-:W-:Y:S01]  /*12aa0*/  IMAD.MOV.U32 R2, RZ, RZ, R112 ;  /* 0x000000ffff027224 */ /* 0x002fe200078e0070 */
[----:B------:R-:W-:Y:S01]  /*12ab0*/  IABS R112, R120 ;  /* 0x0000007800707213 */ /* 0x000fe20000000000 */
[--C-:B------:R-:W-:Y:S01]  /*12ac0*/  @!P6 IMAD.IADD R117, R117, 0x1, -R3.reuse ;  /* 0x000000017575e824 */ /* 0x100fe200078e0a03 */
[C---:B------:R-:W-:Y:S01]  /*12ad0*/  ISETP.GT.U32.AND P6, PT, R3.reuse, R0, PT ;  /* 0x000000000300720c */ /* 0x040fe20003fc4070 */
[----:B------:R-:W-:Y:S01]  /*12ae0*/  @!P2 IMAD.MOV R2, RZ, RZ, -R2 ;  /* 0x000000ffff02a224 */ /* 0x000fe200078e0a02 */
[C---:B------:R-:W-:Y:S01]  /*12af0*/  ISETP.GT.U32.AND P2, PT, R3.reuse, R119, PT ;  /* 0x000000770300720c */ /* 0x040fe20003f44070 */
[----:B------:R-:W-:Y:S01]  /*12b00*/  @!P4 IMAD.IADD R114, R114, 0x1, -R3 ;  /* 0x000000017272c824 */ /* 0x000fe200078e0a03 */
[----:B------:R-:W-:Y:S01]  /*12b10*/  ISETP.GT.U32.AND P4, PT, R3, R116, PT ;  /* 0x000000740300720c */ /* 0x000fe20003f84070 */
[----:B------:R-:W-:Y:S01]  /*12b20*/  IMAD.HI.U32 R110, R5, R111, RZ ;  /* 0x0000006f056e7227 */ /* 0x000fe200078e00ff */
[----:B------:R1:W-:Y:S03]  /*12b30*/  STL [R1+0x4c4], R2 ;  /* 0x0004c40201007387 */ /* 0x0003e60000100800 */
[----:B------:R-:W-:-:S02]  /*12b40*/  IMAD.MOV R110, RZ, RZ, -R110 ;  /* 0x000000ffff6e7224 */ /* 0x000fc400078e0a6e */
[----:B------:R-:W-:Y:S02]  /*12b50*/  IMAD.MOV.U32 R6, RZ, RZ, R114 ;  /* 0x000000ffff067224 */ /* 0x000fe400078e0072 */
[-C--:B------:R-:W-:Y:S01]  /*12b60*/  @!P6 IADD3 R0, R0, -R3.reuse, RZ ;  /* 0x800000030000e210 */ /* 0x080fe20007ffe0ff */
[----:B------:R-:W-:Y:S01]  /*12b70*/  IMAD R111, R3, R110, R111 ;  /* 0x0000006e036f7224 */ /* 0x000fe200078e026f */
[----:B------:R-:W-:Y:S01]  /*12b80*/  IABS R110, R118 ;  /* 0x00000076006e7213 */ /* 0x000fe20000000000 */
[----:B------:R-:W-:Y:S01]  /*12b90*/  @!P2 IMAD.IADD R119, R119, 0x1, -R3 ;  /* 0x000000017777a824 */ /* 0x000fe200078e0a03 */
[----:B------:R-:W-:Y:S01]  /*12ba0*/  @!P4 IADD3 R116, R116, -R3, RZ ;  /* 0x800000037474c210 */ /* 0x000fe20007ffe0ff */
[----:B-1----:R-:W-:Y:S01]  /*12bb0*/  IMAD.MOV.U32 R2, RZ, RZ, R117 ;  /* 0x000000ffff027224 */ /* 0x002fe200078e0075 */
[----:B------:R-:W-:Y:S01]  /*12bc0*/  ISETP.GE.AND P2, PT, R4, RZ, PT ;  /* 0x000000ff0400720c */ /* 0x000fe20003f46270 */
[----:B------:R-:W-:Y:S01]  /*12bd0*/  IMAD.HI.U32 R4, R5, R112, RZ ;  /* 0x0000007005047227 */ /* 0x000fe200078e00ff */
[----:B------:R-:W-:-:S02]  /*12be0*/  ISETP.GT.U32.AND P6, PT, R3, R119, PT ;  /* 0x000000770300720c */ /* 0x000fc40003fc4070 */
[C---:B------:R-:W-:Y:S01]  /*12bf0*/  ISETP.GT.U32.AND P4, PT, R3.reuse, R0, PT ;  /* 0x000000000300720c */ /* 0x040fe20003f84070 */
[----:B------:R-:W-:Y:S01]  /*12c00*/  @!P3 IMAD.MOV R2, RZ, RZ, -R2 ;  /* 0x000000ffff02b224 */ /* 0x000fe200078e0a02 */
[C---:B------:R-:W-:Y:S01]  /*12c10*/  ISETP.GT.U32.AND P3, PT, R3.reuse, R116, PT ;  /* 0x000000740300720c */ /* 0x040fe20003f64070 */
[----:B------:R-:W-:Y:S01]  /*12c20*/  IMAD.MOV R4, RZ, RZ, -R4 ;  /* 0x000000ffff047224 */ /* 0x000fe200078e0a04 */
[----:B------:R-:W-:Y:S01]  /*12c30*/  IADD3 R117, R10, 0x167, RZ ;  /* 0x000001670a757810 */ /* 0x000fe20007ffe0ff */
[----:B------:R-:W-:Y:S01]  /*12c40*/  @!P5 IMAD.MOV R6, RZ, RZ, -R6 ;  /* 0x000000ffff06d224 */ /* 0x000fe200078e0a06 */
[----:B------:R1:W-:Y:S01]  /*12c50*/  STL [R1+0x4c0], R2 ;  /* 0x0004c00201007387 */ /* 0x0003e20000100800 */
[----:B------:R-:W-:Y:S01]  /*12c60*/  IMAD R112, R3, R4, R112 ;  /* 0x0000000403707224 */ /* 0x000fe200078e0270 */
[----:B------:R-:W-:-:S03]  /*12c70*/  IABS R4, R117 ;  /* 0x0000007500047213 */ /* 0x000fc60000000000 */
[--C-:B------:R-:W-:Y:S01]  /*12c80*/  @!P6 IMAD.IADD R119, R119, 0x1, -R3.reuse ;  /* 0x000000017777e824 */ /* 0x100fe200078e0a03 */
[----:B------:R-:W-:Y:S02]  /*12c90*/  ISETP.GT.U32.AND P6, PT, R3, R111, PT ;  /* 0x0000006f0300720c */ /* 0x000fe40003fc4070 */
[----:B------:R-:W-:Y:S01]  /*12ca0*/  @!P4 IADD3 R0, R0, -R3, RZ ;  /* 0x800000030000c210 */ /* 0x000fe20007ffe0ff */
[----:B------:R-:W-:Y:S01]  /*12cb0*/  @!P3 IMAD.IADD R116, R116, 0x1, -R3 ;  /* 0x000000017474b824 */ /* 0x000fe200078e0a03 */
[----:B------:R-:W-:Y:S01]  /*12cc0*/  ISETP.GE.AND P3, PT, R113, RZ, PT ;  /* 0x000000ff7100720c */ /* 0x000fe20003f66270 */
[C---:B------:R-:W-:Y:S01]  /*12cd0*/  IMAD R113, R3.reuse, R122, R121 ;  /* 0x0000007a03717224 */ /* 0x040fe200078e0279 */
[----:B------:R-:W-:Y:S01]  /*12ce0*/  ISETP.GT.U32.AND P4, PT, R3, R112, PT ;  /* 0x000000700300720c */ /* 0x000fe20003f84070 */
[----:B------:R-:W-:-:S04]  /*12cf0*/  IMAD.HI.U32 R121, R5, R110, RZ ;  /* 0x0000006e05797227 */ /* 0x000fc800078e00ff */
[----:B------:R-:W-:Y:S02]  /*12d00*/  IMAD.HI.U32 R122, R5, R4, RZ ;  /* 0x00000004057a7227 */ /* 0x000fe400078e00ff */
[----:B------:R-:W-:Y:S02]  /*12d10*/  @!P6 IADD3 R111, R111, -R3, RZ ;  /* 0x800000036f6fe210 */ /* 0x000fe40007ffe0ff */
[----:B------:R-:W-:Y:S01]  /*12d20*/  IMAD.MOV R121, RZ, RZ, -R121 ;  /* 0x000000ffff797224 */ /* 0x000fe200078e0a79 */
[C---:B------:R-:W-:Y:S01]  /*12d30*/  ISETP.GT.U32.AND P6, PT, R3.reuse, R113, PT ;  /* 0x000000710300720c */ /* 0x040fe20003fc4070 */
[----:B------:R-:W-:Y:S01]  /*12d40*/  IMAD.MOV R122, RZ, RZ, -R122 ;  /* 0x000000ffff7a7224 */ /* 0x000fe200078e0a7a */
[C---:B------:R-:W-:Y:S01]  /*12d50*/  ISETP.GT.U32.AND P5, PT, R3.reuse, R111, PT ;  /* 0x0000006f0300720c */ /* 0x040fe20003fa4070 */
[C---:B------:R-:W-:Y:S01]  /*12d60*/  IMAD R110, R3.reuse, R121, R110 ;  /* 0x00000079036e7224 */ /* 0x040fe200078e026e */
[----:B------:R-:W-:Y:S01]  /*12d70*/  @!P4 IADD3 R112, R112, -R3, RZ ;  /* 0x800000037070c210 */ /* 0x000fe20007ffe0ff */
[----:B-1----:R-:W-:Y:S01]  /*12d80*/  VIADD R2, R10, 0x107 ;  /* 0x000001070a027836 */ /* 0x002fe20000000000 */
[----:B------:R-:W-:Y:S01]  /*12d90*/  ISETP.GE.AND P4, PT, R120, RZ, PT ;  /* 0x000000ff7800720c */ /* 0x000fe20003f86270 */
[----:B------:R-:W-:-:S02]  /*12da0*/  IMAD R4, R3, R122, R4 ;  /* 0x0000007a03047224 */ /* 0x000fc400078e0204 */
[----:B------:R-:W-:Y:S01]  /*12db0*/  @!P0 IMAD.MOV R0, RZ, RZ, -R0 ;  /* 0x000000ffff008224 */ /* 0x000fe200078e0a00 */
[----:B------:R-:W-:Y:S01]  /*12dc0*/  ISETP.GT.U32.AND P0, PT, R3, R110, PT ;  /* 0x0000006e0300720c */ /* 0x000fe20003f04070 */
[----:B------:R1:W-:Y:S01]  /*12dd0*/  STL [R1+0x10c], R2 ;  /* 0x00010c0201007387 */ /* 0x0003e20000100800 */
[----:B------:R-:W-:Y:S01]  /*12de0*/  IABS R121, R2 ;  /* 0x0000000200797213 */ /* 0x000fe20000000000 */
[--C-:B------:R-:W-:Y:S01]  /*12df0*/  @!P6 IMAD.IADD R113, R113, 0x1, -R3.reuse ;  /* 0x000000017171e824 */ /* 0x100fe200078e0a03 */
[----:B------:R-:W-:Y:S01]  /*12e00*/  ISETP.GT.U32.AND P6, PT, R3, R112, PT ;  /* 0x000000700300720c */ /* 0x000fe20003fc4070 */
[----:B------:R-:W-:Y:S01]  /*12e10*/  @!P5 IMAD.IADD R111, R111, 0x1, -R3 ;  /* 0x000000016f6fd824 */ /* 0x000fe200078e0a03 */
[----:B------:R-:W-:Y:S01]  /*12e20*/  ISETP.GT.U32.AND P5, PT, R3, R4, PT ;  /* 0x000000040300720c */ /* 0x000fe20003fa4070 */
[----:B------:R2:W-:Y:S01]  /*12e30*/  STL [R1+0x4b8], R6 ;  /* 0x0004b80601007387 */ /* 0x0005e20000100800 */
[----:B------:R-:W-:Y:S02]  /*12e40*/  VIADD R120, R10, 0x168 ;  /* 0x000001680a787836 */ /* 0x000fe40000000000 */
[----:B------:R-:W-:Y:S01]  /*12e50*/  IMAD.HI.U32 R114, R5, R121, RZ ;  /* 0x0000007905727227 */ /* 0x000fe200078e00ff */
[----:B-1----:R-:W-:-:S02]  /*12e60*/  MOV R2, R119 ;  /* 0x0000007700027202 */ /* 0x002fc40000000f00 */
[----:B------:R-:W-:Y:S02]  /*12e70*/  @!P0 IADD3 R110, R110, -R3, RZ ;  /* 0x800000036e6e8210 */ /* 0x000fe40007ffe0ff */
[----:B------:R-:W-:Y:S02]  /*12e80*/  @!P1 IADD3 R2, -R2, RZ, RZ ;  /* 0x000000ff02029210 */ /* 0x000fe40007ffe1ff */
[--C-:B------:R-:W-:Y:S01]  /*12e90*/  @!P6 IMAD.IADD R112, R112, 0x1, -R3.reuse ;  /* 0x000000017070e824 */ /* 0x100fe200078e0a03 */
[----:B------:R-:W-:Y:S01]  /*12ea0*/  IABS R122, R120 ;  /* 0x00000078007a7213 */ /* 0x000fe20000000000 */
[----:B------:R-:W-:Y:S01]  /*12eb0*/  @!P5 IMAD.IADD R4, R4, 0x1, -R3 ;  /* 0x000000010404d824 */ /* 0x000fe200078e0a03 */
[----:B------:R1:W-:Y:S01]  /*12ec0*/  STL [R1+0x4b4], R2 ;  /* 0x0004b40201007387 */ /* 0x0003e20000100800 */
[C---:B------:R-:W-:Y:S01]  /*12ed0*/  ISETP.GT.U32.AND P5, PT, R3.reuse, R110, PT ;  /* 0x0000006e0300720c */ /* 0x040fe20003fa4070 */
[----:B--2---:R-:W-:Y:S01]  /*12ee0*/  IMAD.MOV.U32 R6, RZ, RZ, R112 ;  /* 0x000000ffff067224 */ /* 0x004fe200078e0070 */
[----:B------:R-:W-:Y:S01]  /*12ef0*/  ISETP.GE.AND P6, PT, R118, RZ, PT ;  /* 0x000000ff7600720c */ /* 0x000fe20003fc6270 */
[----:B------:R2:W-:Y:S01]  /*12f00*/  STL [R1+0x4a8], R0 ;  /* 0x0004a80001007387 */ /* 0x0005e20000100800 */
[----:B------:R-:W-:Y:S01]  /*12f10*/  ISETP.GT.U32.AND P1, PT, R3, R113, PT ;  /* 0x000000710300720c */ /* 0x000fe20003f24070 */
[----:B------:R-:W-:Y:S01]  /*12f20*/  @!P4 IMAD.MOV R6, RZ, RZ, -R6 ;  /* 0x000000ffff06c224 */ /* 0x000fe200078e0a06 */
[----:B------:R-:W-:-:S02]  /*12f30*/  IADD3 R114, -R114, RZ, RZ ;  /* 0x000000ff72727210 */ /* 0x000fc40007ffe1ff */
[----:B------:R-:W-:Y:S01]  /*12f40*/  ISETP.GE.AND P0, PT, R120, RZ, PT ;  /* 0x000000ff7800720c */ /* 0x000fe20003f06270 */
[----:B-1----:R-:W-:Y:S01]  /*12f50*/  IMAD.MOV.U32 R2, RZ, RZ, R116 ;  /* 0x000000ffff027224 */ /* 0x002fe200078e0074 */
[----:B------:R-:W-:Y:S01]  /*12f60*/  IADD3 R119, R10, 0x16b, RZ ;  /* 0x0000016b0a777810 */ /* 0x000fe20007ffe0ff */
[----:B------:R-:W-:Y:S01]  /*12f70*/  IMAD R127, R3, R114, R121 ;  /* 0x00000072037f7224 */ /* 0x000fe200078e0279 */
[----:B------:R-:W-:Y:S01]  /*12f80*/  IABS R116, R242 ;  /* 0x000000f200747213 */ /* 0x000fe20000000000 */
[----:B--2---:R-:W-:Y:S01]  /*12f90*/  IMAD.HI.U32 R0, R5, R122, RZ ;  /* 0x0000007a05007227 */ /* 0x004fe200078e00ff */
[----:B------:R-:W-:Y:S02]  /*12fa0*/  @!P2 IADD3 R2, -R2, RZ, RZ ;  /* 0x000000ff0202a210 */ /* 0x000fe40007ffe1ff */
[----:B------:R-:W-:Y:S01]  /*12fb0*/  ISETP.GE.AND P2, PT, R115, RZ, PT ;  /* 0x000000ff7300720c */ /* 0x000fe20003f46270 */
[--C-:B------:R-:W-:Y:S01]  /*12fc0*/  @!P5 IMAD.IADD R110, R110, 0x1, -R3.reuse ;  /* 0x000000016e6ed824 */ /* 0x100fe200078e0a03 */
[----:B------:R-:W-:Y:S01]  /*12fd0*/  ISETP.GE.AND P5, PT, R119, RZ, PT ;  /* 0x000000ff7700720c */ /* 0x000fe20003fa6270 */
[----:B------:R1:W-:Y:S01]  /*12fe0*/  STL [R1+0x4a4], R2 ;  /* 0x0004a40201007387 */ /* 0x0003e20000100800 */
[----:B------:R-:W-:Y:S01]  /*12ff0*/  IMAD.MOV R0, RZ, RZ, -R0 ;  /* 0x000000ffff007224 */ /* 0x000fe200078e0a00 */
[----:B------:R-:W-:Y:S01]  /*13000*/  IABS R119, R119 ;  /* 0x0000007700777213 */ /* 0x000fe20000000000 */
[----:B------:R-:W-:Y:S01]  /*13010*/  @!P1 IMAD.IADD R113, R113, 0x1, -R3 ;  /* 0x0000000171719824 */ /* 0x000fe200078e0a03 */
[----:B------:R-:W-:Y:S01]  /*13020*/  ISETP.GE.AND P1, PT, R117, RZ, PT ;  /* 0x000000ff7500720c */ /* 0x000fe20003f26270 */
[----:B------:R-:W-:Y:S01]  /*13030*/  IMAD R0, R3, R0, R122 ;  /* 0x0000000003007224 */ /* 0x000fe200078e027a */
[----:B------:R-:W-:Y:S01]  /*13040*/  IADD3 R117, R10, 0x16a, RZ ;  /* 0x0000016a0a757810 */ /* 0x000fe20007ffe0ff */
[----:B-1----:R-:W-:-:S02]  /*13050*/  IMAD.MOV.U32 R2, RZ, RZ, R111 ;  /* 0x000000ffff027224 */ /* 0x002fc400078e006f */
[----:B------:R-:W-:Y:S02]  /*13060*/  VIADD R111, R10, 0x169 ;  /* 0x000001690a6f7836 */ /* 0x000fe40000000000 */
[----:B------:R-:W-:Y:S01]  /*13070*/  @!P3 IMAD.MOV R2, RZ, RZ, -R2 ;  /* 0x000000ffff02b224 */ /* 0x000fe200078e0a02 */
[----:B------:R-:W-:Y:S02]  /*13080*/  ISETP.GT.U32.AND P3, PT, R3, R4, PT ;  /* 0x000000040300720c */ /* 0x000fe40003f64070 */
[----:B------:R-:W-:Y:S02]  /*13090*/  IABS R112, R111 ;  /* 0x0000006f00707213 */ /* 0x000fe40000000000 */
[----:B------:R1:W-:Y:S01]  /*130a0*/  STL [R1+0x494], R2 ;  /* 0x0004940201007387 */ /* 0x0003e20000100800 */
[----:B------:R-:W-:Y:S01]  /*130b0*/  ISETP.GE.AND P4, PT, R111, RZ, PT ;  /* 0x000000ff6f00720c */ /* 0x000fe20003f86270 */
[C---:B------:R-:W-:Y:S02]  /*130c0*/  IMAD.HI.U32 R111, R5.reuse, R119, RZ ;  /* 0x00000077056f7227 */ /* 0x040fe400078e00ff */
[----:B------:R2:W-:Y:S02]  /*130d0*/  STL [R1+0x488], R6 ;  /* 0x0004880601007387 */ /* 0x0005e40000100800 */
[----:B------:R-:W-:-:S04]  /*130e0*/  IMAD.HI.U32 R114, R5, R112, RZ ;  /* 0x0000007005727227 */ /* 0x000fc800078e00ff */
[----:B-1----:R-:W-:Y:S02]  /*130f0*/  IMAD.MOV.U32 R2, RZ, RZ, R113 ;  /* 0x000000ffff027224 */ /* 0x002fe400078e0071 */
[----:B------:R-:W-:Y:S01]  /*13100*/  @!P3 IMAD.IADD R4, R4, 0x1, -R3 ;  /* 0x000000010404b824 */ /* 0x000fe200078e0a03 */
[----:B------:R-:W-:Y:S01]  /*13110*/  ISETP.GE.AND P3, PT, R231, RZ, PT ;  /* 0x000000ffe700720c */ /* 0x000fe20003f66270 */
[----:B------:R-:W-:Y:S01]  /*13120*/  IMAD.MOV R114, RZ, RZ, -R114 ;  /* 0x000000ffff727224 */ /* 0x000fe200078e0a72 */
[----:B--2---:R-:W-:Y:S01]  /*13130*/  MOV R6, R110 ;  /* 0x0000006e00067202 */ /* 0x004fe20000000f00 */
[----:B------:R-:W-:Y:S01]  /*13140*/  IMAD.MOV R111, RZ, RZ, -R111 ;  /* 0x000000ffff6f7224 */ /* 0x000fe200078e0a6f */
[----:B------:R-:W-:Y:S01]  /*13150*/  @!P2 IADD3 R2, -R2, RZ, RZ ;  /* 0x000000ff0202a210 */ /* 0x000fe20007ffe1ff */
[----:B------:R-:W-:Y:S01]  /*13160*/  IMAD R112, R3, R114, R112 ;  /* 0x0000007203707224 */ /* 0x000fe200078e0270 */
[----:B------:R-:W-:Y:S01]  /*13170*/  ISETP.GE.AND P2, PT, R117, RZ, PT ;  /* 0x000000ff7500720c */ /* 0x000fe20003f46270 */
[----:B------:R-:W-:Y:S01]  /*13180*/  @!P6 IMAD.MOV R6, RZ, RZ, -R6 ;  /* 0x000000ffff06e224 */ /* 0x000fe200078e0a06 */
[C---:B------:R-:W-:Y:S01]  /*13190*/  ISETP.GT.U32.AND P6, PT, R3.reuse, R0, PT ;  /* 0x000000000300720c */ /* 0x040fe20003fc4070 */
[----:B------:R1:W-:Y:S01]  /*131a0*/  STL [R1+0x468], R2 ;  /* 0x0004680201007387 */ /* 0x0003e20000100800 */
[----:B------:R-:W-:Y:S01]  /*131b0*/  IABS R117, R117 ;  /* 0x0000007500757213 */ /* 0x000fe20000000000 */
[----:B------:R-:W-:Y:S01]  /*131c0*/  IMAD R119, R3, R111, R119 ;  /* 0x0000006f03777224 */ /* 0x000fe200078e0277 */
[----:B------:R-:W-:Y:S01]  /*131d0*/  IABS R231, R231 ;  /* 0x000000e700e77213 */ /* 0x000fe20000000000 */
[----:B------:R2:W-:Y:S01]  /*131e0*/  STL [R1+0x464], R6 ;  /* 0x0004640601007387 */ /* 0x0005e20000100800 */
[----:B------:R-:W-:-:S04]  /*131f0*/  IMAD.HI.U32 R114, R5, R239, RZ ;  /* 0x000000ef05727227 */ /* 0x000fc800078e00ff */
[----:B------:R-:W-:-:S04]  /*13200*/  IMAD.HI.U32 R113, R5, R117, RZ ;  /* 0x0000007505717227 */ /* 0x000fc800078e00ff */
[----:B------:R-:W-:Y:S01]  /*13210*/  @!P6 IMAD.IADD R0, R0, 0x1, -R3 ;  /* 0x000000010000e824 */ /* 0x000fe200078e0a03 */
[----:B------:R-:W-:Y:S01]  /*13220*/  IADD3 R113, -R113, RZ, RZ ;  /* 0x000000ff71717210 */ /* 0x000fe20007ffe1ff */
[----:B-1----:R-:W-:Y:S01]  /*13230*/  IMAD.MOV.U32 R2, RZ, RZ, R4 ;  /* 0x000000ffff027224 */ /* 0x002fe200078e0004 */
[----:B--2---:R-:W-:Y:S01]  /*13240*/  IADD3 R6, R10, 0x179, RZ ;  /* 0x000001790a067810 */ /* 0x004fe20007ffe0ff */
[----:B------:R-:W-:Y:S01]  /*13250*/  IMAD.HI.U32 R110, R5, R231, RZ ;  /* 0x000000e7056e7227 */ /* 0x000fe200078e00ff */
[C---:B------:R-:W-:Y:S02]  /*13260*/  ISETP.GT.U32.AND P6, PT, R3.reuse, R0, PT ;  /* 0x000000000300720c */ /* 0x040fe40003fc4070 */
[----:B------:R-:W-:Y:S01]  /*13270*/  @!P1 IADD3 R2, -R2, RZ, RZ ;  /* 0x000000ff02029210 */ /* 0x000fe20007ffe1ff */
[----:B------:R-:W-:Y:S01]  /*13280*/  IMAD R117, R3, R113, R117 ;  /* 0x0000007103757224 */ /* 0x000fe200078e0275 */
[----:B------:R-:W-:Y:S01]  /*13290*/  ISETP.GE.AND P1, PT, R238, RZ, PT ;  /* 0x000000ffee00720c */ /* 0x000fe20003f26270 */
[----:B------:R-:W-:Y:S01]  /*132a0*/  IMAD.MOV R110, RZ, RZ, -R110 ;  /* 0x000000ffff6e7224 */ /* 0x000fe200078e0a6e */
[----:B------:R-:W-:Y:S01]  /*132b0*/  IABS R238, R238 ;  /* 0x000000ee00ee7213 */ /* 0x000fe20000000000 */
[----:B------:R1:W-:Y:S01]  /*132c0*/  STL [R1+0x460], R2 ;  /* 0x0004600201007387 */ /* 0x0003e20000100800 */
[----:B------:R-:W-:-:S04]  /*132d0*/  IMAD.HI.U32 R113, R5, R237, RZ ;  /* 0x000000ed05717227 */ /* 0x000fc800078e00ff */
[----:B------:R-:W-:Y:S01]  /*132e0*/  IMAD R231, R3, R110, R231 ;  /* 0x0000006e03e77224 */ /* 0x000fe200078e02e7 */
[----:B------:R-:W-:Y:S01]  /*132f0*/  IABS R110, R240 ;  /* 0x000000f0006e7213 */ /* 0x000fe20000000000 */
[----:B------:R-:W-:Y:S01]  /*13300*/  @!P6 IMAD.IADD R0, R0, 0x1, -R3 ;  /* 0x000000010000e824 */ /* 0x000fe200078e0a03 */
[----:B------:R-:W-:Y:S01]  /*13310*/  ISETP.GE.AND P6, PT, R235, RZ, PT ;  /* 0x000000ffeb00720c */ /* 0x000fe20003fc6270 */
[----:B------:R-:W-:Y:S01]  /*13320*/  IMAD.HI.U32 R4, R5, R238, RZ ;  /* 0x000000ee05047227 */ /* 0x000fe200078e00ff */
[----:B------:R-:W-:Y:S02]  /*13330*/  IADD3 R113, -R113, RZ, RZ ;  /* 0x000000ff71717210 */ /* 0x000fe40007ffe1ff */
[----:B------:R-:W-:Y:S01]  /*13340*/  IABS R235, R235 ;  /* 0x000000eb00eb7213 */ /* 0x000fe20000000000 */
[----:B-1----:R-:W-:Y:S01]  /*13350*/  IMAD.MOV.U32 R2, RZ, RZ, R0 ;  /* 0x000000ffff027224 */ /* 0x002fe200078e0000 */
[----:B------:R-:W-:Y:S01]  /*13360*/  IADD3 R4, -R4, RZ, RZ ;  /* 0x000000ff04047210 */ /* 0x000fe20007ffe1ff */
[----:B------:R-:W-:-:S04]  /*13370*/  IMAD.HI.U32 R0, R5, R110, RZ ;  /* 0x0000006e05007227 */ /* 0x000fc800078e00ff */
[----:B------:R-:W-:Y:S01]  /*13380*/  @!P0 IMAD.MOV R2, RZ, RZ, -R2 ;  /* 0x000000ffff028224 */ /* 0x000fe200078e0a02 */
[C---:B------:R-:W-:Y:S01]  /*13390*/  ISETP.GT.U32.AND P0, PT, R3.reuse, R112, PT ;  /* 0x000000700300720c */ /* 0x040fe20003f04070 */
[----:B------:R-:W-:Y:S01]  /*133a0*/  IMAD R237, R3, R113, R237 ;  /* 0x0000007103ed7224 */ /* 0x000fe200078e02ed */
[----:B------:R-:W-:Y:S01]  /*133b0*/  IABS R113, R243 ;  /* 0x000000f300717213 */ /* 0x000fe20000000000 */
[----:B------:R-:W-:Y:S01]  /*133c0*/  IMAD.HI.U32 R115, R5, R235, RZ ;  /* 0x000000eb05737227 */ /* 0x000fe200078e00ff */
[----:B------:R1:W-:Y:S03]  /*133d0*/  STL [R1+0x45c], R2 ;  /* 0x00045c0201007387 */ /* 0x0003e60000100800 */
[----:B------:R-:W-:Y:S01]  /*133e0*/  IMAD.MOV R0, RZ, RZ, -R0 ;  /* 0x000000ffff007224 */ /* 0x000fe200078e0a00 */
[----:B------:R-:W-:Y:S01]  /*133f0*/  IADD3 R115, -R115, RZ, RZ ;  /* 0x000000ff73737210 */ /* 0x000fe20007ffe1ff */
[----:B------:R-:W-:-:S04]  /*13400*/  IMAD.HI.U32 R118, R5, R113, RZ ;  /* 0x0000007105767227 */ /* 0x000fc800078e00ff */
[----:B------:R-:W-:Y:S01]  /*13410*/  @!P0 IMAD.IADD R112, R112, 0x1, -R3 ;  /* 0x0000000170708824 */ /* 0x000fe200078e0a03 */
[----:B------:R-:W-:Y:S01]  /*13420*/  IADD3 R118, -R118, RZ, RZ ;  /* 0x000000ff76767210 */ /* 0x000fe20007ffe1ff */
[C---:B------:R-:W-:Y:S02]  /*13430*/  IMAD R110, R3.reuse, R0, R110 ;  /* 0x00000000036e7224 */ /* 0x040fe400078e026e */
[----:B------:R-:W-:Y:S01]  /*13440*/  VIADD R0, R10, 0x177 ;  /* 0x000001770a007836 */ /* 0x000fe20000000000 */
[C---:B------:R-:W-:Y:S01]  /*13450*/  ISETP.GT.U32.AND P0, PT, R3.reuse, R112, PT ;  /* 0x000000700300720c */ /* 0x040fe20003f04070 */
[C---:B------:R-:W-:Y:S02]  /*13460*/  IMAD R235, R3.reuse, R115, R235 ;  /* 0x0000007303eb7224 */ /* 0x040fe400078e02eb */
[C---:B------:R-:W-:Y:S01]  /*13470*/  IMAD R113, R3.reuse, R118, R113 ;  /* 0x0000007603717224 */ /* 0x040fe200078e0271 */
[----:B------:R-:W-:Y:S01]  /*13480*/  IABS R115, R0 ;  /* 0x0000000000737213 */ /* 0x000fe20000000000 */
[----:B------:R-:W-:Y:S01]  /*13490*/  IMAD R238, R3, R4, R238 ;  /* 0x0000000403ee7224 */ /* 0x000fe200078e02ee */
[----:B------:R-:W-:Y:S01]  /*134a0*/  IABS R4, R244 ;  /* 0x000000f400047213 */ /* 0x000fe20000000000 */
[----:B------:R-:W-:-:S02]  /*134b0*/  IMAD.MOV R114, RZ, RZ, -R114 ;  /* 0x000000ffff727224 */ /* 0x000fc400078e0a72 */
[----:B------:R-:W-:-:S04]  /*134c0*/  IMAD.HI.U32 R118, R5, R115, RZ ;  /* 0x0000007305767227 */ /* 0x000fc800078e00ff */
[----:B------:R-:W-:Y:S01]  /*134d0*/  @!P0 IMAD.IADD R112, R112, 0x1, -R3 ;  /* 0x0000000170708824 */ /* 0x000fe200078e0a03 */
[C---:B------:R-:W-:Y:S01]  /*134e0*/  ISETP.GT.U32.AND P0, PT, R3.reuse, R117, PT ;  /* 0x000000750300720c */ /* 0x040fe20003f04070 */
[----:B------:R-:W-:Y:S02]  /*134f0*/  IMAD.MOV R118, RZ, RZ, -R118 ;  /* 0x000000ffff767224 */ /* 0x000fe400078e0a76 */
[C---:B------:R-:W-:Y:S01]  /*13500*/  IMAD R239, R3.reuse, R114, R239 ;  /* 0x0000007203ef7224 */ /* 0x040fe200078e02ef */
[----:B-1----:R-:W-:Y:S01]  /*13510*/  MOV R2, R112 ;  /* 0x0000007000027202 */ /* 0x002fe20000000f00 */
[----:B------:R-:W-:Y:S01]  /*13520*/  IMAD R115, R3, R118, R115 ;  /* 0x0000007603737224 */ /* 0x000fe200078e0273 */
[----:B------:R-:W-:Y:S01]  /*13530*/  IABS R114, R236 ;  /* 0x000000ec00727213 */ /* 0x000fe20000000000 */
[----:B------:R-:W-:-:S04]  /*13540*/  IMAD.HI.U32 R111, R5, R4, RZ ;  /* 0x00000004056f7227 */ /* 0x000fc800078e00ff */
[----:B------:R-:W-:Y:S01]  /*13550*/  @!P4 IMAD.MOV R2, RZ, RZ, -R2 ;  /* 0x000000ffff02c224 */ /* 0x000fe200078e0a02 */
[----:B------:R-:W-:Y:S01]  /*13560*/  ISETP.GT.U32.AND P4, PT, R3, R119, PT ;  /* 0x000000770300720c */ /* 0x000fe20003f84070 */
[----:B------:R-:W-:Y:S01]  /*13570*/  IMAD.MOV R111, RZ, RZ, -R111 ;  /* 0x000000ffff6f7224 */ /* 0x000fe200078e0a6f */
[----:B------:R-:W-:Y:S01]  /*13580*/  @!P0 IADD3 R117, R117, -R3, RZ ;  /* 0x8000000375758210 */ /* 0x000fe20007ffe0ff */
[----:B------:R-:W-:Y:S01]  /*13590*/  IMAD.MOV.U32 R112, RZ, RZ, R116 ;  /* 0x000000ffff707224 */ /* 0x000fe200078e0074 */
[----:B------:R1:W-:Y:S01]  /*135a0*/  STL [R1+0x440], R2 ;  /* 0x0004400201007387 */ /* 0x0003e20000100800 */
[C---:B------:R-:W-:Y:S01]  /*135b0*/  IMAD R4, R3.reuse, R111, R4 ;  /* 0x0000006f03047224 */ /* 0x040fe200078e0204 */
[----:B------:R-:W-:Y:S01]  /*135c0*/  ISETP.GT.U32.AND P0, PT, R3, R117, PT ;  /* 0x000000750300720c */ /* 0x000fe20003f04070 */
[----:B------:R-:W-:Y:S01]  /*135d0*/  IMAD.HI.U32 R120, R5, R112, RZ ;  /* 0x0000007005787227 */ /* 0x000fe200078e00ff */
[----:B------:R-:W-:Y:S01]  /*135e0*/  STL [R1+0x108], R7 ;  /* 0x0001080701007387 */ /* 0x000fe20000100800 */
[----:B------:R-:W-:-:S02]  /*135f0*/  IABS R111, R241 ;  /* 0x000000f1006f7213 */ /* 0x000fc40000000000 */
[----:B------:R-:W-:Y:S01]  /*13600*/  IMAD.MOV R120, RZ, RZ, -R120 ;  /* 0x000000ffff787224 */ /* 0x000fe200078e0a78 */
[----:B------:R-:W-:Y:S01]  /*13610*/  STL [R1+0x104], R6 ;  /* 0x0001040601007387 */ /* 0x000fe20000100800 */
[--C-:B------:R-:W-:Y:S02]  /*13620*/  @!P4 IMAD.IADD R119, R119, 0x1, -R3.reuse ;  /* 0x000000017777c824 */ /* 0x100fe400078e0a03 */
[----:B-1----:R-:W-:Y:S02]  /*13630*/  VIADD R2, R10, 0x17a ;  /* 0x0000017a0a027836 */ /* 0x002fe40000000000 */
[----:B------:R-:W-:Y:S01]  /*13640*/  IMAD.HI.U32 R116, R5, R111, RZ ;  /* 0x0000006f05747227 */ /* 0x000fe200078e00ff */
[----:B------:R-:W-:Y:S02]  /*13650*/  ISETP.GT.U32.AND P4, PT, R3, R119, PT ;  /* 0x000000770300720c */ /* 0x000fe40003f84070 */
[----:B------:R1:W-:Y:S01]  /*13660*/  STL [R1+0x100], R2 ;  /* 0x0001000201007387 */ /* 0x0003e20000100800 */
[----:B------:R-:W-:Y:S01]  /*13670*/  @!P0 IMAD.IADD R117, R117, 0x1, -R3 ;  /* 0x0000000175758824 */ /* 0x000fe200078e0a03 */
[C---:B------:R-:W-:Y:S01]  /*13680*/  ISETP.GT.U32.AND P0, PT, R3.reuse, R231, PT ;  /* 0x000000e70300720c */ /* 0x040fe20003f04070 */
[----:B------:R-:W-:Y:S01]  /*13690*/  IMAD.MOV R116, RZ, RZ, -R116 ;  /* 0x000000ffff747224 */ /* 0x000fe200078e0a74 */
[----:B------:R-:W-:Y:S01]  /*136a0*/  IABS R118, R2 ;  /* 0x0000000200767213 */ /* 0x000fe20000000000 */
[C---:B------:R-:W-:Y:S01]  /*136b0*/  IMAD R112, R3.reuse, R120, R112 ;  /* 0x0000007803707224 */ /* 0x040fe200078e0270 */
[----:B------:R-:W-:Y:S01]  /*136c0*/  IABS R120, R6 ;  /* 0x0000000600787213 */ /* 0x000fe20000000000 */
[----:B------:R-:W-:-:S02]  /*136d0*/  IMAD R111, R3, R116, R111 ;  /* 0x00000074036f7224 */ /* 0x000fc400078e026f */
[----:B------:R-:W-:Y:S01]  /*136e0*/  IMAD.HI.U32 R116, R5, R114, RZ ;  /* 0x0000007205747227 */ /* 0x000fe200078e00ff */
[----:B-1----:R-:W-:-:S03]  /*136f0*/  MOV R2, R117 ;  /* 0x0000007500027202 */ /* 0x002fc60000000f00 */
[--C-:B------:R-:W-:Y:S01]  /*13700*/  @!P4 IMAD.IADD R119, R119, 0x1, -R3.reuse ;  /* 0x000000017777c824 */ /* 0x100fe200078e0a03 */
[----:B------:R-:W-:Y:S01]  /*13710*/  ISETP.GT.U32.AND P4, PT, R3, R238, PT ;  /* 0x000000ee0300720c */ /* 0x000fe20003f84070 */
[----:B------:R-:W-:Y:S01]  /*13720*/  @!P0 IMAD.IADD R231, R231, 0x1, -R3 ;  /* 0x00000001e7e78824 */ /* 0x000fe200078e0a03 */
[----:B------:R-:W-:Y:S01]  /*13730*/  @!P2 IADD3 R2, -R2, RZ, RZ ;  /* 0x000000ff0202a210 */ /* 0x000fe20007ffe1ff */
[----:B------:R-:W-:Y:S01]  /*13740*/  IMAD.MOV R116, RZ, RZ, -R116 ;  /* 0x000000ffff747224 */ /* 0x000fe200078e0a74 */
[C---:B------:R-:W-:Y:S01]  /*13750*/  ISETP.GT.U32.AND P0, PT, R3.reuse, R235, PT ;  /* 0x000000eb0300720c */ /* 0x040fe20003f04070 */
[----:B------:R-:W-:Y:S01]  /*13760*/  IMAD.MOV.U32 R117, RZ, RZ, R120 ;  /* 0x000000ffff757224 */ /* 0x000fe200078e0078 */
[C---:B------:R-:W-:Y:S01]  /*13770*/  ISETP.GT.U32.AND P2, PT, R3.reuse, R231, PT ;  /* 0x000000e70300720c */ /* 0x040fe20003f44070 */
[----:B------:R1:W-:Y:S01]  /*13780*/  STL [R1+0x420], R2 ;  /* 0x0004200201007387 */ /* 0x0003e20000100800 */
[----:B------:R-:W-:Y:S01]  /*13790*/  IMAD R114, R3, R116, R114 ;  /* 0x0000007403727224 */ /* 0x000fe200078e0272 */
[----:B------:R-:W-:Y:S01]  /*137a0*/  IABS R116, R7 ;  /* 0x0000000700747213 */ /* 0x000fe20000000000 */
[----:B------:R-:W-:-:S03]  /*137b0*/  IMAD.HI.U32 R120, R5, R117, RZ ;  /* 0x0000007505787227 */ /* 0x000fc600078e00ff */
[----:B------:R-:W-:Y:S01]  /*137c0*/  @!P4 IADD3 R238, R238, -R3, RZ ;  /* 0x80000003eeeec210 */ /* 0x000fe20007ffe0ff */
[----:B------:R-:W-:-:S03]  /*137d0*/  IMAD.HI.U32 R121, R5, R116, RZ ;  /* 0x0000007405797227 */ /* 0x000fc600078e00ff */
[----:B------:R-:W-:Y:S01]  /*137e0*/  ISETP.GT.U32.AND P4, PT, R3, R238, PT ;  /* 0x000000ee0300720c */ /* 0x000fe20003f84070 */
[----:B-1----:R-:W-:Y:S02]  /*137f0*/  IMAD.MOV.U32 R2, RZ, RZ, R119 ;  /* 0x000000ffff027224 */ /* 0x002fe400078e0077 */
[--C-:B------:R-:W-:Y:S02]  /*13800*/  @!P0 IMAD.IADD R235, R235, 0x1, -R3.reuse ;  /* 0x00000001ebeb8824 */ /* 0x100fe400078e0a03 */
[----:B------:R-:W-:Y:S01]  /*13810*/  @!P5 IMAD.MOV R2, RZ, RZ, -R2 ;  /* 0x000000ffff02d224 */ /* 0x000fe200078e0a02 */
[----:B------:R-:W-:Y:S01]  /*13820*/  ISETP.GT.U32.AND P5, PT, R3, R239, PT ;  /* 0x000000ef0300720c */ /* 0x000fe20003fa4070 */
[--C-:B------:R-:W-:Y:S01]  /*13830*/  @!P2 IMAD.IADD R231, R231, 0x1, -R3.reuse ;  /* 0x00000001e7e7a824 */ /* 0x100fe200078e0a03 */
[----:B------:R-:W-:Y:S01]  /*13840*/  ISETP.GT.U32.AND P0, PT, R3, R235, PT ;  /* 0x000000eb0300720c */ /* 0x000fe20003f04070 */
[----:B------:R-:W-:Y:S01]  /*13850*/  IMAD.HI.U32 R119, R5, R118, RZ ;  /* 0x0000007605777227 */ /* 0x000fe200078e00ff */
[C---:B------:R-:W-:Y:S01]  /*13860*/  ISETP.GT.U32.AND P2, PT, R3.reuse, R237, PT ;  /* 0x000000ed0300720c */ /* 0x040fe20003f44070 */
[----:B------:R1:W-:Y:S02]  /*13870*/  STL [R1+0x418], R2 ;  /* 0x0004180201007387 */ /* 0x0003e40000100800 */
[----:B------:R-:W-:Y:S01]  /*13880*/  @!P4 IMAD.IADD R238, R238, 0x1, -R3 ;  /* 0x00000001eeeec824 */ /* 0x000fe200078e0a03 */
[----:B------:R-:W-:Y:S01]  /*13890*/  ISETP.GT.U32.AND P4, PT, R3, R4, PT ;  /* 0x000000040300720c */ /* 0x000fe20003f84070 */
[----:B------:R-:W-:Y:S01]  /*138a0*/  IMAD.MOV R121, RZ, RZ, -R121 ;  /* 0x000000ffff797224 */ /* 0x000fe200078e0a79 */
[----:B------:R-:W-:Y:S01]  /*138b0*/  IADD3 R119, -R119, RZ, RZ ;  /* 0x000000ff77777210 */ /* 0x000fe20007ffe1ff */
[----:B------:R-:W-:-:S02]  /*138c0*/  VIADD R7, R10, 0x17b ;  /* 0x0000017b0a077836 */ /* 0x000fc40000000000 */
[----:B------:R-:W-:Y:S01]  /*138d0*/  @!P5 IADD3 R239, R239, -R3, RZ ;  /* 0x80000003efefd210 */ /* 0x000fe20007ffe0ff */
[----:B------:R-:W-:Y:S01]  /*138e0*/  IMAD R116, R3, R121, R116 ;  /* 0x0000007903747224 */ /* 0x000fe200078e0274 */
[----:B------:R-:W-:Y:S01]  /*138f0*/  @!P0 IADD3 R235, R235, -R3, RZ ;  /* 0x80000003ebeb8210 */ /* 0x000fe20007ffe0ff */
[----:B------:R-:W-:Y:S01]  /*13900*/  IMAD.MOV R120, RZ, RZ, -R120 ;  /* 0x000000ffff787224 */ /* 0x000fe200078e0a78 */
[----:B------:R-:W-:Y:S01]  /*13910*/  ISETP.GT.U32.AND P5, PT, R3, R239, PT ;  /* 0x000000ef0300720c */ /* 0x000fe20003fa4070 */
[--C-:B------:R-:W-:Y:S01]  /*13920*/  @!P2 IMAD.IADD R237, R237, 0x1, -R3.reuse ;  /* 0x00000001ededa824 */ /* 0x100fe200078e0a03 */
[C---:B------:R-:W-:Y:S01]  /*13930*/  ISETP.GT.U32.AND P0, PT, R3.reuse, R110, PT ;  /* 0x0000006e0300720c */ /* 0x040fe20003f04070 */
[C---:B------:R-:W-:Y:S01]  /*13940*/  IMAD R118, R3.reuse, R119, R118 ;  /* 0x0000007703767224 */ /* 0x040fe200078e0276 */
[----:B------:R-:W-:Y:S01]  /*13950*/  IABS R119, R7 ;  /* 0x0000000700777213 */ /* 0x000fe20000000000 */
[----:B------:R-:W-:Y:S01]  /*13960*/  @!P4 IMAD.IADD R4, R4, 0x1, -R3 ;  /* 0x000000010404c824 */ /* 0x000fe200078e0a03 */
[C---:B------:R-:W-:Y:S01]  /*13970*/  ISETP.GT.U32.AND P2, PT, R3.reuse, R237, PT ;  /* 0x000000ed0300720c */ /* 0x040fe20003f44070 */
[----:B------:R-:W-:Y:S01]  /*13980*/  IMAD R117, R3, R120, R117 ;  /* 0x0000007803757224 */ /* 0x000fe200078e0275 */
[----:B-1----:R-:W-:Y:S01]  /*13990*/  IADD3 R2, R10, 0x17d, RZ ;  /* 0x0000017d0a027810 */ /* 0x002fe20007ffe0ff */
[----:B------:R-:W-:Y:S01]  /*139a0*/  IMAD.HI.U32 R124, R5, R119, RZ ;  /* 0x00000077057c7227 */ /* 0x000fe200078e00ff */
[----:B------:R-:W-:Y:S01]  /*139b0*/  ISETP.GT.U32.AND P4, PT, R3, R4, PT ;  /* 0x000000040300720c */ /* 0x000fe20003f84070 */
[----:B------:R1:W-:Y:S01]  /*139c0*/  STL [R1+0xf8], R7 ;  /* 0x0000f80701007387 */ /* 0x0003e20000100800 */
[----:B------:R-:W-:Y:S01]  /*139d0*/  IABS R121, R2 ;  /* 0x0000000200797213 */ /* 0x000fe20000000000 */
[--C-:B------:R-:W-:Y:S01]  /*139e0*/  @!P5 IMAD.IADD R239, R239, 0x1, -R3.reuse ;  /* 0x00000001efefd824 */ /* 0x100fe200078e0a03 */
[----:B------:R-:W-:Y:S01]  /*139f0*/  ISETP.GT.U32.AND P5, PT, R3, R111, PT ;  /* 0x0000006f0300720c */ /* 0x000fe20003fa4070 */
[----:B------:R-:W-:-:S02]  /*13a00*/  @!P0 IMAD.IADD R110, R110, 0x1, -R3 ;  /* 0x000000016e6e8824 */ /* 0x000fc400078e0a03 */
[----:B------:R-:W-:Y:S01]  /*13a10*/  VIADD R6, R10, 0x17c ;  /* 0x0000017c0a067836 */ /* 0x000fe20000000000 */
[----:B------:R-:W-:Y:S01]  /*13a20*/  MOV R15, R239 ;  /* 0x000000ef000f7202 */ /* 0x000fe20000000f00 */
[----:B------:R-:W-:Y:S01]  /*13a30*/  IMAD.MOV R124, RZ, RZ, -R124 ;  /* 0x000000ffff7c7224 */ /* 0x000fe200078e0a7c */
[----:B------:R-:W-:Y:S01]  /*13a40*/  ISETP.GT.U32.AND P0, PT, R3, R110, PT ;  /* 0x0000006e0300720c */ /* 0x000fe20003f04070 */
[----:B------:R-:W-:Y:S01]  /*13a50*/  IMAD.HI.U32 R122, R5, R121, RZ ;  /* 0x00000079057a7227 */ /* 0x000fe200078e00ff */
[-C--:B------:R-:W-:Y:S01]  /*13a60*/  @!P2 IADD3 R237, R237, -R3.reuse, RZ ;  /* 0x80000003ededa210 */ /* 0x080fe20007ffe0ff */
[----:B------:R2:W-:Y:S01]  /*13a70*/  STL [R1+0xf4], R6 ;  /* 0x0000f40601007387 */ /* 0x0005e20000100800 */
[C---:B------:R-:W-:Y:S01]  /*13a80*/  ISETP.GT.U32.AND P2, PT, R3.reuse, R112, PT ;  /* 0x000000700300720c */ /* 0x040fe20003f44070 */
[----:B------:R-:W-:Y:S01]  /*13a90*/  IMAD R119, R3, R124, R119 ;  /* 0x0000007c03777224 */ /* 0x000fe200078e0277 */
[----:B------:R-:W-:Y:S01]  /*13aa0*/  @!P4 IADD3 R4, R4, -R3, RZ ;  /* 0x800000030404c210 */ /* 0x000fe20007ffe0ff */
[--C-:B------:R-:W-:Y:S01]  /*13ab0*/  @!P5 IMAD.IADD R111, R111, 0x1, -R3.reuse ;  /* 0x000000016f6fd824 */ /* 0x100fe200078e0a03 */
[C---:B------:R-:W-:Y:S01]  /*13ac0*/  ISETP.GT.U32.AND P4, PT, R3.reuse, R113, PT ;  /* 0x000000710300720c */ /* 0x040fe20003f84070 */
[----:B------:R-:W-:Y:S01]  /*13ad0*/  IMAD.MOV R122, RZ, RZ, -R122 ;  /* 0x000000ffff7a7224 */ /* 0x000fe200078e0a7a */
[----:B------:R-:W-:Y:S01]  /*13ae0*/  IABS R120, R6 ;  /* 0x0000000600787213 */ /* 0x000fe20000000000 */
[----:B-1----:R-:W-:Y:S01]  /*13af0*/  VIADD R7, R10, 0x17e ;  /* 0x0000017e0a077836 */ /* 0x002fe20000000000 */
[C---:B------:R-:W-:Y:S01]  /*13b00*/  ISETP.GT.U32.AND P5, PT, R3.reuse, R111, PT ;  /* 0x0000006f0300720c */ /* 0x040fe20003fa4070 */
[--C-:B------:R-:W-:Y:S01]  /*13b10*/  @!P0 IMAD.IADD R110, R110, 0x1, -R3.reuse ;  /* 0x000000016e6e8824 */ /* 0x100fe200078e0a03 */
[----:B------:R-:W-:Y:S01]  /*13b20*/  ISETP.GT.U32.AND P0, PT, R3, R114, PT ;  /* 0x000000720300720c */ /* 0x000fe20003f04070 */
[----:B------:R-:W-:Y:S01]  /*13b30*/  IMAD.HI.U32 R123, R5, R120, RZ ;  /* 0x00000078057b7227 */ /* 0x000fe200078e00ff */
[----:B--2---:R-:W-:Y:S01]  /*13b40*/  IADD3 R6, R10, 0x17f, RZ ;  /* 0x0000017f0a067810 */ /* 0x004fe20007ffe0ff */
[----:B------:R1:W-:Y:S01]  /*13b50*/  STL [R1+0xfc], R2 ;  /* 0x0000fc0201007387 */ /* 0x0003e20000100800 */
[----:B------:R-:W-:Y:S01]  /*13b60*/  MOV R13, R237 ;  /* 0x000000ed000d7202 */ /* 0x000fe20000000f00 */
[--C-:B------:R-:W-:Y:S01]  /*13b70*/  @!P2 IMAD.IADD R112, R112, 0x1, -R3.reuse ;  /* 0x000000017070a824 */ /* 0x100fe200078e0a03 */
[----:B------:R-:W-:Y:S01]  /*13b80*/  IADD3 R123, -R123, RZ, RZ ;  /* 0x000000ff7b7b7210 */ /* 0x000fe20007ffe1ff */
[----:B------:R-:W-:Y:S01]  /*13b90*/  @!P4 IMAD.IADD R113, R113, 0x1, -R3 ;  /* 0x000000017171c824 */ /* 0x000fe200078e0a03 */
[----:B------:R2:W-:Y:S01]  /*13ba0*/  STL [R1+0xf0], R7 ;  /* 0x0000f00701007387 */ /* 0x0005e20000100800 */
[C---:B------:R-:W-:Y:S01]  /*13bb0*/  IMAD R121, R3.reuse, R122, R121 ;  /* 0x0000007a03797224 */ /* 0x040fe200078e0279 */
[C---:B------:R-:W-:Y:S01]  /*13bc0*/  ISETP.GT.U32.AND P2, PT, R3.reuse, R112, PT ;  /* 0x000000700300720c */ /* 0x040fe20003f44070 */
[----:B------:R-:W-:Y:S01]  /*13bd0*/  IMAD R120, R3, R123, R120 ;  /* 0x0000007b03787224 */ /* 0x000fe200078e0278 */
[----:B------:R-:W-:Y:S01]  /*13be0*/  @!P5 IADD3 R111, R111, -R3, RZ ;  /* 0x800000036f6fd210 */ /* 0x000fe20007ffe0ff */
[----:B-1----:R-:W-:Y:S01]  /*13bf0*/  VIADD R2, R10, 0x180 ;  /* 0x000001800a027836 */ /* 0x002fe20000000000 */
[C---:B------:R-:W-:Y:S01]  /*13c00*/  ISETP.GT.U32.AND P5, PT, R3.reuse, R115, PT ;  /* 0x000000730300720c */ /* 0x040fe20003fa4070 */
[----:B------:R1:W-:Y:S01]  /*13c10*/  STL [R1+0xec], R6 ;  /* 0x0000ec0601007387 */ /* 0x0003e20000100800 */
[----:B------:R-:W-:Y:S01]  /*13c20*/  @!P0 IADD3 R114, R114, -R3, RZ ;  /* 0x8000000372728210 */ /* 0x000fe20007ffe0ff */
[----:B------:R-:W-:Y:S01]  /*13c30*/  IMAD.MOV.U32 R17, RZ, RZ, R235 ;  /* 0x000000ffff117224 */ /* 0x000fe200078e00eb */
[C---:B------:R-:W-:Y:S01]  /*13c40*/  ISETP.GT.U32.AND P4, PT, R3.reuse, R113, PT ;  /* 0x000000710300720c */ /* 0x040fe20003f84070 */
[----:B------:R3:W-:Y:S01]  /*13c50*/  STL [R1+0xe8], R2 ;  /* 0x0000e80201007387 */ /* 0x0007e20000100800 */
[C---:B------:R-:W-:Y:S01]  /*13c60*/  ISETP.GT.U32.AND P0, PT, R3.reuse, R114, PT ;  /* 0x000000720300720c */ /* 0x040fe20003f04070 */
[----:B------:R-:W-:Y:S01]  /*13c70*/  @!P6 IMAD.MOV R17, RZ, RZ, -R17 ;  /* 0x000000ffff11e224 */ /* 0x000fe200078e0a11 */
[----:B------:R-:W-:Y:S01]  /*13c80*/  IABS R122, R7 ;  /* 0x00000007007a7213 */ /* 0x000fe20000000000 */
[--C-:B------:R-:W-:Y:S01]  /*13c90*/  @!P2 IMAD.IADD R112, R112, 0x1, -R3.reuse ;  /* 0x000000017070a824 */ /* 0x100fe200078e0a03 */
[----:B------:R-:W-:Y:S01]  /*13ca0*/  ISETP.GT.U32.AND P2, PT, R3, R116, PT ;  /* 0x000000740300720c */ /* 0x000fe20003f44070 */
[C---:B--2---:R-:W-:Y:S01]  /*13cb0*/  VIADD R7, R10.reuse, 0x181 ;  /* 0x000001810a077836 */ /* 0x044fe20000000000 */
[----:B------:R-:W-:Y:S01]  /*13cc0*/  IABS R123, R6 ;  /* 0x00000006007b7213 */ /* 0x000fe20000000000 */
[--C-:B------:R-:W-:Y:S01]  /*13cd0*/  @!P5 IMAD.IADD R115, R115, 0x1, -R3.reuse ;  /* 0x000000017373d824 */ /* 0x100fe200078e0a03 */
[----:B------:R-:W-:Y:S01]  /*13ce0*/  IABS R124, R2 ;  /* 0x00000002007c7213 */ /* 0x000fe20000000000 */
[----:B------:R-:W-:Y:S01]  /*13cf0*/  IMAD.HI.U32 R128, R5, R122, RZ ;  /* 0x0000007a05807227 */ /* 0x000fe200078e00ff */
[----:B-1----:R-:W-:Y:S01]  /*13d00*/  IADD3 R6, R10, 0x182, RZ ;  /* 0x000001820a067810 */ /* 0x002fe20007ffe0ff */
[----:B------:R-:W-:Y:S01]  /*13d10*/  STL [R1+0x4eb4], R111 ;  /* 0x004eb46f01007387 */ /* 0x000fe20000100800 */
[----:B------:R-:W-:Y:S01]  /*13d20*/  ISETP.GT.U32.AND P5, PT, R3, R115, PT ;  /* 0x000000730300720c */ /* 0x000fe20003fa4070 */
[--C-:B------:R-:W-:Y:S01]  /*13d30*/  @!P4 IMAD.IADD R113, R113, 0x1, -R3.reuse ;  /* 0x000000017171c824 */ /* 0x100fe200078e0a03 */
[C---:B------:R-:W-:Y:S01]  /*13d40*/  ISETP.GT.U32.AND P4, PT, R3.reuse, R117, PT ;  /* 0x000000750300720c */ /* 0x040fe20003f84070 */
[--C-:B------:R-:W-:Y:S01]  /*13d50*/  @!P0 IMAD.IADD R114, R114, 0x1, -R3.reuse ;  /* 0x0000000172728824 */ /* 0x100fe200078e0a03 */
[----:B------:R-:W-:Y:S01]  /*13d60*/  ISETP.GT.U32.AND P0, PT, R3, R118, PT ;  /* 0x000000760300720c */ /* 0x000fe20003f04070 */
[----:B------:R-:W-:Y:S01]  /*13d70*/  IMAD.MOV R128, RZ, RZ, -R128 ;  /* 0x000000ffff807224 */ /* 0x000fe200078e0a80 */
[----:B------:R-:W-:Y:S01]  /*13d80*/  @!P2 IADD3 R116, R116, -R3, RZ ;  /* 0x800000037474a210 */ /* 0x000fe20007ffe0ff */
[----:B------:R-:W-:Y:S01]  /*13d90*/  IMAD.HI.U32 R126, R5, R123, RZ ;  /* 0x0000007b057e7227 */ /* 0x000fe200078e00ff */
[----:B------:R-:W-:Y:S02]  /*13da0*/  STL [R1+0x4eb8], R112 ;  /* 0x004eb87001007387 */ /* 0x000fe40000100800 */
[C---:B------:R-:W-:Y:S01]  /*13db0*/  ISETP.GT.U32.AND P2, PT, R3.reuse, R116, PT ;  /* 0x000000740300720c */ /* 0x040fe20003f44070 */
[----:B------:R-:W-:Y:S01]  /*13dc0*/  IMAD R122, R3, R128, R122 ;  /* 0x00000080037a7224 */ /* 0x000fe200078e027a */
[----:B------:R-:W-:Y:S01]  /*13dd0*/  IADD3 R126, -R126, RZ, RZ ;  /* 0x000000ff7e7e7210 */ /* 0x000fe20007ffe1ff */
[--C-:B------:R-:W-:Y:S01]  /*13de0*/  @!P5 IMAD.IADD R115, R115, 0x1, -R3.reuse ;  /* 0x000000017373d824 */ /* 0x100fe200078e0a03 */
[----:B------:R-:W-:Y:S01]  /*13df0*/  ISETP.GT.U32.AND P5, PT, R3, R119, PT ;  /* 0x000000770300720c */ /* 0x000fe20003fa4070 */
[----:B------:R-:W-:Y:S01]  /*13e00*/  IMAD.HI.U32 R125, R5, R124, RZ ;  /* 0x0000007c057d7227 */ /* 0x000fe200078e00ff */
[----:B------:R-:W-:Y:S01]  /*13e10*/  @!P4 IADD3 R117, R117, -R3, RZ ;  /* 0x800000037575c210 */ /* 0x000fe20007ffe0ff */
[----:B------:R1:W-:Y:S02]  /*13e20*/  STL [R1+0xe4], R7 ;  /* 0x0000e40701007387 */ /* 0x0003e40000100800 */
[----:B------:R-:W-:Y:S01]  /*13e30*/  @!P0 IMAD.IADD R118, R118, 0x1, -R3 ;  /* 0x0000000176768824 */ /* 0x000fe200078e0a03 */
[C---:B------:R-:W-:Y:S01]  /*13e40*/  ISETP.GT.U32.AND P4, PT, R3.reuse, R117, PT ;  /* 0x000000750300720c */ /* 0x040fe20003f84070 */
[C---:B------:R-:W-:Y:S01]  /*13e50*/  IMAD R123, R3.reuse, R126, R123 ;  /* 0x0000007e037b7224 */ /* 0x040fe200078e027b */
[----:B------:R-:W-:Y:S01]  /*13e60*/  IABS R126, R6 ;  /* 0x00000006007e7213 */ /* 0x000fe20000000000 */
[----:B------:R-:W-:Y:S01]  /*13e70*/  @!P2 IMAD.IADD R116, R116, 0x1, -R3 ;  /* 0x000000017474a824 */ /* 0x000fe200078e0a03 */
[C---:B------:R-:W-:Y:S01]  /*13e80*/  ISETP.GT.U32.AND P0, PT, R3.reuse, R118, PT ;  /* 0x000000760300720c */ /* 0x040fe20003f04070 */
[----:B------:R-:W-:Y:S01]  /*13e90*/  IMAD.MOV R125, RZ, RZ, -R125 ;  /* 0x000000ffff7d7224 */ /* 0x000fe200078e0a7d */
[----:B------:R-:W-:Y:S01]  /*13ea0*/  ISETP.GT.U32.AND P2, PT, R3, R120, PT ;  /* 0x000000780300720c */ /* 0x000fe20003f44070 */
[----:B------:R-:W-:Y:S01]  /*13eb0*/  IMAD.HI.U32 R130, R5, R126, RZ ;  /* 0x0000007e05827227 */ /* 0x000fe200078e00ff */
[----:B------:R-:W-:Y:S01]  /*13ec0*/  @!P5 IADD3 R119, R119, -R3, RZ ;  /* 0x800000037777d210 */ /* 0x000fe20007ffe0ff */
[----:B------:R2:W-:Y:S02]  /*13ed0*/  STL [R1+0xe0], R6 ;  /* 0x0000e00601007387 */ /* 0x0005e40000100800 */
[C---:B------:R-:W-:Y:S01]  /*13ee0*/  IMAD R124, R3.reuse, R125, R124 ;  /* 0x0000007d037c7224 */ /* 0x040fe200078e027c */
[----:B------:R-:W-:Y:S01]  /*13ef0*/  ISETP.GT.U32.AND P5, PT, R3, R119, PT ;  /* 0x000000770300720c */ /* 0x000fe20003fa4070 */
[--C-:B------:R-:W-:Y:S01]  /*13f00*/  @!P4 IMAD.IADD R117, R117, 0x1, -R3.reuse ;  /* 0x000000017575c824 */ /* 0x100fe200078e0a03 */
[C---:B------:R-:W-:Y:S01]  /*13f10*/  ISETP.GT.U32.AND P4, PT, R3.reuse, R121, PT ;  /* 0x000000790300720c */ /* 0x040fe20003f84070 */
[----:B---3--:R-:W-:Y:S01]  /*13f20*/  VIADD R2, R10, 0x183 ;  /* 0x000001830a027836 */ /* 0x008fe20000000000 */
[----:B------:R-:W-:Y:S01]  /*13f30*/  IABS R125, R7 ;  /* 0x00000007007d7213 */ /* 0x000fe20000000000 */
[----:B------:R-:W-:Y:S01]  /*13f40*/  IMAD.MOV R130, RZ, RZ, -R130 ;  /* 0x000000ffff827224 */ /* 0x000fe200078e0a82 */
[----:B------:R-:W-:Y:S01]  /*13f50*/  @!P0 IADD3 R118, R118, -R3, RZ ;  /* 0x8000000376768210 */ /* 0x000fe20007ffe0ff */
[--C-:B------:R-:W-:Y:S01]  /*13f60*/  @!P2 IMAD.IADD R120, R120, 0x1, -R3.reuse ;  /* 0x000000017878a824 */ /* 0x100fe200078e0a03 */
[----:B------:R-:W-:Y:S01]  /*13f70*/  ISETP.GT.U32.AND P0, PT, R3, R122, PT ;  /* 0x0000007a0300720c */ /* 0x000fe20003f04070 */
[----:B------:R-:W-:Y:S01]  /*13f80*/  IMAD.HI.U32 R131, R5, R125, RZ ;  /* 0x0000007d05837227 */ /* 0x000fe200078e00ff */
[----:B------:R-:W-:Y:S01]  /*13f90*/  IABS R128, R2 ;  /* 0x0000000200807213 */ /* 0x000fe20000000000 */
[----:B------:R3:W-:Y:S01]  /*13fa0*/  STL [R1+0x4928], R2 ;  /* 0x0049280201007387 */ /* 0x0007e20000100800 */
[----:B------:R-:W-:Y:S01]  /*13fb0*/  ISETP.GT.U32.AND P2, PT, R3, R120, PT ;  /* 0x000000780300720c */ /* 0x000fe20003f44070 */
[--C-:B------:R-:W-:Y:S01]  /*13fc0*/  @!P5 IMAD.IADD R119, R119, 0x1, -R3.reuse ;  /* 0x000000017777d824 */ /* 0x100fe200078e0a03 */
[----:B------:R-:W-:Y:S01]  /*13fd0*/  ISETP.GT.U32.AND P5, PT, R3, R123, PT ;  /* 0x0000007b0300720c */ /* 0x000fe20003fa4070 */
[----:B------:R-:W-:Y:S01]  /*13fe0*/  @!P4 IMAD.IADD R121, R121, 0x1, -R3 ;  /* 0x000000017979c824 */ /* 0x000fe200078e0a03 */
[----:B------:R-:W-:Y:S01]  /*13ff0*/  IADD3 R131, -R131, RZ, RZ ;  /* 0x000000ff83837210 */ /* 0x000fe20007ffe1ff */
[----:B------:R-:W-:Y:S01]  /*14000*/  IMAD R126, R3, R130, R126 ;  /* 0x00000082037e7224 */ /* 0x000fe200078e027e */
[----:B-1----:R-:W-:Y:S01]  /*14010*/  IADD3 R7, R10, 0x184, RZ ;  /* 0x000001840a077810 */ /* 0x002fe20007ffe0ff */
[----:B------:R-:W-:Y:S01]  /*14020*/  IMAD.HI.U32 R129, R5, R128, RZ ;  /* 0x0000008005817227 */ /* 0x000fe200078e00ff */
[----:B------:R-:W-:-:S03]  /*14030*/  ISETP.GT.U32.AND P4, PT, R3, R121, PT ;  /* 0x000000790300720c */ /* 0x000fc60003f84070 */
[----:B------:R-:W-:Y:S01]  /*14040*/  @!P0 IMAD.IADD R122, R122, 0x1, -R3 ;  /* 0x000000017a7a8824 */ /* 0x000fe200078e0a03 */
[----:B------:R-:W-:Y:S01]  /*14050*/  STL [R1+0x3d54], R7 ;  /* 0x003d540701007387 */ /* 0x000fe20000100800 */
[----:B------:R-:W-:Y:S01]  /*14060*/  @!P2 IADD3 R120, R120, -R3, RZ ;  /* 0x800000037878a210 */ /* 0x000fe20007ffe0ff */
[C---:B------:R-:W-:Y:S01]  /*14070*/  IMAD R125, R3.reuse, R131, R125 ;  /* 0x00000083037d7224 */ /* 0x040fe200078e027d */
[----:B------:R-:W-:Y:S01]  /*14080*/  ISETP.GT.U32.AND P2, PT, R3, R124, PT ;  /* 0x0000007c0300720c */ /* 0x000fe20003f44070 */
[----:B------:R-:W-:Y:S01]  /*14090*/  @!P5 IMAD.IADD R123, R123, 0x1, -R3 ;  /* 0x000000017b7bd824 */ /* 0x000fe200078e0a03 */
[C---:B------:R-:W-:Y:S01]  /*140a0*/  ISETP.GT.U32.AND P0, PT, R3.reuse, R122, PT ;  /* 0x0000007a0300720c */ /* 0x040fe20003f04070 */
[----:B------:R-:W-:Y:S02]  /*140b0*/  IMAD.MOV R129, RZ, RZ, -R129 ;  /* 0x000000ffff817224 */ /* 0x000fe400078e0a81 */
[C---:B--2---:R-:W-:Y:S01]  /*140c0*/  VIADD R6, R10.reuse, 0x185 ;  /* 0x000001850a067836 */ /* 0x044fe20000000000 */
[C---:B------:R-:W-:Y:S01]  /*140d0*/  ISETP.GT.U32.AND P5, PT, R3.reuse, R123, PT ;  /* 0x0000007b0300720c */ /* 0x040fe20003fa4070 */
[----:B------:R-:W-:Y:S01]  /*140e0*/  IMAD R128, R3, R129, R128 ;  /* 0x0000008103807224 */ /* 0x000fe200078e0280 */
[----:B------:R-:W-:Y:S01]  /*140f0*/  @!P4 IADD3 R121, R121, -R3, RZ ;  /* 0x800000037979c210 */ /* 0x000fe20007ffe0ff */
[----:B---3--:R-:W-:Y:S01]  /*14100*/  VIADD R2, R10, 0x186 ;  /* 0x000001860a027836 */ /* 0x008fe20000000000 */
[C---:B------:R-:W-:Y:S01]  /*14110*/  ISETP.GT.U32.AND P4, PT, R3.reuse, R125, PT ;  /* 0x0000007d0300720c */ /* 0x040fe20003f84070 */
[----:B------:R-:W-:Y:S01]  /*14120*/  STL [R1+0x492c], R6 ;  /* 0x00492c0601007387 */ /* 0x000fe20000100800 */
[----:B------:R-:W-:Y:S01]  /*14130*/  IABS R129, R7 ;  /* 0x0000000700817213 */ /* 0x000fe20000000000 */
[--C-:B------:R-:W-:Y:S01]  /*14140*/  @!P2 IMAD.IADD R124, R124, 0x1, -R3.reuse ;  /* 0x000000017c7ca824 */ /* 0x100fe200078e0a03 */
[----:B------:R-:W-:Y:S01]  /*14150*/  IABS R130, R6 ;  /* 0x0000000600827213 */ /* 0x000fe20000000000 */
[----:B------:R-:W-:Y:S01]  /*14160*/  @!P0 IMAD.IADD R122, R122, 0x1, -R3 ;  /* 0x000000017a7a8824 */ /* 0x000fe200078e0a03 */
[----:B------:R-:W-:Y:S01]  /*14170*/  ISETP.GT.U32.AND P0, PT, R3, R126, PT ;  /* 0x0000007e0300720c */ /* 0x000fe20003f04070 */
[----:B------:R-:W-:Y:S01]  /*14180*/  IMAD.HI.U32 R135, R5, R129, RZ ;  /* 0x0000008105877227 */ /* 0x000fe200078e00ff */
[----:B------:R-:W-:Y:S01]  /*14190*/  ISETP.GT.U32.AND P2, PT, R3, R124, PT ;  /* 0x0000007c0300720c */ /* 0x000fe20003f44070 */
[----:B------:R1:W-:Y:S01]  /*141a0*/  STL [R1+0x4934], R2 ;  /* 0x0049340201007387 */ /* 0x0003e20000100800 */
[----:B------:R-:W-:Y:S01]  /*141b0*/  @!P5 IADD3 R123, R123, -R3, RZ ;  /* 0x800000037b7bd210 */ /* 0x000fe20007ffe0ff */
[----:B------:R-:W-:Y:S01]  /*141c0*/  IMAD.HI.U32 R134, R5, R130, RZ ;  /* 0x0000008205867227 */ /* 0x000fe200078e00ff */
[----:B------:R-:W-:-:S02]  /*141d0*/  ISETP.GT.U32.AND P5, PT, R3, R127, PT ;  /* 0x0000007f0300720c */ /* 0x000fc40003fa4070 */
[----:B------:R-:W-:Y:S01]  /*141e0*/  IADD3 R135, -R135, RZ, RZ ;  /* 0x000000ff87877210 */ /* 0x000fe20007ffe1ff */
[----:B------:R-:W-:Y:S01]  /*141f0*/  @!P4 IMAD.IADD R125, R125, 0x1, -R3 ;  /* 0x000000017d7dc824 */ /* 0x000fe200078e0a03 */
[----:B------:R-:W-:Y:S01]  /*14200*/  IABS R131, R2 ;  /* 0x0000000200837213 */ /* 0x000fe20000000000 */
[----:B------:R-:W-:Y:S02]  /*14210*/  IMAD.MOV R134, RZ, RZ, -R134 ;  /* 0x000000ffff867224 */ /* 0x000fe400078e0a86 */
[----:B------:R-:W-:Y:S01]  /*14220*/  @!P0 IADD3 R126, R126, -R3, RZ ;  /* 0x800000037e7e8210 */ /* 0x000fe20007ffe0ff */
[C---:B------:R-:W-:Y:S01]  /*14230*/  IMAD R129, R3.reuse, R135, R129 ;  /* 0x0000008703817224 */ /* 0x040fe200078e0281 */
[C---:B------:R-:W-:Y:S01]  /*14240*/  ISETP.GT.U32.AND P4, PT, R3.reuse, R125, PT ;  /* 0x0000007d0300720c */ /* 0x040fe20003f84070 */
[----:B------:R-:W-:Y:S01]  /*14250*/  @!P2 IMAD.IADD R124, R124, 0x1, -R3 ;  /* 0x000000017c7ca824 */ /* 0x000fe200078e0a03 */
[----:B------:R-:W-:Y:S01]  /*14260*/  ISETP.GT.U32.AND P0, PT, R3, R126, PT ;  /* 0x0000007e0300720c */ /* 0x000fe20003f04070 */
[----:B------:R-:W-:Y:S01]  /*14270*/  IMAD.HI.U32 R133, R5, R131, RZ ;  /* 0x0000008305857227 */ /* 0x000fe200078e00ff */
[----:B------:R-:W-:-:S02]  /*14280*/  ISETP.GT.U32.AND P2, PT, R3, R128, PT ;  /* 0x000000800300720c */ /* 0x000fc40003f44070 */
[----:B-1----:R-:W-:Y:S01]  /*14290*/  IADD3 R2, R10, 0x189, RZ ;  /* 0x000001890a027810 */ /* 0x002fe20007ffe0ff */
[----:B------:R-:W-:Y:S02]  /*142a0*/  @!P5 IMAD.IADD R127, R127, 0x1, -R3 ;  /* 0x000000017f7fd824 */ /* 0x000fe400078e0a03 */
[C---:B------:R-:W-:Y:S01]  /*142b0*/  IMAD R130, R3.reuse, R134, R130 ;  /* 0x0000008603827224 */ /* 0x040fe200078e0282 */
[----:B------:R-:W-:Y:S01]  /*142c0*/  IABS R134, R2 ;  /* 0x0000000200867213 */ /* 0x000fe20000000000 */
[----:B------:R-:W-:Y:S01]  /*142d0*/  IMAD.MOV R133, RZ, RZ, -R133 ;  /* 0x000000ffff857224 */ /* 0x000fe200078e0a85 */
[----:B------:R-:W-:Y:S01]  /*142e0*/  ISETP.GT.U32.AND P5, PT, R3, R127, PT ;  /* 0x0000007f0300720c */ /* 0x000fe20003fa4070 */
[--C-:B------:R-:W-:Y:S01]  /*142f0*/  @!P4 IMAD.IADD R125, R125, 0x1, -R3.reuse ;  /* 0x000000017d7dc824 */ /* 0x100fe200078e0a03 */
[C---:B------:R-:W-:Y:S01]  /*14300*/  ISETP.GT.U32.AND P4, PT, R3.reuse, R129, PT ;  /* 0x000000810300720c */ /* 0x040fe20003f84070 */
[----:B------:R-:W-:Y:S01]  /*14310*/  @!P0 IMAD.IADD R126, R126, 0x1, -R3 ;  /* 0x000000017e7e8824 */ /* 0x000fe200078e0a03 */
[C---:B------:R-:W-:Y:S01]  /*14320*/  ISETP.GT.U32.AND P0, PT, R3.reuse, R130, PT ;  /* 0x000000820300720c */ /* 0x040fe20003f04070 */
[----:B------:R-:W-:Y:S01]  /*14330*/  IMAD R131, R3, R133, R131 ;  /* 0x0000008503837224 */ /* 0x000fe200078e0283 */
[----:B------:R-:W-:Y:S01]  /*14340*/  @!P2 IADD3 R128, R128, -R3, RZ ;  /* 0x800000038080a210 */ /* 0x000fe20007ffe0ff */
[----:B------:R-:W-:-:S02]  /*14350*/  VIADD R7, R10, 0x187 ;  /* 0x000001870a077836 */ /* 0x000fc40000000000 */
[----:B------:R-:W-:Y:S01]  /*14360*/  VIADD R6, R10, 0x188 ;  /* 0x000001880a067836 */ /* 0x000fe20000000000 */
[----:B------:R-:W-:Y:S01]  /*14370*/  ISETP.GT.U32.AND P2, PT, R3, R128, PT ;  /* 0x000000800300720c */ /* 0x000fe20003f44070 */
[----:B------:R-:W-:Y:S01]  /*14380*/  IMAD.HI.U32 R135, R5, R134, RZ ;  /* 0x0000008605877227 */ /* 0x000fe200078e00ff */
[----:B------:R-:W-:Y:S01]  /*14390*/  IABS R137, R7 ;  /* 0x0000000700897213 */ /* 0x000fe20000000000 */
[----:B------:R-:W-:Y:S01]  /*143a0*/  STL [R1+0x4930], R7 ;  /* 0x0049300701007387 */ /* 0x000fe20000100800 */
[----:B------:R-:W-:Y:S01]  /*143b0*/  IABS R133, R6 ;  /* 0x0000000600857213 */ /* 0x000fe20000000000 */
[--C-:B------:R-:W-:Y:S01]  /*143c0*/  @!P5 IMAD.IADD R127, R127, 0x1, -R3.reuse ;  /* 0x000000017f7fd824 */ /* 0x100fe200078e0a03 */
[----:B------:R-:W-:Y:S01]  /*143d0*/  ISETP.GT.U32.AND P5, PT, R3, R131, PT ;  /* 0x000000830300720c */ /* 0x000fe20003fa4070 */
[----:B------:R-:W-:Y:S01]  /*143e0*/  @!P0 IMAD.IADD R130, R130, 0x1, -R3 ;  /* 0x0000000182828824 */ /* 0x000fe200078e0a03 */
[----:B------:R-:W-:Y:S01]  /*143f0*/  @!P4 IADD3 R129, R129, -R3, RZ ;  /* 0x800000038181c210 */ /* 0x000fe20007ffe0ff */
[----:B------:R-:W-:Y:S01]  /*14400*/  IMAD.HI.U32 R138, R5, R137, RZ ;  /* 0x00000089058a7227 */ /* 0x000fe200078e00ff */
[----:B------:R-:W-:Y:S01]  /*14410*/  IADD3 R135, -R135, RZ, RZ ;  /* 0x000000ff87877210 */ /* 0x000fe20007ffe1ff */
[----:B------:R1:W-:Y:S01]  /*14420*/  STL [R1+0x4938], R6 ;  /* 0x0049380601007387 */ /* 0x0003e20000100800 */
[----:B------:R-:W-:Y:S01]  /*14430*/  ISETP.GT.U32.AND P4, PT, R3, R129, PT ;  /* 0x000000810300720c */ /* 0x000fe20003f84070 */
[----:B------:R-:W-:Y:S01]  /*14440*/  IMAD.HI.U32 R136, R5, R133, RZ ;  /* 0x0000008505887227 */ /* 0x000fe200078e00ff */
[----:B------:R-:W-:Y:S01]  /*14450*/  ISETP.GT.U32.AND P0, PT, R3, R130, PT ;  /* 0x000000820300720c */ /* 0x000fe20003f04070 */
[----:B------:R2:W-:Y:S02]  /*14460*/  STL [R1+0x4944], R2 ;  /* 0x0049440201007387 */ /* 0x0005e40000100800 */
[----:B------:R-:W-:-:S02]  /*14470*/  IMAD.MOV R138, RZ, RZ, -R138 ;  /* 0x000000ffff8a7224 */ /* 0x000fc400078e0a8a */
[--C-:B------:R-:W-:Y:S01]  /*14480*/  @!P2 IMAD.IADD R128, R128, 0x1, -R3.reuse ;  /* 0x000000018080a824 */ /* 0x100fe200078e0a03 */
[----:B------:R-:W-:Y:S01]  /*14490*/  ISETP.GE.AND P2, PT, R132, RZ, PT ;  /* 0x000000ff8400720c */ /* 0x000fe20003f46270 */
[----:B------:R-:W-:Y:S01]  /*144a0*/  @!P5 IMAD.IADD R131, R131, 0x1, -R3 ;  /* 0x000000018383d824 */ /* 0x000fe200078e0a03 */
[----:B-1----:R-:W-:Y:S01]  /*144b0*/  IADD3 R6, R10, 0x18c, RZ ;  /* 0x0000018c0a067810 */ /* 0x002fe20007ffe0ff */
[----:B------:R-:W-:Y:S02]  /*144c0*/  IMAD.MOV R136, RZ, RZ, -R136 ;  /* 0x000000ffff887224 */ /* 0x000fe400078e0a88 */
[C---:B------:R-:W-:Y:S01]  /*144d0*/  IMAD R132, R3.reuse, R138, R137 ;  /* 0x0000008a03847224 */ /* 0x040fe200078e0289 */
[C---:B------:R-:W-:Y:S01]  /*144e0*/  ISETP.GT.U32.AND P5, PT, R3.reuse, R131, PT ;  /* 0x000000830300720c */ /* 0x040fe20003fa4070 */
[----:B------:R-:W-:Y:S01]  /*144f0*/  IMAD R133, R3, R136, R133 ;  /* 0x0000008803857224 */ /* 0x000fe200078e0285 */
[----:B------:R-:W-:Y:S01]  /*14500*/  @!P0 IADD3 R130, R130, -R3, RZ ;  /* 0x8000000382828210 */ /* 0x000fe20007ffe0ff */
[----:B------:R-:W-:Y:S01]  /*14510*/  @!P4 IMAD.IADD R129, R129, 0x1, -R3 ;  /* 0x000000018181c824 */ /* 0x000fe200078e0a03 */
[C---:B------:R-:W-:Y:S01]  /*14520*/  ISETP.GT.U32.AND P4, PT, R3.reuse, R132, PT ;  /* 0x000000840300720c */ /* 0x040fe20003f84070 */
[C---:B------:R-:W-:Y:S01]  /*14530*/  IMAD R134, R3.reuse, R135, R134 ;  /* 0x0000008703867224 */ /* 0x040fe200078e0286 */
[----:B------:R-:W-:Y:S01]  /*14540*/  ISETP.GT.U32.AND P0, PT, R3, R133, PT ;  /* 0x000000850300720c */ /* 0x000fe20003f04070 */
[C---:B------:R-:W-:Y:S01]  /*14550*/  VIADD R7, R10.reuse, 0x18b ;  /* 0x0000018b0a077836 */ /* 0x040fe20000000000 */
[----:B--2---:R-:W-:Y:S01]  /*14560*/  IADD3 R2, R10, 0x18a, RZ ;  /* 0x0000018a0a027810 */ /* 0x004fe20007ffe0ff */
[----:B------:R-:W-:Y:S01]  /*14570*/  @!P2 IMAD.MOV R15, RZ, RZ, -R15 ;  /* 0x000000ffff0fa224 */ /* 0x000fe200078e0a0f */
[----:B------:R-:W-:-:S02]  /*14580*/  IABS R137, R6 ;  /* 0x0000000600897213 */ /* 0x000fc40000000000 */
[----:B------:R-:W-:Y:S01]  /*14590*/  IABS R135, R2 ;  /* 0x0000000200877213 */ /* 0x000fe20000000000 */
[--C-:B------:R-:W-:Y:S01]  /*145a0*/  @!P5 IMAD.IADD R131, R131, 0x1, -R3.reuse ;  /* 0x000000018383d824 */ /* 0x100fe200078e0a03 */
[----:B------:R-:W-:Y:S01]  /*145b0*/  ISETP.GT.U32.AND P5, PT, R3, R134, PT ;  /* 0x000000860300720c */ /* 0x000fe20003fa4070 */
[C---:B------:R-:W-:Y:S01]  /*145c0*/  IMAD.HI.U32 R140, R5.reuse, R137, RZ ;  /* 0x00000089058c7227 */ /* 0x040fe200078e00ff */
[----:B------:R-:W-:Y:S01]  /*145d0*/  IABS R136, R7 ;  /* 0x0000000700887213 */ /* 0x000fe20000000000 */
[----:B------:R1:W-:Y:S01]  /*145e0*/  STL [R1+0x493c], R2 ;  /* 0x00493c0201007387 */ /* 0x0003e20000100800 */
[----:B------:R-:W-:Y:S01]  /*145f0*/  ISETP.GE.AND P2, PT, R242, RZ, PT ;  /* 0x000000fff200720c */ /* 0x000fe20003f46270 */
[----:B------:R-:W-:Y:S01]  /*14600*/  @!P4 IMAD.IADD R132, R132, 0x1, -R3 ;  /* 0x000000018484c824 */ /* 0x000fe200078e0a03 */
[----:B------:R-:W-:Y:S01]  /*14610*/  IADD3 R140, -R140, RZ, RZ ;  /* 0x000000ff8c8c7210 */ /* 0x000fe20007ffe1ff */
[----:B------:R-:W-:Y:S01]  /*14620*/  IMAD.HI.U32 R142, R5, R135, RZ ;  /* 0x00000087058e7227 */ /* 0x000fe200078e00ff */
[----:B------:R2:W-:Y:S01]  /*14630*/  STL [R1+0x4940], R7 ;  /* 0x0049400701007387 */ /* 0x0005e20000100800 */
[----:B------:R-:W-:-:S02]  /*14640*/  IABS R242, R20 ;  /* 0x0000001400f27213 */ /* 0x000fc40000000000 */
[--C-:B------:R-:W-:Y:S01]  /*14650*/  @!P0 IMAD.IADD R133, R133, 0x1, -R3.reuse ;  /* 0x0000000185858824 */ /* 0x100fe200078e0a03 */
[----:B------:R-:W-:Y:S01]  /*14660*/  ISETP.GT.U32.AND P4, PT, R3, R132, PT ;  /* 0x000000840300720c */ /* 0x000fe20003f84070 */
[----:B------:R-:W-:Y:S01]  /*14670*/  IMAD.HI.U32 R141, R5, R136, RZ ;  /* 0x00000088058d7227 */ /* 0x000fe200078e00ff */
[----:B------:R-:W-:Y:S01]  /*14680*/  IADD3 R142, -R142, RZ, RZ ;  /* 0x000000ff8e8e7210 */ /* 0x000fe20007ffe1ff */
[----:B------:R3:W-:Y:S01]  /*14690*/  STL [R1+0x494c], R6 ;  /* 0x00494c0601007387 */ /* 0x0007e20000100800 */
[C---:B------:R-:W-:Y:S01]  /*146a0*/  ISETP.GT.U32.AND P0, PT, R3.reuse, R133, PT ;  /* 0x000000850300720c */ /* 0x040fe20003f04070 */
[----:B------:R-:W-:Y:S02]  /*146b0*/  @!P5 IMAD.IADD R134, R134, 0x1, -R3 ;  /* 0x000000018686d824 */ /* 0x000fe400078e0a03 */
[----:B------:R-:W-:Y:S02]  /*146c0*/  IMAD.MOV R141, RZ, RZ, -R141 ;  /* 0x000000ffff8d7224 */ /* 0x000fe400078e0a8d */
[C---:B------:R-:W-:Y:S01]  /*146d0*/  IMAD R135, R3.reuse, R142, R135 ;  /* 0x0000008e03877224 */ /* 0x040fe200078e0287 */
[----:B------:R-:W-:Y:S01]  /*146e0*/  ISETP.GT.U32.AND P5, PT, R3, R134, PT ;  /* 0x000000860300720c */ /* 0x000fe20003fa4070 */
[----:B-1----:R-:W-:-:S02]  /*146f0*/  VIADD R2, R10, 0x18d ;  /* 0x0000018d0a027836 */ /* 0x002fc40000000000 */
[C---:B------:R-:W-:Y:S01]  /*14700*/  IMAD R136, R3.reuse, R141, R136 ;  /* 0x0000008d03887224 */ /* 0x040fe200078e0288 */
[----:B------:R-:W-:Y:S01]  /*14710*/  @!P4 IADD3 R132, R132, -R3, RZ ;  /* 0x800000038484c210 */ /* 0x000fe20007ffe0ff */
[C---:B------:R-:W-:Y:S01]  /*14720*/  IMAD R137, R3.reuse, R140, R137 ;  /* 0x0000008c03897224 */ /* 0x040fe200078e0289 */
[----:B------:R-:W-:Y:S01]  /*14730*/  ISETP.GT.U32.AND P4, PT, R3, R135, PT ;  /* 0x000000870300720c */ /* 0x000fe20003f84070 */
[----:B------:R-:W-:Y:S01]  /*14740*/  @!P0 IMAD.IADD R133, R133, 0x1, -R3 ;  /* 0x0000000185858824 */ /* 0x000fe200078e0a03 */
[----:B------:R-:W-:Y:S01]  /*14750*/  IABS R138, R2 ;  /* 0x00000002008a7213 */ /* 0x000fe20000000000 */
[C---:B--2---:R-:W-:Y:S01]  /*14760*/  VIADD R7, R10.reuse, 0x18f ;  /* 0x0000018f0a077836 */ /* 0x044fe20000000000 */
[----:B------:R-:W-:Y:S01]  /*14770*/  ISETP.GT.U32.AND P0, PT, R3, R136, PT ;  /* 0x000000880300720c */ /* 0x000fe20003f04070 */
[----:B------:R1:W-:Y:S01]  /*14780*/  STL [R1+0x4950], R2 ;  /* 0x0049500201007387 */ /* 0x0003e20000100800 */
[----:B---3--:R-:W-:Y:S01]  /*14790*/  IADD3 R6, R10, 0x190, RZ ;  /* 0x000001900a067810 */ /* 0x008fe20007ffe0ff */
[----:B------:R-:W-:Y:S01]  /*147a0*/  IMAD.HI.U32 R139, R5, R138, RZ ;  /* 0x0000008a058b7227 */ /* 0x000fe200078e00ff */
[----:B------:R-:W-:Y:S01]  /*147b0*/  @!P5 IADD3 R134, R134, -R3, RZ ;  /* 0x800000038686d210 */ /* 0x000fe20007ffe0ff */
[----:B------:R2:W-:Y:S01]  /*147c0*/  STL [R1+0x4948], R8 ;  /* 0x0049480801007387 */ /* 0x0005e20000100800 */
[----:B------:R-:W-:Y:S01]  /*147d0*/  ISETP.GT.U32.AND P5, PT, R3, R137, PT ;  /* 0x000000890300720c */ /* 0x000fe20003fa4070 */
[----:B------:R-:W-:Y:S01]  /*147e0*/  IMAD.MOV R139, RZ, RZ, -R139 ;  /* 0x000000ffff8b7224 */ /* 0x000fe200078e0a8b */
[----:B------:R-:W-:Y:S01]  /*147f0*/  IABS R140, R7 ;  /* 0x00000007008c7213 */ /* 0x000fe20000000000 */
[--C-:B------:R-:W-:Y:S01]  /*14800*/  @!P4 IMAD.IADD R135, R135, 0x1, -R3.reuse ;  /* 0x000000018787c824 */ /* 0x100fe200078e0a03 */
[----:B------:R-:W-:Y:S01]  /*14810*/  IABS R141, R6 ;  /* 0x00000006008d7213 */ /* 0x000fe20000000000 */
[C---:B------:R-:W-:Y:S01]  /*14820*/  IMAD R138, R3.reuse, R139, R138 ;  /* 0x0000008b038a7224 */ /* 0x040fe200078e028a */
[----:B------:R-:W-:Y:S01]  /*14830*/  IABS R139, R8 ;  /* 0x00000008008b7213 */ /* 0x000fe20000000000 */
[----:B------:R-:W-:Y:S01]  /*14840*/  @!P0 IMAD.IADD R136, R136, 0x1, -R3 ;  /* 0x0000000188888824 */ /* 0x000fe200078e0a03 */
[----:B------:R-:W-:Y:S01]  /*14850*/  ISETP.GT.U32.AND P4, PT, R3, R135, PT ;  /* 0x000000870300720c */ /* 0x000fe20003f84070 */
[----:B------:R-:W-:Y:S01]  /*14860*/  IMAD.HI.U32 R145, R5, R140, RZ ;  /* 0x0000008c05917227 */ /* 0x000fe200078e00ff */
[----:B------:R-:W-:Y:S02]  /*14870*/  STL [R1+0x4954], R7 ;  /* 0x0049540701007387 */ /* 0x000fe40000100800 */
[----:B------:R-:W-:Y:S01]  /*14880*/  ISETP.GT.U32.AND P0, PT, R3, R136, PT ;  /* 0x000000880300720c */ /* 0x000fe20003f04070 */
[----:B------:R-:W-:Y:S01]  /*14890*/  IMAD.HI.U32 R146, R5, R139, RZ ;  /* 0x0000008b05927227 */ /* 0x000fe200078e00ff */
[----:B------:R-:W-:Y:S01]  /*148a0*/  @!P5 IADD3 R137, R137, -R3, RZ ;  /* 0x800000038989d210 */ /* 0x000fe20007ffe0ff */
[----:B------:R-:W-:Y:S02]  /*148b0*/  STL [R1+0x4958], R6 ;  /* 0x0049580601007387 */ /* 0x000fe40000100800 */
[----:B------:R-:W-:Y:S01]  /*148c0*/  IMAD.MOV R146, RZ, RZ, -R146 ;  /* 0x000000ffff927224 */ /* 0x000fe200078e0a92 */
[----:B------:R-:W-:Y:S01]  /*148d0*/  ISETP.GT.U32.AND P5, PT, R3, R137, PT ;  /* 0x000000890300720c */ /* 0x000fe20003fa4070 */
[----:B------:R-:W-:-:S02]  /*148e0*/  IMAD.MOV R145, RZ, RZ, -R145 ;  /* 0x000000ffff917224 */ /* 0x000fc400078e0a91 */
[-C--:B------:R-:W-:Y:S01]  /*148f0*/  @!P4 IADD3 R135, R135, -R3.reuse, RZ ;  /* 0x800000038787c210 */ /* 0x080fe20007ffe0ff */
[C---:B------:R-:W-:Y:S01]  /*14900*/  IMAD R139, R3.reuse, R146, R139 ;  /* 0x00000092038b7224 */ /* 0x040fe200078e028b */
[C---:B------:R-:W-:Y:S01]  /*14910*/  ISETP.GT.U32.AND P4, PT, R3.reuse, R138, PT ;  /* 0x0000008a0300720c */ /* 0x040fe20003f84070 */
[----:B-1----:R-:W-:Y:S01]  /*14920*/  VIADD R2, R10, 0x191 ;  /* 0x000001910a027836 */ /* 0x002fe20000000000 */
[----:B------:R-:W-:Y:S01]  /*14930*/  @!P0 IADD3 R136, R136, -R3, RZ ;  /* 0x8000000388888210 */ /* 0x000fe20007ffe0ff */
[C---:B------:R-:W-:Y:S01]  /*14940*/  IMAD R140, R3.reuse, R145, R140 ;  /* 0x00000091038c7224 */ /* 0x040fe200078e028c */
[----:B------:R-:W-:Y:S01]  /*14950*/  ISETP.GT.U32.AND P0, PT, R3, R139, PT ;  /* 0x0000008b0300720c */ /* 0x000fe20003f04070 */
[----:B------:R-:W-:Y:S01]  /*14960*/  IMAD.HI.U32 R144, R5, R141, RZ ;  /* 0x0000008d05907227 */ /* 0x000fe200078e00ff */
[----:B------:R-:W-:Y:S01]  /*14970*/  IABS R142, R2 ;  /* 0x00000002008e7213 */ /* 0x000fe20000000000 */
[----:B------:R1:W-:Y:S01]  /*14980*/  STL [R1+0x4960], R2 ;  /* 0x0049600201007387 */ /* 0x0003e20000100800 */
[----:B------:R-:W-:Y:S01]  /*14990*/  @!P5 IADD3 R137, R137, -R3, RZ ;  /* 0x800000038989d210 */ /* 0x000fe20007ffe0ff */
[----:B--2---:R-:W-:Y:S01]  /*149a0*/  VIADD R8, R10, 0x192 ;  /* 0x000001920a087836 */ /* 0x004fe20000000000 */
[----:B------:R-:W-:Y:S01]  /*149b0*/  ISETP.GT.U32.AND P5, PT, R3, R140, PT ;  /* 0x0000008c0300720c */ /* 0x000fe20003fa4070 */
[----:B------:R-:W-:-:S03]  /*149c0*/  IMAD.HI.U32 R143, R5, R142, RZ ;  /* 0x0000008e058f7227 */ /* 0x000fc600078e00ff */
[----:B------:R2:W-:Y:S01]  /*149d0*/  STL [R1+0x495c], R8 ;  /* 0x00495c0801007387 */ /* 0x0005e20000100800 */
[--C-:B------:R-:W-:Y:S02]  /*149e0*/  @!P4 IMAD.IADD R138, R138, 0x1, -R3.reuse ;  /* 0x000000018a8ac824 */ /* 0x100fe400078e0a03 */
[----:B------:R-:W-:Y:S01]  /*149f0*/  @!P0 IMAD.IADD R139, R139, 0x1, -R3 ;  /* 0x000000018b8b8824 */ /* 0x000fe200078e0a03 */
[----:B-1----:R-:W-:Y:S01]  /*14a00*/  IADD3 R2, R10, 0x195, RZ ;  /* 0x000001950a027810 */ /* 0x002fe20007ffe0ff */
[----:B------:R-:W-:Y:S01]  /*14a10*/  IMAD.MOV R143, RZ, RZ, -R143 ;  /* 0x000000ffff8f7224 */ /* 0x000fe200078e0a8f */
[C---:B------:R-:W-:Y:S01]  /*14a20*/  ISETP.GT.U32.AND P4, PT, R3.reuse, R138, PT ;  /* 0x0000008a0300720c */ /* 0x040fe20003f84070 */
[----:B------:R-:W-:Y:S01]  /*14a30*/  IMAD.MOV R144, RZ, RZ, -R144 ;  /* 0x000000ffff907224 */ /* 0x000fe200078e0a90 */
[C---:B------:R-:W-:Y:S01]  /*14a40*/  ISETP.GT.U32.AND P0, PT, R3.reuse, R139, PT ;  /* 0x0000008b0300720c */ /* 0x040fe20003f04070 */
[C---:B------:R-:W-:Y:S01]  /*14a50*/  IMAD R142, R3.reuse, R143, R142 ;  /* 0x0000008f038e7224 */ /* 0x040fe200078e028e */
[----:B------:R-:W-:Y:S01]  /*14a60*/  IABS R143, R8 ;  /* 0x00000008008f7213 */ /* 0x000fe20000000000 */
[----:B------:R-:W-:Y:S01]  /*14a70*/  @!P5 IMAD.IADD R140, R140, 0x1, -R3 ;  /* 0x000000018c8cd824 */ /* 0x000fe200078e0a03 */
[----:B------:R-:W-:Y:S01]  /*14a80*/  IABS R146, R2 ;  /* 0x0000000200927213 */ /* 0x000fe20000000000 */
[----:B------:R-:W-:Y:S01]  /*14a90*/  IMAD R141, R3, R144, R141 ;  /* 0x00000090038d7224 */ /* 0x000fe200078e028d */
[----:B--2---:R-:W-:Y:S01]  /*14aa0*/  IADD3 R8, R10, 0x199, RZ ;  /* 0x000001990a087810 */ /* 0x004fe20007ffe0ff */
[----:B------:R-:W-:Y:S01]  /*14ab0*/  IMAD.HI.U32 R150, R5, R143, RZ ;  /* 0x0000008f05967227 */ /* 0x000fe200078e00ff */
[----:B------:R-:W-:-:S03]  /*14ac0*/  ISETP.GT.U32.AND P5, PT, R3, R140, PT ;  /* 0x0000008c0300720c */ /* 0x000fc60003fa4070 */
[----:B------:R-:W-:Y:S01]  /*14ad0*/  @!P4 IADD3 R138, R138, -R3, RZ ;  /* 0x800000038a8ac210 */ /* 0x000fe20007ffe0ff */
[----:B------:R-:W-:Y:S01]  /*14ae0*/  IMAD.MOV R150, RZ, RZ, -R150 ;  /* 0x000000ffff967224 */ /* 0x000fe200078e0a96 */
[----:B------:R-:W-:Y:S01]  /*14af0*/  ISETP.GT.U32.AND P4, PT, R3, R141, PT ;  /* 0x0000008d0300720c */ /* 0x000fe20003f84070 */
[----:B------:R-:W-:Y:S01]  /*14b00*/  @!P0 IMAD.IADD R139, R139, 0x1, -R3 ;  /* 0x000000018b8b8824 */ /* 0x000fe200078e0a03 */
[C---:B------:R-:W-:Y:S01]  /*14b10*/  ISETP.GT.U32.AND P0, PT, R3.reuse, R142, PT ;  /* 0x0000008e0300720c */ /* 0x040fe20003f04070 */
[----:B------:R-:W-:Y:S01]  /*14b20*/  IMAD R143, R3, R150, R143 ;  /* 0x00000096038f7224 */ /* 0x000fe200078e028f */
[----:B------:R-:W-:Y:S01]  /*14b30*/  IABS R150, R8 ;  /* 0x0000000800967213 */ /* 0x000fe20000000000 */
[C---:B------:R-:W-:Y:S02]  /*14b40*/  VIADD R7, R10.reuse, 0x193 ;  /* 0x000001930a077836 */ /* 0x040fe40000000000 */
[----:B------:R-:W-:Y:S01]  /*14b50*/  VIADD R6, R10, 0x194 ;  /* 0x000001940a067836 */ /* 0x000fe20000000000 */
[----:B------:R-:W-:Y:S01]  /*14b60*/  @!P5 IADD3 R140, R140, -R3, RZ ;  /* 0x800000038c8cd210 */ /* 0x000fe20007ffe0ff */
[----:B------:R-:W-:Y:S01]  /*14b70*/  IMAD.HI.U32 R147, R5, R146, RZ ;  /* 0x0000009205937227 */ /* 0x000fe200078e00ff */
[----:B------:R-:W-:Y:S01]  /*14b80*/  ISETP.GT.U32.AND P5, PT, R3, R143, PT ;  /* 0x0000008f0300720c */ /* 0x000fe20003fa4070 */
[----:B------:R1:W-:Y:S01]  /*14b90*/  STL [R1+0x4964], R7 ;  /* 0x0049640701007387 */ /* 0x0003e20000100800 */
[----:B------:R-:W-:Y:S01]  /*14ba0*/  IABS R144, R7 ;  /* 0x0000000700907213 */ /* 0x000fe20000000000 */
[----:B------:R-:W-:Y:S01]  /*14bb0*/  @!P4 IMAD.IADD R141, R141, 0x1, -R3 ;  /* 0x000000018d8dc824 */ /* 0x000fe200078e0a03 */
[----:B------:R-:W-:Y:S01]  /*14bc0*/  IABS R145, R6 ;  /* 0x0000000600917213 */ /* 0x000fe20000000000 */
[----:B------:R-:W-:Y:S01]  /*14bd0*/  IMAD.MOV R147, RZ, RZ, -R147 ;  /* 0x000000ffff937224 */ /* 0x000fe200078e0a93 */
[----:B------:R-:W-:Y:S01]  /*14be0*/  @!P0 IADD3 R142, R142, -R3, RZ ;  /* 0x800000038e8e8210 */ /* 0x000fe20007ffe0ff */
[----:B------:R-:W-:Y:S01]  /*14bf0*/  IMAD.HI.U32 R149, R5, R144, RZ ;  /* 0x0000009005957227 */ /* 0x000fe200078e00ff */
[C---:B------:R-:W-:Y:S01]  /*14c00*/  ISETP.GT.U32.AND P4, PT, R3.reuse, R141, PT ;  /* 0x0000008d0300720c */ /* 0x040fe20003f84070 */
[----:B------:R2:W-:Y:S01]  /*14c10*/  STL [R1+0x4968], R6 ;  /* 0x0049680601007387 */ /* 0x0005e20000100800 */
[----:B------:R-:W-:Y:S01]  /*14c20*/  ISETP.GT.U32.AND P0, PT, R3, R142, PT ;  /* 0x0000008e0300720c */ /* 0x000fe20003f04070 */
[----:B------:R-:W-:Y:S01]  /*14c30*/  IMAD.HI.U32 R148, R5, R145, RZ ;  /* 0x0000009105947227 */ /* 0x000fe200078e00ff */
[----:B------:R-:W-:Y:S01]  /*14c40*/  IADD3 R149, -R149, RZ, RZ ;  /* 0x000000ff95957210 */ /* 0x000fe20007ffe1ff */
[----:B------:R3:W-:Y:S02]  /*14c50*/  STL [R1+0x4974], R2 ;  /* 0x0049740201007387 */ /* 0x0007e40000100800 */
[----:B------:R-:W-:-:S02]  /*14c60*/  @!P5 IMAD.IADD R143, R143, 0x1, -R3 ;  /* 0x000000018f8fd824 */ /* 0x000fc400078e0a03 */
[----:B------:R-:W-:Y:S02]  /*14c70*/  IMAD.MOV R148, RZ, RZ, -R148 ;  /* 0x000000ffff947224 */ /* 0x000fe400078e0a94 */
[C---:B------:R-:W-:Y:S01]  /*14c80*/  IMAD R144, R3.reuse, R149, R144 ;  /* 0x0000009503907224 */ /* 0x040fe200078e0290 */
[C---:B------:R-:W-:Y:S01]  /*14c90*/  ISETP.GT.U32.AND P5, PT, R3.reuse, R143, PT ;  /* 0x0000008f0300720c */ /* 0x040fe20003fa4070 */
[----:B------:R-:W-:Y:S02]  /*14ca0*/  IMAD R145, R3, R148, R145 ;  /* 0x0000009403917224 */ /* 0x000fe400078e0291 */
[----:B------:R-:W-:Y:S01]  /*14cb0*/  @!P4 IMAD.IADD R141, R141, 0x1, -R3 ;  /* 0x000000018d8dc824 */ /* 0x000fe200078e0a03 */
[C---:B------:R-:W-:Y:S01]  /*14cc0*/  ISETP.GT.U32.AND P4, PT, R3.reuse, R144, PT ;  /* 0x000000900300720c */ /* 0x040fe20003f84070 */
[C---:B------:R-:W-:Y:S01]  /*14cd0*/  IMAD R146, R3.reuse, R147, R146 ;  /* 0x0000009303927224 */ /* 0x040fe200078e0292 */
[----:B------:R-:W-:Y:S01]  /*14ce0*/  @!P0 IADD3 R142, R142, -R3, RZ ;  /* 0x800000038e8e8210 */ /* 0x000fe20007ffe0ff */
[C---:B-1----:R-:W-:Y:S01]  /*14cf0*/  VIADD R7, R10.reuse, 0x196 ;  /* 0x000001960a077836 */ /* 0x042fe20000000000 */
[----:B------:R-:W-:Y:S01]  /*14d00*/  ISETP.GT.U32.AND P0, PT, R3, R145, PT ;  /* 0x000000910300720c */ /* 0x000fe20003f04070 */
[----:B--2---:R-:W-:-:S02]  /*14d10*/  VIADD R6, R10, 0x197 ;  /* 0x000001970a067836 */ /* 0x004fc40000000000 */
[----:B---3--:R-:W-:Y:S01]  /*14d20*/  VIADD R2, R10, 0x198 ;  /* 0x000001980a027836 */ /* 0x008fe20000000000 */
[----:B------:R-:W-:Y:S01]  /*14d30*/  IABS R147, R7 ;  /* 0x0000000700937213 */ /* 0x000fe20000000000 */
[----:B------:R-:W-:Y:S01]  /*14d40*/  @!P5 IMAD.IADD R143, R143, 0x1, -R3 ;  /* 0x000000018f8fd824 */ /* 0x000fe200078e0a03 */
[----:B------:R-:W-:Y:S01]  /*14d50*/  ISETP.GT.U32.AND P5, PT, R3, R146, PT ;  /* 0x000000920300720c */ /* 0x000fe20003fa4070 */
[C---:B------:R-:W-:Y:S01]  /*14d60*/  IMAD.HI.U32 R151, R5.reuse, R150, RZ ;  /* 0x0000009605977227 */ /* 0x040fe200078e00ff */
[----:B------:R-:W-:Y:S01]  /*14d70*/  IABS R148, R6 ;  /* 0x0000000600947213 */ /* 0x000fe20000000000 */
[----:B------:R-:W-:Y:S01]  /*14d80*/  STL [R1+0x496c], R7 ;  /* 0x00496c0701007387 */ /* 0x000fe20000100800 */
[----:B------:R-:W-:Y:S01]  /*14d90*/  @!P4 IADD3 R144, R144, -R3, RZ ;  /* 0x800000039090c210 */ /* 0x000fe20007ffe0ff */
[----:B------:R-:W-:Y:S01]  /*14da0*/  IMAD.HI.U32 R154, R5, R147, RZ ;  /* 0x00000093059a7227 */ /* 0x000fe200078e00ff */
[----:B------:R-:W-:Y:S01]  /*14db0*/  IABS R149, R2 ;  /* 0x0000000200957213 */ /* 0x000fe20000000000 */
[----:B------:R-:W-:Y:S01]  /*14dc0*/  STL [R1+0x4970], R6 ;  /* 0x0049700601007387 */ /* 0x000fe20000100800 */
[----:B------:R-:W-:Y:S01]  /*14dd0*/  @!P0 IADD3 R145, R145, -R3, RZ ;  /* 0x8000000391918210 */ /* 0x000fe20007ffe0ff */
[----:B------:R-:W-:Y:S01]  /*14de0*/  IMAD.HI.U32 R153, R5, R148, RZ ;  /* 0x0000009405997227 */ /* 0x000fe200078e00ff */
[C---:B------:R-:W-:Y:S01]  /*14df0*/  ISETP.GT.U32.AND P4, PT, R3.reuse, R144, PT ;  /* 0x000000900300720c */ /* 0x040fe20003f84070 */
[----:B------:R1:W-:Y:S01]  /*14e00*/  STL [R1+0x4978], R2 ;  /* 0x0049780201007387 */ /* 0x0003e20000100800 */
[C---:B------:R-:W-:Y:S01]  /*14e10*/  ISETP.GT.U32.AND P0, PT, R3.reuse, R145, PT ;  /* 0x000000910300720c */ /* 0x040fe20003f04070 */
[----:B------:R-:W-:Y:S01]  /*14e20*/  IMAD.MOV R154, RZ, RZ, -R154 ;  /* 0x000000ffff9a7224 */ /* 0x000fe200078e0a9a */
[----:B------:R-:W-:Y:S01]  /*14e30*/  @!P5 IADD3 R146, R146, -R3, RZ ;  /* 0x800000039292d210 */ /* 0x000fe20007ffe0ff */
[----:B------:R-:W-:Y:S01]  /*14e40*/  IMAD.MOV R153, RZ, RZ, -R153 ;  /* 0x000000ffff997224 */ /* 0x000fe200078e0a99 */
[----:B------:R-:W-:Y:S01]  /*14e50*/  STL [R1+0x4980], R8 ;  /* 0x0049800801007387 */ /* 0x000fe20000100800 */
[C---:B------:R-:W-:Y:S01]  /*14e60*/  IMAD R147, R3.reuse, R154, R147 ;  /* 0x0000009a03937224 */ /* 0x040fe200078e0293 */
[----:B------:R-:W-:Y:S01]  /*14e70*/  ISETP.GT.U32.AND P5, PT, R3, R146, PT ;  /* 0x000000920300720c */ /* 0x000fe20003fa4070 */
[----:B------:R-:W-:Y:S01]  /*14e80*/  IMAD.HI.U32 R152, R5, R149, RZ ;  /* 0x0000009505987227 */ /* 0x000fe200078e00ff */
[----:B------:R-:W-:Y:S01]  /*14e90*/  IABS R154, R106 ;  /* 0x0000006a009a7213 */ /* 0x000fe20000000000 */
[----:B------:R-:W-:Y:S02]  /*14ea0*/  STL [R1+0x497c], R109 ;  /* 0x00497c6d01007387 */ /* 0x000fe40000100800 */
[C---:B------:R-:W-:Y:S01]  /*14eb0*/  IMAD R148, R3.reuse, R153, R148 ;  /* 0x0000009903947224 */ /* 0x040fe200078e0294 */
[----:B------:R-:W-:Y:S01]  /*14ec0*/  IABS R153, R107 ;  /* 0x0000006b00997213 */ /* 0x000fe20000000000 */
[--C-:B------:R-:W-:Y:S01]  /*14ed0*/  @!P4 IMAD.IADD R144, R144, 0x1, -R3.reuse ;  /* 0x000000019090c824 */ /* 0x100fe200078e0a03 */
[----:B------:R-:W-:Y:S01]  /*14ee0*/  ISETP.GT.U32.AND P4, PT, R3, R147, PT ;  /* 0x000000930300720c */ /* 0x000fe20003f84070 */
[----:B------:R-:W-:Y:S01]  /*14ef0*/  IMAD.MOV R152, RZ, RZ, -R152 ;  /* 0x000000ffff987224 */ /* 0x000fe200078e0a98 */
[----:B------:R-:W-:Y:S01]  /*14f00*/  STL [R1+0x4984], R108 ;  /* 0x0049846c01007387 */ /* 0x000fe20000100800 */
[----:B------:R-:W-:Y:S01]  /*14f10*/  @!P0 IMAD.IADD R145, R145, 0x1, -R3 ;  /* 0x0000000191918824 */ /* 0x000fe200078e0a03 */
[C---:B------:R-:W-:Y:S01]  /*14f20*/  ISETP.GT.U32.AND P0, PT, R3.reuse, R148, PT ;  /* 0x000000940300720c */ /* 0x040fe20003f04070 */
[----:B------:R-:W-:Y:S01]  /*14f30*/  IMAD R149, R3, R152, R149 ;  /* 0x0000009803957224 */ /* 0x000fe200078e0295 */
[----:B------:R-:W-:Y:S01]  /*14f40*/  @!P5 IADD3 R146, R146, -R3, RZ ;  /* 0x800000039292d210 */ /* 0x000fe20007ffe0ff */
[----:B------:R-:W-:Y:S01]  /*14f50*/  IMAD.MOV R151, RZ, RZ, -R151 ;  /* 0x000000ffff977224 */ /* 0x000fe200078e0a97 */
[----:B------:R-:W-:Y:S01]  /*14f60*/  IABS R152, R108 ;  /* 0x0000006c00987213 */ /* 0x000fe20000000000 */
[----:B------:R-:W-:Y:S01]  /*14f70*/  IMAD.HI.U32 R155, R5, R153, RZ ;  /* 0x00000099059b7227 */ /* 0x000fe200078e00ff */
[----:B------:R-:W-:Y:S01]  /*14f80*/  ISETP.GT.U32.AND P5, PT, R3, R149, PT ;  /* 0x000000950300720c */ /* 0x000fe20003fa4070 */
[----:B------:R-:W-:Y:S02]  /*14f90*/  STL [R1+0x4988], R107 ;  /* 0x0049886b01007387 */ /* 0x000fe40000100800 */
[--C-:B------:R-:W-:Y:S01]  /*14fa0*/  @!P4 IMAD.IADD R147, R147, 0x1, -R3.reuse ;  /* 0x000000019393c824 */ /* 0x100fe200078e0a03 */
[----:B------:R-:W-:Y:S01]  /*14fb0*/  IADD3 R155, -R155, RZ, RZ ;  /* 0x000000ff9b9b7210 */ /* 0x000fe20007ffe1ff */
[----:B------:R-:W-:Y:S01]  /*14fc0*/  IMAD R150, R3, R151, R150 ;  /* 0x0000009703967224 */ /* 0x000fe200078e0296 */
[----:B------:R-:W-:Y:S01]  /*14fd0*/  IABS R151, R109 ;  /* 0x0000006d00977213 */ /* 0x000fe20000000000 */
[----:B------:R-:W-:Y:S01]  /*14fe0*/  IMAD.HI.U32 R157, R5, R152, RZ ;  /* 0x00000098059d7227 */ /* 0x000fe200078e00ff */
[----:B------:R-:W-:Y:S01]  /*14ff0*/  @!P0 IADD3 R148, R148, -R3, RZ ;  /* 0x8000000394948210 */ /* 0x000fe20007ffe0ff */
[----:B------:R-:W-:Y:S01]  /*15000*/  STL [R1+0x4990], R106 ;  /* 0x0049906a01007387 */ /* 0x000fe20000100800 */
[----:B------:R-:W-:Y:S01]  /*15010*/  ISETP.GT.U32.AND P4, PT, R3, R147, PT ;  /* 0x000000930300720c */ /* 0x000fe20003f84070 */
[----:B------:R-:W-:Y:S01]  /*15020*/  IMAD.HI.U32 R158, R5, R151, RZ ;  /* 0x00000097059e7227 */ /* 0x000fe200078e00ff */
[----:B------:R-:W-:Y:S01]  /*15030*/  ISETP.GT.U32.AND P0, PT, R3, R148, PT ;  /* 0x000000940300720c */ /* 0x000fe20003f04070 */
[----:B------:R-:W-:Y:S02]  /*15040*/  STL [R1+0x498c], R105 ;  /* 0x00498c6901007387 */ /* 0x000fe40000100800 */
[----:B------:R-:W-:-:S02]  /*15050*/  @!P5 IMAD.IADD R149, R149, 0x1, -R3 ;  /* 0x000000019595d824 */ /* 0x000fc400078e0a03 */
[----:B------:R-:W-:Y:S01]  /*15060*/  IMAD.MOV R158, RZ, RZ, -R158 ;  /* 0x000000ffff9e7224 */ /* 0x000fe200078e0a9e */
[----:B------:R-:W-:Y:S01]  /*15070*/  STL [R1+0x4994], R104 ;  /* 0x0049946801007387 */ /* 0x000fe20000100800 */
[----:B------:R-:W-:Y:S01]  /*15080*/  IMAD.MOV R157, RZ, RZ, -R157 ;  /* 0x000000ffff9d7224 */ /* 0x000fe200078e0a9d */
[C---:B------:R-:W-:Y:S01]  /*15090*/  ISETP.GT.U32.AND P5, PT, R3.reuse, R149, PT ;  /* 0x000000950300720c */ /* 0x040fe20003fa4070 */
[----:B------:R-:W-:Y:S01]  /*150a0*/  IMAD R151, R3, R158, R151 ;  /* 0x0000009e03977224 */ /* 0x000fe200078e0297 */
[----:B------:R-:W-:Y:S01]  /*150b0*/  IABS R158, R102 ;  /* 0x00000066009e7213 */ /* 0x000fe20000000000 */
[--C-:B------:R-:W-:Y:S01]  /*150c0*/  @!P4 IMAD.IADD R147, R147, 0x1, -R3.reuse ;  /* 0x000000019393c824 */ /* 0x100fe200078e0a03 */
[C---:B------:R-:W-:Y:S01]  /*150d0*/  ISETP.GT.U32.AND P4, PT, R3.reuse, R150, PT ;  /* 0x000000960300720c */ /* 0x040fe20003f84070 */
[--C-:B------:R-:W-:Y:S01]  /*150e0*/  @!P0 IMAD.IADD R148, R148, 0x1, -R3.reuse ;  /* 0x0000000194948824 */ /* 0x100fe200078e0a03 */
[C---:B------:R-:W-:Y:S01]  /*150f0*/  ISETP.GT.U32.AND P0, PT, R3.reuse, R151, PT ;  /* 0x000000970300720c */ /* 0x040fe20003f04070 */
[----:B------:R-:W-:Y:S01]  /*15100*/  IMAD R152, R3, R157, R152 ;  /* 0x0000009d03987224 */ /* 0x000fe200078e0298 */
[----:B------:R-:W-:Y:S01]  /*15110*/  IABS R157, R103 ;  /* 0x00000067009d7213 */ /* 0x000fe20000000000 */
[----:B------:R-:W-:Y:S01]  /*15120*/  IMAD.HI.U32 R156, R5, R154, RZ ;  /* 0x0000009a059c7227 */ /* 0x000fe200078e00ff */
[----:B------:R-:W-:Y:S03]  /*15130*/  STL [R1+0x49a4], R103 ;  /* 0x0049a46701007387 */ /* 0x000fe60000100800 */
[----:B------:R-:W-:Y:S01]  /*15140*/  @!P5 IMAD.IADD R149, R149, 0x1, -R3 ;  /* 0x000000019595d824 */ /* 0x000fe200078e0a03 */
[C---:B------:R-:W-:Y:S01]  /*15150*/  ISETP.GT.U32.AND P5, PT, R3.reuse, R152, PT ;  /* 0x000000980300720c */ /* 0x040fe20003fa4070 */
[----:B------:R-:W-:Y:S01]  /*15160*/  IMAD R153, R3, R155, R153 ;  /* 0x0000009b03997224 */ /* 0x000fe200078e0299 */
[----:B------:R-:W-:Y:S01]  /*15170*/  IABS R155, R105 ;  /* 0x00000069009b7213 */ /* 0x000fe20000000000 */
[----:B------:R-:W-:Y:S01]  /*15180*/  IMAD.MOV R156, RZ, RZ, -R156 ;  /* 0x000000ffff9c7224 */ /* 0x000fe200078e0a9c */
[----:B------:R-:W-:Y:S01]  /*15190*/  @!P4 IADD3 R150, R150, -R3, RZ ;  /* 0x800000039696c210 */ /* 0x000fe20007ffe0ff */
[----:B------:R-:W-:Y:S01]  /*151a0*/  @!P0 IMAD.IADD R151, R151, 0x1, -R3 ;  /* 0x0000000197978824 */ /* 0x000fe200078e0a03 */
[----:B------:R-:W-:Y:S01]  /*151b0*/  STL [R1+0x49b4], R102 ;  /* 0x0049b46601007387 */ /* 0x000fe20000100800 */
[----:B------:R-:W-:Y:S01]  /*151c0*/  IMAD.HI.U32 R162, R5, R155, RZ ;  /* 0x0000009b05a27227 */ /* 0x000fe200078e00ff */
[----:B------:R-:W-:-:S02]  /*151d0*/  ISETP.GT.U32.AND P4, PT, R3, R150, PT ;  /* 0x000000960300720c */ /* 0x000fc40003f84070 */
[C---:B------:R-:W-:Y:S01]  /*151e0*/  ISETP.GT.U32.AND P0, PT, R3.reuse, R151, PT ;  /* 0x000000970300720c */ /* 0x040fe20003f04070 */
[----:B------:R-:W-:Y:S01]  /*151f0*/  IMAD R154, R3, R156, R154 ;  /* 0x0000009c039a7224 */ /* 0x000fe200078e029a */
[----:B------:R-:W-:Y:S01]  /*15200*/  IADD3 R162, -R162, RZ, RZ ;  /* 0x000000ffa2a27210 */ /* 0x000fe20007ffe1ff */
[----:B------:R-:W-:Y:S01]  /*15210*/  @!P5 IMAD.IADD R152, R152, 0x1, -R3 ;  /* 0x000000019898d824 */ /* 0x000fe200078e0a03 */
[----:B------:R-:W-:Y:S01]  /*15220*/  IABS R156, R104 ;  /* 0x00000068009c7213 */ /* 0x000fe20000000000 */
[----:B------:R-:W-:Y:S01]  /*15230*/  IMAD.HI.U32 R160, R5, R157, RZ ;  /* 0x0000009d05a07227 */ /* 0x000fe200078e00ff */
[----:B------:R-:W-:Y:S02]  /*15240*/  STL [R1+0x49a0], R101 ;  /* 0x0049a06501007387 */ /* 0x000fe40000100800 */
[C---:B------:R-:W-:Y:S01]  /*15250*/  ISETP.GT.U32.AND P5, PT, R3.reuse, R152, PT ;  /* 0x000000980300720c */ /* 0x040fe20003fa4070 */
[C---:B------:R-:W-:Y:S01]  /*15260*/  IMAD R155, R3.reuse, R162, R155 ;  /* 0x000000a2039b7224 */ /* 0x040fe200078e029b */
[----:B------:R-:W-:Y:S01]  /*15270*/  IADD3 R160, -R160, RZ, RZ ;  /* 0x000000ffa0a07210 */ /* 0x000fe20007ffe1ff */
[--C-:B------:R-:W-:Y:S01]  /*15280*/  @!P4 IMAD.IADD R150, R150, 0x1, -R3.reuse ;  /* 0x000000019696c824 */ /* 0x100fe200078e0a03 */
[----:B------:R-:W-:Y:S01]  /*15290*/  ISETP.GT.U32.AND P4, PT, R3, R153, PT ;  /* 0x000000990300720c */ /* 0x000fe20003f84070 */
[----:B------:R-:W-:Y:S01]  /*152a0*/  @!P0 IMAD.IADD R151, R151, 0x1, -R3 ;  /* 0x0000000197978824 */ /* 0x000fe200078e0a03 */
[----:B------:R-:W-:Y:S01]  /*152b0*/  ISETP.GT.U32.AND P0, PT, R3, R154, PT ;  /* 0x0000009a0300720c */ /* 0x000fe20003f04070 */
[----:B------:R-:W-:Y:S01]  /*152c0*/  IMAD.HI.U32 R161, R5, R156, RZ ;  /* 0x0000009c05a17227 */ /* 0x000fe200078e00ff */
[----:B------:R-:W-:Y:S01]  /*152d0*/  IABS R162, R98 ;  /* 0x0000006200a27213 */ /* 0x000fe20000000000 */
[----:B------:R-:W-:Y:S02]  /*152e0*/  STL [R1+0x49b0], R100 ;  /* 0x0049b06401007387 */ /* 0x000fe40000100800 */
[----:B------:R-:W-:-:S02]  /*152f0*/  IMAD.MOV R161, RZ, RZ, -R161 ;  /* 0x000000ffffa17224 */ /* 0x000fc400078e0aa1 */
[--C-:B------:R-:W-:Y:S01]  /*15300*/  @!P5 IMAD.IADD R152, R152, 0x1, -R3.reuse ;  /* 0x000000019898d824 */ /* 0x100fe200078e0a03 */
[C---:B------:R-:W-:Y:S01]  /*15310*/  ISETP.GT.U32.AND P5, PT, R3.reuse, R155, PT ;  /* 0x0000009b0300720c */ /* 0x040fe20003fa4070 */
[----:B------:R-:W-:Y:S01]  /*15320*/  IMAD R156, R3, R161, R156 ;  /* 0x000000a1039c7224 */ /* 0x000fe200078e029c */
[----:B------:R-:W-:Y:S01]  /*15330*/  IABS R161, R99 ;  /* 0x0000006300a17213 */ /* 0x000fe20000000000 */
[----:B------:R-:W-:Y:S01]  /*15340*/  @!P4 IMAD.IADD R153, R153, 0x1, -R3 ;  /* 0x000000019999c824 */ /* 0x000fe200078e0a03 */
[----:B------:R-:W-:Y:S01]  /*15350*/  STL [R1+0x49c0], R99 ;  /* 0x0049c06301007387 */ /* 0x000fe20000100800 */
[----:B------:R-:W-:Y:S01]  /*15360*/  @!P0 IADD3 R154, R154, -R3, RZ ;  /* 0x800000039a9a8210 */ /* 0x000fe20007ffe0ff */
[----:B------:R-:W-:Y:S01]  /*15370*/  IMAD R157, R3, R160, R157 ;  /* 0x000000a0039d7224 */ /* 0x000fe200078e029d */
[----:B------:R-:W-:Y:S01]  /*15380*/  IABS R160, R100 ;  /* 0x0000006400a07213 */ /* 0x000fe20000000000 */
[----:B------:R-:W-:Y:S01]  /*15390*/  IMAD.HI.U32 R159, R5, R158, RZ ;  /* 0x0000009e059f7227 */ /* 0x000fe200078e00ff */
[C---:B------:R-:W-:Y:S01]  /*153a0*/  ISETP.GT.U32.AND P4, PT, R3.reuse, R153, PT ;  /* 0x000000990300720c */ /* 0x040fe20003f84070 */
[----:B------:R-:W-:Y:S01]  /*153b0*/  STL [R1+0x49c4], R98 ;  /* 0x0049c46201007387 */ /* 0x000fe20000100800 */
[----:B------:R-:W-:Y:S01]  /*153c0*/  ISETP.GT.U32.AND P0, PT, R3, R154, PT ;  /* 0x0000009a0300720c */ /* 0x000fe20003f04070 */
[----:B------:R-:W-:-:S02]  /*153d0*/  IMAD.MOV R159, RZ, RZ, -R159 ;  /* 0x000000ffff9f7224 */ /* 0x000fc400078e0a9f */
[--C-:B------:R-:W-:Y:S01]  /*153e0*/  @!P5 IMAD.IADD R155, R155, 0x1, -R3.reuse ;  /* 0x000000019b9bd824 */ /* 0x100fe200078e0a03 */
[----:B------:R-:W-:Y:S01]  /*153f0*/  STL [R1+0x49bc], R97 ;  /* 0x0049bc6101007387 */ /* 0x000fe20000100800 */
[----:B------:R-:W-:Y:S01]  /*15400*/  IMAD R158, R3, R159, R158 ;  /* 0x0000009f039e7224 */ /* 0x000fe200078e029e */
[----:B------:R-:W-:Y:S01]  /*15410*/  IABS R159, R101 ;  /* 0x00000065009f7213 */ /* 0x000fe20000000000 */
[----:B------:R-:W-:Y:S01]  /*15420*/  IMAD.HI.U32 R165, R5, R160, RZ ;  /* 0x000000a005a57227 */ /* 0x000fe200078e00ff */
[----:B------:R-:W-:Y:S01]  /*15430*/  ISETP.GT.U32.AND P5, PT, R3, R155, PT ;  /* 0x0000009b0300720c */ /* 0x000fe20003fa4070 */
[----:B------:R-:W-:Y:S02]  /*15440*/  STL [R1+0x49c8], R96 ;  /* 0x0049c86001007387 */ /* 0x000fe40000100800 */
[----:B------:R-:W-:Y:S01]  /*15450*/  @!P4 IMAD.IADD R153, R153, 0x1, -R3 ;  /* 0x000000019999c824 */ /* 0x000fe200078e0a03 */
[----:B------:R-:W-:Y:S01]  /*15460*/  ISETP.GT.U32.AND P4, PT, R3, R156, PT ;  /* 0x0000009c0300720c */ /* 0x000fe20003f84070 */
[----:B------:R-:W-:Y:S01]  /*15470*/  IMAD.HI.U32 R166, R5, R159, RZ ;  /* 0x0000009f05a67227 */ /* 0x000fe200078e00ff */
[----:B------:R-:W-:Y:S01]  /*15480*/  @!P0 IADD3 R154, R154, -R3, RZ ;  /* 0x800000039a9a8210 */ /* 0x000fe20007ffe0ff */
[----:B------:R-:W-:Y:S01]  /*15490*/  STL [R1+0x49cc], R95 ;  /* 0x0049cc5f01007387 */ /* 0x000fe20000100800 */
[----:B------:R-:W-:Y:S01]  /*154a0*/  ISETP.GT.U32.AND P0, PT, R3, R157, PT ;  /* 0x0000009d0300720c */ /* 0x000fe20003f04070 */
[----:B------:R-:W-:-:S02]  /*154b0*/  IMAD.MOV R166, RZ, RZ, -R166 ;  /* 0x000000ffffa67224 */ /* 0x000fc400078e0aa6 */
[----:B------:R-:W-:Y:S01]  /*154c0*/  IMAD.MOV R165, RZ, RZ, -R165 ;  /* 0x000000ffffa57224 */ /* 0x000fe200078e0aa5 */
[----:B------:R-:W-:Y:S01]  /*154d0*/  STL [R1+0x49ec], R94 ;  /* 0x0049ec5e01007387 */ /* 0x000fe20000100800 */
[----:B------:R-:W-:Y:S01]  /*154e0*/  @!P5 IMAD.IADD R155, R155, 0x1, -R3 ;  /* 0x000000019b9bd824 */ /* 0x000fe200078e0a03 */
[C---:B------:R-:W-:Y:S01]  /*154f0*/  ISETP.GT.U32.AND P5, PT, R3.reuse, R158, PT ;  /* 0x0000009e0300720c */ /* 0x040fe20003fa4070 */
[----:B------:R-:W-:Y:S01]  /*15500*/  IMAD R159, R3, R166, R159 ;  /* 0x000000a6039f7224 */ /* 0x000fe200078e029f */
[----:B------:R-:W-:Y:S01]  /*15510*/  IABS R166, R94 ;  /* 0x0000005e00a67213 */ /* 0x000fe20000000000 */
[----:B------:R-:W-:Y:S01]  /*15520*/  IMAD.HI.U32 R164, R5, R161, RZ ;  /* 0x000000a105a47227 */ /* 0x000fe200078e00ff */
[----:B------:R-:W-:Y:S01]  /*15530*/  @!P4 IADD3 R156, R156, -R3, RZ ;  /* 0x800000039c9cc210 */ /* 0x000fe20007ffe0ff */
[----:B------:R-:W-:Y:S02]  /*15540*/  STL [R1+0x49e4], R93 ;  /* 0x0049e45d01007387 */ /* 0x000fe40000100800 */
[--C-:B------:R-:W-:Y:S01]  /*15550*/  @!P0 IMAD.IADD R157, R157, 0x1, -R3.reuse ;  /* 0x000000019d9d8824 */ /* 0x100fe200078e0a03 */
[C---:B------:R-:W-:Y:S01]  /*15560*/  ISETP.GT.U32.AND P4, PT, R3.reuse, R156, PT ;  /* 0x0000009c0300720c */ /* 0x040fe20003f84070 */
[----:B------:R-:W-:Y:S01]  /*15570*/  IMAD R160, R3, R165, R160 ;  /* 0x000000a503a07224 */ /* 0x000fe200078e02a0 */
[----:B------:R-:W-:Y:S01]  /*15580*/  IADD3 R164, -R164, RZ, RZ ;  /* 0x000000ffa4a47210 */ /* 0x000fe20007ffe1ff */
[----:B------:R-:W-:Y:S01]  /*15590*/  IMAD.HI.U32 R163, R5, R162, RZ ;  /* 0x000000a205a37227 */ /* 0x000fe200078e00ff */
[----:B------:R-:W-:Y:S01]  /*155a0*/  ISETP.GT.U32.AND P0, PT, R3, R157, PT ;  /* 0x0000009d0300720c */ /* 0x000fe20003f04070 */
[----:B------:R-:W-:Y:S01]  /*155b0*/  STL [R1+0x49e8], R92 ;  /* 0x0049e85c01007387 */ /* 0x000fe20000100800 */
[----:B------:R-:W-:Y:S01]  /*155c0*/  IABS R165, R95 ;  /* 0x0000005f00a57213 */ /* 0x000fe20000000000 */
[----:B------:R-:W-:-:S02]  /*155d0*/  @!P5 IMAD.IADD R158, R158, 0x1, -R3 ;  /* 0x000000019e9ed824 */ /* 0x000fc400078e0a03 */
[C---:B------:R-:W-:Y:S01]  /*155e0*/  IMAD R161, R3.reuse, R164, R161 ;  /* 0x000000a403a17224 */ /* 0x040fe200078e02a1 */
[----:B------:R-:W-:Y:S01]  /*155f0*/  IABS R164, R96 ;  /* 0x0000006000a47213 */ /* 0x000fe20000000000 */
[----:B------:R-:W-:Y:S01]  /*15600*/  IMAD.MOV R163, RZ, RZ, -R163 ;  /* 0x000000ffffa37224 */ /* 0x000fe200078e0aa3 */
[C---:B------:R-:W-:Y:S01]  /*15610*/  ISETP.GT.U32.AND P5, PT, R3.reuse, R158, PT ;  /* 0x0000009e0300720c */ /* 0x040fe20003fa4070 */
[--C-:B------:R-:W-:Y:S01]  /*15620*/  @!P4 IMAD.IADD R156, R156, 0x1, -R3.reuse ;  /* 0x000000019c9cc824 */ /* 0x100fe200078e0a03 */
[C---:B------:R-:W-:Y:S01]  /*15630*/  ISETP.GT.U32.AND P4, PT, R3.reuse, R159, PT ;  /* 0x0000009f0300720c */ /* 0x040fe20003f84070 */
[----:B------:R-:W-:Y:S01]  /*15640*/  IMAD R162, R3, R163, R162 ;  /* 0x000000a303a27224 */ /* 0x000fe200078e02a2 */
[----:B------:R-:W-:Y:S01]  /*15650*/  IABS R163, R97 ;  /* 0x0000006100a37213 */ /* 0x000fe20000000000 */
[--C-:B------:R-:W-:Y:S01]  /*15660*/  @!P0 IMAD.IADD R157, R157, 0x1, -R3.reuse ;  /* 0x000000019d9d8824 */ /* 0x100fe200078e0a03 */
[----:B------:R-:W-:Y:S01]  /*15670*/  ISETP.GT.U32.AND P0, PT, R3, R160, PT ;  /* 0x000000a00300720c */ /* 0x000fe20003f04070 */
[C---:B------:R-:W-:Y:S01]  /*15680*/  IMAD.HI.U32 R169, R5.reuse, R164, RZ ;  /* 0x000000a405a97227 */ /* 0x040fe200078e00ff */
[----:B------:R-:W-:Y:S03]  /*15690*/  STL [R1+0x49f0], R91 ;  /* 0x0049f05b01007387 */ /* 0x000fe60000100800 */
[----:B------:R-:W-:Y:S01]  /*156a0*/  IMAD.HI.U32 R170, R5, R163, RZ ;  /* 0x000000a305aa7227 */ /* 0x000fe200078e00ff */
[----:B------:R-:W-:Y:S01]  /*156b0*/  IADD3 R169, -R169, RZ, RZ ;  /* 0x000000ffa9a97210 */ /* 0x000fe20007ffe1ff */
[----:B------:R-:W-:Y:S02]  /*156c0*/  STL [R1+0x4a00], R90 ;  /* 0x004a005a01007387 */ /* 0x000fe40000100800 */
[--C-:B------:R-:W-:Y:S01]  /*156d0*/  @!P5 IMAD.IADD R158, R158, 0x1, -R3.reuse ;  /* 0x000000019e9ed824 */ /* 0x100fe200078e0a03 */
[----:B------:R-:W-:Y:S01]  /*156e0*/  ISETP.GT.U32.AND P5, PT, R3, R161, PT ;  /* 0x000000a10300720c */ /* 0x000fe20003fa4070 */
[--C-:B------:R-:W-:Y:S01]  /*156f0*/  @!P4 IMAD.IADD R159, R159, 0x1, -R3.reuse ;  /* 0x000000019f9fc824 */ /* 0x100fe200078e0a03 */
[----:B------:R-:W-:Y:S01]  /*15700*/  IADD3 R170, -R170, RZ, RZ ;  /* 0x000000ffaaaa7210 */ /* 0x000fe20007ffe1ff */
[----:B------:R-:W-:Y:S01]  /*15710*/  @!P0 IMAD.IADD R160, R160, 0x1, -R3 ;  /* 0x00000001a0a08824 */ /* 0x000fe200078e0a03 */
[----:B------:R-:W-:Y:S01]  /*15720*/  STL [R1+0x49f4], R89 ;  /* 0x0049f45901007387 */ /* 0x000fe20000100800 */
[C---:B------:R-:W-:Y:S01]  /*15730*/  IMAD R164, R3.reuse, R169, R164 ;  /* 0x000000a903a47224 */ /* 0x040fe200078e02a4 */
[C---:B------:R-:W-:Y:S01]  /*15740*/  ISETP.GT.U32.AND P4, PT, R3.reuse, R159, PT ;  /* 0x0000009f0300720c */ /* 0x040fe20003f84070 */
[C---:B------:R-:W-:Y:S01]  /*15750*/  IMAD R163, R3.reuse, R170, R163 ;  /* 0x000000aa03a37224 */ /* 0x040fe200078e02a3 */
[----:B------:R-:W-:Y:S01]  /*15760*/  ISETP.GT.U32.AND P0, PT, R3, R160, PT ;  /* 0x000000a00300720c */ /* 0x000fe20003f04070 */
[----:B------:R-:W-:Y:S01]  /*15770*/  IMAD.HI.U32 R167, R5, R165, RZ ;  /* 0x000000a505a77227 */ /* 0x000fe200078e00ff */
[----:B------:R-:W-:Y:S01]  /*15780*/  IABS R169, R91 ;  /* 0x0000005b00a97213 */ /* 0x000fe20000000000 */
[----:B------:R-:W-:Y:S01]  /*15790*/  STL [R1+0x49f8], R88 ;  /* 0x0049f85801007387 */ /* 0x000fe20000100800 */
[----:B------:R-:W-:Y:S01]  /*157a0*/  IABS R170, R90 ;  /* 0x0000005a00aa7213 */ /* 0x000fe20000000000 */
[----:B------:R-:W-:-:S02]  /*157b0*/  @!P5 IMAD.IADD R161, R161, 0x1, -R3 ;  /* 0x00000001a1a1d824 */ /* 0x000fc400078e0a03 */
[----:B------:R-:W-:Y:S01]  /*157c0*/  IMAD.HI.U32 R168, R5, R166, RZ ;  /* 0x000000a605a87227 */ /* 0x000fe200078e00ff */
[----:B------:R-:W-:Y:S02]  /*157d0*/  STL [R1+0x4a08], R87 ;  /* 0x004a085701007387 */ /* 0x000fe40000100800 */
[----:B------:R-:W-:Y:S01]  /*157e0*/  ISETP.GT.U32.AND P5, PT, R3, R161, PT ;  /* 0x000000a10300720c */ /* 0x000fe20003fa4070 */
[----:B------:R-:W-:Y:S01]  /*157f0*/  IMAD.MOV R167, RZ, RZ, -R167 ;  /* 0x000000ffffa77224 */ /* 0x000fe200078e0aa7 */
[----:B------:R-:W-:Y:S01]  /*15800*/  @!P4 IADD3 R159, R159, -R3, RZ ;  /* 0x800000039f9fc210 */ /* 0x000fe20007ffe0ff */
[----:B------:R-:W-:Y:S01]  /*15810*/  @!P0 IMAD.IADD R160, R160, 0x1, -R3 ;  /* 0x00000001a0a08824 */ /* 0x000fe200078e0a03 */
[C---:B------:R-:W-:Y:S01]  /*15820*/  ISETP.GT.U32.AND P4, PT, R3.reuse, R162, PT ;  /* 0x000000a20300720c */ /* 0x040fe20003f84070 */
[C---:B------:R-:W-:Y:S01]  /*15830*/  IMAD R165, R3.reuse, R167, R165 ;  /* 0x000000a703a57224 */ /* 0x040fe200078e02a5 */
[----:B------:R-:W-:Y:S01]  /*15840*/  ISETP.GT.U32.AND P0, PT, R3, R163, PT ;  /* 0x000000a30300720c */ /* 0x000fe20003f04070 */
[----:B------:R-:W-:Y:S01]  /*15850*/  IMAD.HI.U32 R172, R5, R169, RZ ;  /* 0x000000a905ac7227 */ /* 0x000fe200078e00ff */
[----:B------:R-:W-:Y:S01]  /*15860*/  IADD3 R168, -R168, RZ, RZ ;  /* 0x000000ffa8a87210 */ /* 0x000fe20007ffe1ff */
[----:B------:R-:W-:Y:S01]  /*15870*/  STL [R1+0x4a0c], R86 ;  /* 0x004a0c5601007387 */ /* 0x000fe20000100800 */
[----:B------:R-:W-:Y:S01]  /*15880*/  IABS R167, R93 ;  /* 0x0000005d00a77213 */ /* 0x000fe20000000000 */
[----:B------:R-:W-:-:S02]  /*15890*/  IMAD.MOV R172, RZ, RZ, -R172 ;  /* 0x000000ffffac7224 */ /* 0x000fc400078e0aac */
[--C-:B------:R-:W-:Y:S01]  /*158a0*/  @!P5 IMAD.IADD R161, R161, 0x1, -R3.reuse ;  /* 0x00000001a1a1d824 */ /* 0x100fe200078e0a03 */
[C---:B------:R-:W-:Y:S01]  /*158b0*/  ISETP.GT.U32.AND P5, PT, R3.reuse, R164, PT ;  /* 0x000000a40300720c */ /* 0x040fe20003fa4070 */
[----:B------:R-:W-:Y:S01]  /*158c0*/  IMAD R166, R3, R168, R166 ;  /* 0x000000a803a67224 */ /* 0x000fe200078e02a6 */
[----:B------:R-:W-:Y:S01]  /*158d0*/  IABS R168, R92 ;  /* 0x0000005c00a87213 */ /* 0x000fe20000000000 */
[----:B------:R-:W-:Y:S01]  /*158e0*/  IMAD.HI.U32 R174, R5, R167, RZ ;  /* 0x000000a705ae7227 */ /* 0x000fe200078e00ff */
[----:B------:R-:W-:Y:S01]  /*158f0*/  @!P4 IADD3 R162, R162, -R3, RZ ;  /* 0x80000003a2a2c210 */ /* 0x000fe20007ffe0ff */
[----:B------:R-:W-:Y:S02]  /*15900*/  STL [R1+0x4a04], R85 ;  /* 0x004a045501007387 */ /* 0x000fe40000100800 */
[----:B------:R-:W-:Y:S01]  /*15910*/  @!P0 IMAD.IADD R163, R163, 0x1, -R3 ;  /* 0x00000001a3a38824 */ /* 0x000fe200078e0a03 */
[----:B------:R-:W-:Y:S01]  /*15920*/  ISETP.GT.U32.AND P4, PT, R3, R162, PT ;  /* 0x000000a20300720c */ /* 0x000fe20003f84070 */
[----:B------:R-:W-:Y:S01]  /*15930*/  IMAD.MOV R174, RZ, RZ, -R174 ;  /* 0x000000ffffae7224 */ /* 0x000fe200078e0aae */
[----:B------:R-:W-:Y:S01]  /*15940*/  STL [R1+0x4a1c], R84 ;  /* 0x004a1c5401007387 */ /* 0x000fe20000100800 */
[----:B------:R-:W-:Y:S01]  /*15950*/  IMAD.HI.U32 R173, R5, R168, RZ ;  /* 0x000000a805ad7227 */ /* 0x000fe200078e00ff */
[----:B------:R-:W-:-:S02]  /*15960*/  ISETP.GT.U32.AND P0, PT, R3, R163, PT ;  /* 0x000000a30300720c */ /* 0x000fc40003f04070 */
[----:B------:R-:W-:Y:S01]  /*15970*/  @!P5 IADD3 R164, R164, -R3, RZ ;  /* 0x80000003a4a4d210 */ /* 0x000fe20007ffe0ff */
[C---:B------:R-:W-:Y:S01]  /*15980*/  IMAD R167, R3.reuse, R174, R167 ;  /* 0x000000ae03a77224 */ /* 0x040fe200078e02a7 */
[----:B------:R-:W-:Y:S01]  /*15990*/  IABS R174, R86 ;  /* 0x0000005600ae7213 */ /* 0x000fe20000000000 */
[----:B------:R-:W-:Y:S01]  /*159a0*/  IMAD.MOV R173, RZ, RZ, -R173 ;  /* 0x000000ffffad7224 */ /* 0x000fe200078e0aad */
[----:B------:R-:W-:Y:S01]  /*159b0*/  ISETP.GT.U32.AND P5, PT, R3, R164, PT ;  /* 0x000000a40300720c */ /* 0x000fe20003fa4070 */
[----:B------:R-:W-:Y:S01]  /*159c0*/  IMAD.HI.U32 R171, R5, R170, RZ ;  /* 0x000000aa05ab7227 */ /* 0x000fe200078e00ff */
[----:B------:R-:W-:Y:S03]  /*159d0*/  STL [R1+0x4a20], R83 ;  /* 0x004a205301007387 */ /* 0x000fe60000100800 */
[----:B------:R-:W-:Y:S01]  /*159e0*/  @!P4 IMAD.IADD R162, R162, 0x1, -R3 ;  /* 0x00000001a2a2c824 */ /* 0x000fe200078e0a03 */
[C---:B------:R-:W-:Y:S01]  /*159f0*/  ISETP.GT.U32.AND P4, PT, R3.reuse, R165, PT ;  /* 0x000000a50300720c */ /* 0x040fe20003f84070 */
[----:B------:R-:W-:Y:S01]  /*15a00*/  IMAD R168, R3, R173, R168 ;  /* 0x000000ad03a87224 */ /* 0x000fe200078e02a8 */
[----:B------:R-:W-:Y:S01]  /*15a10*/  @!P0 IADD3 R163, R163, -R3, RZ ;  /* 0x80000003a3a38210 */ /* 0x000fe20007ffe0ff */
[C---:B------:R-:W-:Y:S01]  /*15a20*/  IMAD R169, R3.reuse, R172, R169 ;  /* 0x000000ac03a97224 */ /* 0x040fe200078e02a9 */
[----:B------:R-:W-:Y:S01]  /*15a30*/  ISETP.GT.U32.AND P0, PT, R3, R166, PT ;  /* 0x000000a60300720c */ /* 0x000fe20003f04070 */
[----:B------:R-:W-:Y:S01]  /*15a40*/  IMAD.HI.U32 R175, R5, R174, RZ ;  /* 0x000000ae05af7227 */ /* 0x000fe200078e00ff */
[----:B------:R-:W-:Y:S01]  /*15a50*/  IADD3 R171, -R171, RZ, RZ ;  /* 0x000000ffabab7210 */ /* 0x000fe20007ffe1ff */
[----:B------:R-:W-:Y:S01]  /*15a60*/  STL [R1+0x4a30], R82 ;  /* 0x004a305201007387 */ /* 0x000fe20000100800 */
[----:B------:R-:W-:Y:S01]  /*15a70*/  IABS R172, R88 ;  /* 0x0000005800ac7213 */ /* 0x000fe20000000000 */
[--C-:B------:R-:W-:Y:S01]  /*15a80*/  @!P5 IMAD.IADD R164, R164, 0x1, -R3.reuse ;  /* 0x00000001a4a4d824 */ /* 0x100fe200078e0a03 */
[C---:B------:R-:W-:Y:S01]  /*15a90*/  ISETP.GT.U32.AND P5, PT, R3.reuse, R167, PT ;  /* 0x000000a70300720c */ /* 0x040fe20003fa4070 */
[----:B------:R-:W-:Y:S01]  /*15aa0*/  IMAD R170, R3, R171, R170 ;  /* 0x000000ab03aa7224 */ /* 0x000fe200078e02aa */
[----:B------:R-:W-:Y:S01]  /*15ab0*/  IABS R171, R89 ;  /* 0x0000005900ab7213 */ /* 0x000fe20000000000 */
[--C-:B------:R-:W-:Y:S01]  /*15ac0*/  @!P4 IMAD.IADD R165, R165, 0x1, -R3.reuse ;  /* 0x00000001a5a5c824 */ /* 0x100fe200078e0a03 */
[----:B------:R-:W-:Y:S01]  /*15ad0*/  IABS R173, R87 ;  /* 0x0000005700ad7213 */ /* 0x000fe20000000000 */
[----:B------:R-:W-:Y:S01]  /*15ae0*/  IMAD.HI.U32 R177, R5, R172, RZ ;  /* 0x000000ac05b17227 */ /* 0x000fe200078e00ff */
[----:B------:R-:W-:Y:S01]  /*15af0*/  IADD3 R175, -R175, RZ, RZ ;  /* 0x000000ffafaf7210 */ /* 0x000fe20007ffe1ff */
[----:B------:R-:W-:Y:S01]  /*15b00*/  STL [R1+0x4a24], R81 ;  /* 0x004a245101007387 */ /* 0x000fe20000100800 */
[----:B------:R-:W-:Y:S01]  /*15b10*/  @!P0 IADD3 R166, R166, -R3, RZ ;  /* 0x80000003a6a68210 */ /* 0x000fe20007ffe0ff */
[----:B------:R-:W-:Y:S01]  /*15b20*/  IMAD.HI.U32 R178, R5, R171, RZ ;  /* 0x000000ab05b27227 */ /* 0x000fe200078e00ff */
[C---:B------:R-:W-:Y:S01]  /*15b30*/  ISETP.GT.U32.AND P4, PT, R3.reuse, R165, PT ;  /* 0x000000a50300720c */ /* 0x040fe20003f84070 */
[----:B------:R-:W-:Y:S01]  /*15b40*/  STL [R1+0x4a34], R80 ;  /* 0x004a345001007387 */ /* 0x000fe20000100800 */
[----:B------:R-:W-:Y:S01]  /*15b50*/  ISETP.GT.U32.AND P0, PT, R3, R166, PT ;  /* 0x000000a60300720c */ /* 0x000fe20003f04070 */
[----:B------:R-:W-:Y:S01]  /*15b60*/  @!P5 IMAD.IADD R167, R167, 0x1, -R3 ;  /* 0x00000001a7a7d824 */ /* 0x000fe200078e0a03 */
[----:B------:R-:W-:Y:S01]  /*15b70*/  IADD3 R178, -R178, RZ, RZ ;  /* 0x000000ffb2b27210 */ /* 0x000fe20007ffe1ff */
[----:B------:R-:W-:Y:S01]  /*15b80*/  IMAD.MOV R177, RZ, RZ, -R177 ;  /* 0x000000ffffb17224 */ /* 0x000fe200078e0ab1 */
[----:B------:R-:W-:Y:S01]  /*15b90*/  STL [R1+0x4a38], R79 ;  /* 0x004a384f01007387 */ /* 0x000fe20000100800 */
[----:B------:R-:W-:Y:S01]  /*15ba0*/  IMAD.HI.U32 R176, R5, R173, RZ ;  /* 0x000000ad05b07227 */ /* 0x000fe200078e00ff */
[----:B------:R-:W-:-:S02]  /*15bb0*/  ISETP.GT.U32.AND P5, PT, R3, R167, PT ;  /* 0x000000a70300720c */ /* 0x000fc40003fa4070 */
[----:B------:R-:W-:Y:S01]  /*15bc0*/  STL [R1+0x4a4c], R78 ;  /* 0x004a4c4e01007387 */ /* 0x000fe20000100800 */
        /* <DEDUP_REMOVED lines=8> */
[----:B------:R-:W-:Y:S01]  /*15c50*/  IMAD.MOV R176, RZ, RZ, -R176 ;  /* 0x000000ffffb07224 */ /* 0x000fe200078e0ab0 */
[----:B------:R-:W-:Y:S01]  /*15c60*/  STL [R1+0x4a3c], R77 ;  /* 0x004a3c4d01007387 */ /* 0x000fe20000100800 */
[----:B------:R-:W-:Y:S01]  /*15c70*/  @!P5 IMAD.IADD R167, R167, 0x1, -R3 ;  /* 0x00000001a7a7d824 */ /* 0x000fe200078e0a03 */
[C---:B------:R-:W-:Y:S01]  /*15c80*/  ISETP.GT.U32.AND P5, PT, R3.reuse, R170, PT ;  /* 0x000000aa0300720c */ /* 0x040fe20003fa4070 */
[C---:B------:R-:W-:Y:S01]  /*15c90*/  IMAD R173, R3.reuse, R176, R173 ;  /* 0x000000b003ad7224 */ /* 0x040fe200078e02ad */
[----:B------:R-:W-:Y:S01]  /*15ca0*/  IABS R176, R84 ;  /* 0x0000005400b07213 */ /* 0x000fe20000000000 */
[----:B------:R-:W-:Y:S01]  /*15cb0*/  IMAD R174, R3, R175, R174 ;  /* 0x000000af03ae7224 */ /* 0x000fe200078e02ae */
[----:B------:R-:W-:Y:S01]  /*15cc0*/  IABS R175, R85 ;  /* 0x0000005500af7213 */ /* 0x000fe20000000000 */
[----:B------:R-:W-:Y:S01]  /*15cd0*/  IMAD.HI.U32 R179, R5, R178, RZ ;  /* 0x000000b205b37227 */ /* 0x000fe200078e00ff */
[----:B------:R-:W-:Y:S01]  /*15ce0*/  @!P4 IADD3 R168, R168, -R3, RZ ;  /* 0x80000003a8a8c210 */ /* 0x000fe20007ffe0ff */
[----:B------:R-:W-:Y:S02]  /*15cf0*/  STL [R1+0x4a48], R76 ;  /* 0x004a484c01007387 */ /* 0x000fe40000100800 */
[----:B------:R-:W-:Y:S01]  /*15d00*/  @!P0 IMAD.IADD R169, R169, 0x1, -R3 ;  /* 0x00000001a9a98824 */ /* 0x000fe200078e0a03 */
[----:B------:R-:W-:Y:S01]  /*15d10*/  ISETP.GT.U32.AND P4, PT, R3, R168, PT ;  /* 0x000000a80300720c */ /* 0x000fe20003f84070 */
[----:B------:R-:W-:Y:S01]  /*15d20*/  IMAD.HI.U32 R182, R5, R175, RZ ;  /* 0x000000af05b67227 */ /* 0x000fe200078e00ff */
[----:B------:R-:W-:Y:S01]  /*15d30*/  STL [R1+0x4a54], R75 ;  /* 0x004a544b01007387 */ /* 0x000fe20000100800 */
[----:B------:R-:W-:-:S02]  /*15d40*/  @!P5 IADD3 R170, R170, -R3, RZ ;  /* 0x80000003aaaad210 */ /* 0x000fc40007ffe0ff */
[----:B------:R-:W-:Y:S01]  /*15d50*/  ISETP.GT.U32.AND P0, PT, R3, R169, PT ;  /* 0x000000a90300720c */ /* 0x000fe20003f04070 */
[----:B------:R-:W-:Y:S01]  /*15d60*/  IMAD.HI.U32 R181, R5, R176, RZ ;  /* 0x000000b005b57227 */ /* 0x000fe200078e00ff */
[----:B------:R-:W-:Y:S01]  /*15d70*/  ISETP.GT.U32.AND P5, PT, R3, R170, PT ;  /* 0x000000aa0300720c */ /* 0x000fe20003fa4070 */
[----:B------:R-:W-:Y:S01]  /*15d80*/  STL [R1+0x4a58], R74 ;  /* 0x004a584a01007387 */ /* 0x000fe20000100800 */
[----:B------:R-:W-:Y:S01]  /*15d90*/  IADD3 R182, -R182, RZ, RZ ;  /* 0x000000ffb6b67210 */ /* 0x000fe20007ffe1ff */
[----:B------:R-:W-:Y:S02]  /*15da0*/  IMAD.MOV R181, RZ, RZ, -R181 ;  /* 0x000000ffffb57224 */ /* 0x000fe400078e0ab5 */
[----:B------:R-:W-:Y:S01]  /*15db0*/  IMAD.HI.U32 R180, R5, R177, RZ ;  /* 0x000000b105b47227 */ /* 0x000fe200078e00ff */
[----:B------:R-:W-:Y:S03]  /*15dc0*/  STL [R1+0x4a50], R73 ;  /* 0x004a504901007387 */ /* 0x000fe60000100800 */
[--C-:B------:R-:W-:Y:S01]  /*15dd0*/  @!P4 IMAD.IADD R168, R168, 0x1, -R3.reuse ;  /* 0x00000001a8a8c824 */ /* 0x100fe200078e0a03 */
[----:B------:R-:W-:Y:S01]  /*15de0*/  ISETP.GT.U32.AND P4, PT, R3, R171, PT ;  /* 0x000000ab0300720c */ /* 0x000fe20003f84070 */
[----:B------:R-:W-:Y:S01]  /*15df0*/  @!P0 IMAD.IADD R169, R169, 0x1, -R3 ;  /* 0x00000001a9a98824 */ /* 0x000fe200078e0a03 */
[C---:B------:R-:W-:Y:S01]  /*15e00*/  ISETP.GT.U32.AND P0, PT, R3.reuse, R172, PT ;  /* 0x000000ac0300720c */ /* 0x040fe20003f04070 */
[C---:B------:R-:W-:Y:S01]  /*15e10*/  IMAD R175, R3.reuse, R182, R175 ;  /* 0x000000b603af7224 */ /* 0x040fe200078e02af */
[----:B------:R-:W-:Y:S01]  /*15e20*/  @!P5 IADD3 R170, R170, -R3, RZ ;  /* 0x80000003aaaad210 */ /* 0x000fe20007ffe0ff */
[C---:B------:R-:W-:Y:S01]  /*15e30*/  IMAD R176, R3.reuse, R181, R176 ;  /* 0x000000b503b07224 */ /* 0x040fe200078e02b0 */
[C---:B------:R-:W-:Y:S01]  /*15e40*/  ISETP.GT.U32.AND P5, PT, R3.reuse, R173, PT ;  /* 0x000000ad0300720c */ /* 0x040fe20003fa4070 */
[----:B------:R-:W-:Y:S01]  /*15e50*/  IMAD.MOV R179, RZ, RZ, -R179 ;  /* 0x000000ffffb37224 */ /* 0x000fe200078e0ab3 */
[----:B------:R-:W-:Y:S01]  /*15e60*/  IABS R181, R79 ;  /* 0x0000004f00b57213 */ /* 0x000fe20000000000 */
[----:B------:R-:W-:Y:S01]  /*15e70*/  IMAD.MOV R180, RZ, RZ, -R180 ;  /* 0x000000ffffb47224 */ /* 0x000fe200078e0ab4 */
[----:B------:R-:W-:Y:S01]  /*15e80*/  IABS R182, R78 ;  /* 0x0000004e00b67213 */ /* 0x000fe20000000000 */
        /* <DEDUP_REMOVED lines=11> */
[----:B------:R-:W-:-:S02]  /*15f40*/  @!P5 IMAD.IADD R173, R173, 0x1, -R3 ;  /* 0x00000001adadd824 */ /* 0x000fc400078e0a03 */
[----:B------:R-:W-:Y:S01]  /*15f50*/  IMAD.MOV R186, RZ, RZ, -R186 ;  /* 0x000000ffffba7224 */ /* 0x000fe200078e0aba */
[----:B------:R-:W-:Y:S01]  /*15f60*/  STL [R1+0x4a74], R70 ;  /* 0x004a744601007387 */ /* 0x000fe20000100800 */
[----:B------:R-:W-:Y:S01]  /*15f70*/  IMAD.HI.U32 R185, R5, R180, RZ ;  /* 0x000000b405b97227 */ /* 0x000fe200078e00ff */
[C---:B------:R-:W-:Y:S02]  /*15f80*/  ISETP.GT.U32.AND P5, PT, R3.reuse, R173, PT ;  /* 0x000000ad0300720c */ /* 0x040fe40003fa4070 */
[----:B------:R-:W-:Y:S01]  /*15f90*/  STL [R1+0x4a70], R69 ;  /* 0x004a704501007387 */ /* 0x000fe20000100800 */
[----:B------:R-:W-:Y:S01]  /*15fa0*/  IMAD R179, R3, R186, R179 ;  /* 0x000000ba03b37224 */ /* 0x000fe200078e02b3 */
[----:B------:R-:W-:Y:S01]  /*15fb0*/  IABS R186, R74 ;  /* 0x0000004a00ba7213 */ /* 0x000fe20000000000 */
[----:B------:R-:W-:Y:S01]  /*15fc0*/  IMAD.HI.U32 R184, R5, R181, RZ ;  /* 0x000000b505b87227 */ /* 0x000fe200078e00ff */
[----:B------:R-:W-:Y:S01]  /*15fd0*/  @!P4 IADD3 R171, R171, -R3, RZ ;  /* 0x80000003ababc210 */ /* 0x000fe20007ffe0ff */
[----:B------:R-:W-:Y:S01]  /*15fe0*/  STL [R1+0x4a7c], R68 ;  /* 0x004a7c4401007387 */ /* 0x000fe20000100800 */
[C---:B------:R-:W-:Y:S01]  /*15ff0*/  ISETP.GT.U32.AND P4, PT, R3.reuse, R174, PT ;  /* 0x000000ae0300720c */ /* 0x040fe20003f84070 */
[----:B------:R-:W-:Y:S01]  /*16000*/  @!P0 IMAD.IADD R172, R172, 0x1, -R3 ;  /* 0x00000001acac8824 */ /* 0x000fe200078e0a03 */
[----:B------:R-:W-:Y:S01]  /*16010*/  ISETP.GT.U32.AND P0, PT, R3, R175, PT ;  /* 0x000000af0300720c */ /* 0x000fe20003f04070 */
[----:B------:R-:W-:Y:S01]  /*16020*/  IMAD.MOV R185, RZ, RZ, -R185 ;  /* 0x000000ffffb97224 */ /* 0x000fe200078e0ab9 */
[----:B------:R-:W-:Y:S01]  /*16030*/  STL [R1+0x4a84], R67 ;  /* 0x004a844301007387 */ /* 0x000fe20000100800 */
[----:B------:R-:W-:Y:S01]  /*16040*/  @!P5 IMAD.IADD R173, R173, 0x1, -R3 ;  /* 0x00000001adadd824 */ /* 0x000fe200078e0a03 */
[C---:B------:R-:W-:Y:S01]  /*16050*/  ISETP.GT.U32.AND P5, PT, R3.reuse, R176, PT ;  /* 0x000000b00300720c */ /* 0x040fe20003fa4070 */
[----:B------:R-:W-:Y:S01]  /*16060*/  IMAD.MOV R184, RZ, RZ, -R184 ;  /* 0x000000ffffb87224 */ /* 0x000fe200078e0ab8 */
[----:B------:R-:W-:Y:S01]  /*16070*/  STL [R1+0x4a98], R66 ;  /* 0x004a984201007387 */ /* 0x000fe20000100800 */
[C---:B------:R-:W-:Y:S01]  /*16080*/  IMAD R180, R3.reuse, R185, R180 ;  /* 0x000000b903b47224 */ /* 0x040fe200078e02b4 */
[----:B------:R-:W-:Y:S01]  /*16090*/  IABS R185, R75 ;  /* 0x0000004b00b97213 */ /* 0x000fe20000000000 */
[----:B------:R-:W-:Y:S01]  /*160a0*/  IMAD R181, R3, R184, R181 ;  /* 0x000000b803b57224 */ /* 0x000fe200078e02b5 */
[----:B------:R-:W-:Y:S01]  /*160b0*/  IABS R184, R76 ;  /* 0x0000004c00b87213 */ /* 0x000fe20000000000 */
[----:B------:R-:W-:Y:S01]  /*160c0*/  IMAD.HI.U32 R183, R5, R182, RZ ;  /* 0x000000b605b77227 */ /* 0x000fe200078e00ff */
[-C--:B------:R-:W-:Y:S01]  /*160d0*/  @!P4 IADD3 R174, R174, -R3.reuse, RZ ;  /* 0x80000003aeaec210 */ /* 0x080fe20007ffe0ff */
[----:B------:R-:W-:Y:S01]  /*160e0*/  STL [R1+0x4a80], R65 ;  /* 0x004a804101007387 */ /* 0x000fe20000100800 */
[----:B------:R-:W-:Y:S01]  /*160f0*/  @!P0 IADD3 R175, R175, -R3, RZ ;  /* 0x80000003afaf8210 */ /* 0x000fe20007ffe0ff */
[----:B------:R-:W-:Y:S01]  /*16100*/  IMAD.MOV R183, RZ, RZ, -R183 ;  /* 0x000000ffffb77224 */ /* 0x000fe200078e0ab7 */
[----:B------:R-:W-:Y:S01]  /*16110*/  ISETP.GT.U32.AND P4, PT, R3, R174, PT ;  /* 0x000000ae0300720c */ /* 0x000fe20003f84070 */
[----:B------:R-:W-:Y:S01]  /*16120*/  IMAD.HI.U32 R189, R5, R184, RZ ;  /* 0x000000b805bd7227 */ /* 0x000fe200078e00ff */
[C---:B------:R-:W-:Y:S01]  /*16130*/  ISETP.GT.U32.AND P0, PT, R3.reuse, R175, PT ;  /* 0x000000af0300720c */ /* 0x040fe20003f04070 */
[----:B------:R-:W-:Y:S01]  /*16140*/  STL [R1+0x4a94], R64 ;  /* 0x004a944001007387 */ /* 0x000fe20000100800 */
[----:B------:R-:W-:Y:S01]  /*16150*/  @!P5 IADD3 R176, R176, -R3, RZ ;  /* 0x80000003b0b0d210 */ /* 0x000fe20007ffe0ff */
[----:B------:R-:W-:Y:S01]  /*16160*/  IMAD R182, R3, R183, R182 ;  /* 0x000000b703b67224 */ /* 0x000fe200078e02b6 */
[----:B------:R-:W-:Y:S01]  /*16170*/  IABS R183, R77 ;  /* 0x0000004d00b77213 */ /* 0x000fe20000000000 */
[----:B------:R-:W-:Y:S01]  /*16180*/  IMAD.HI.U32 R188, R5, R185, RZ ;  /* 0x000000b905bc7227 */ /* 0x000fe200078e00ff */
[----:B------:R-:W-:Y:S01]  /*16190*/  ISETP.GT.U32.AND P5, PT, R3, R176, PT ;  /* 0x000000b00300720c */ /* 0x000fe20003fa4070 */
[----:B------:R-:W-:Y:S01]  /*161a0*/  STL [R1+0x4aa4], R63 ;  /* 0x004aa43f01007387 */ /* 0x000fe20000100800 */
[----:B------:R-:W-:Y:S01]  /*161b0*/  IADD3 R189, -R189, RZ, RZ ;  /* 0x000000ffbdbd7210 */ /* 0x000fe20007ffe1ff */
[----:B------:R-:W-:-:S02]  /*161c0*/  IMAD.HI.U32 R190, R5, R183, RZ ;  /* 0x000000b705be7227 */ /* 0x000fc400078e00ff */
[----:B------:R-:W-:Y:S02]  /*161d0*/  STL [R1+0x4aa8], R62 ;  /* 0x004aa83e01007387 */ /* 0x000fe40000100800 */
[--C-:B------:R-:W-:Y:S01]  /*161e0*/  @!P4 IMAD.IADD R174, R174, 0x1, -R3.reuse ;  /* 0x00000001aeaec824 */ /* 0x100fe200078e0a03 */
[----:B------:R-:W-:Y:S01]  /*161f0*/  ISETP.GT.U32.AND P4, PT, R3, R177, PT ;  /* 0x000000b10300720c */ /* 0x000fe20003f84070 */
[----:B------:R-:W-:Y:S01]  /*16200*/  IMAD.MOV R190, RZ, RZ, -R190 ;  /* 0x000000ffffbe7224 */ /* 0x000fe200078e0abe */
[----:B------:R-:W-:Y:S01]  /*16210*/  @!P0 IADD3 R175, R175, -R3, RZ ;  /* 0x80000003afaf8210 */ /* 0x000fe20007ffe0ff */
[C---:B------:R-:W-:Y:S01]  /*16220*/  IMAD R184, R3.reuse, R189, R184 ;  /* 0x000000bd03b87224 */ /* 0x040fe200078e02b8 */
[C---:B------:R-:W-:Y:S01]  /*16230*/  ISETP.GT.U32.AND P0, PT, R3.reuse, R178, PT ;  /* 0x000000b20300720c */ /* 0x040fe20003f04070 */
[----:B------:R-:W-:Y:S01]  /*16240*/  @!P5 IMAD.IADD R176, R176, 0x1, -R3 ;  /* 0x00000001b0b0d824 */ /* 0x000fe200078e0a03 */
[C---:B------:R-:W-:Y:S01]  /*16250*/  ISETP.GT.U32.AND P5, PT, R3.reuse, R179, PT ;  /* 0x000000b30300720c */ /* 0x040fe20003fa4070 */
[----:B------:R-:W-:Y:S01]  /*16260*/  IMAD R183, R3, R190, R183 ;  /* 0x000000be03b77224 */ /* 0x000fe200078e02b7 */
[----:B------:R-:W-:Y:S01]  /*16270*/  IABS R190, R70 ;  /* 0x0000004600be7213 */ /* 0x000fe20000000000 */
[----:B------:R-:W-:Y:S01]  /*16280*/  IMAD.MOV R188, RZ, RZ, -R188 ;  /* 0x000000ffffbc7224 */ /* 0x000fe200078e0abc */
[----:B------:R-:W-:Y:S01]  /*16290*/  IABS R189, R71 ;  /* 0x0000004700bd7213 */ /* 0x000fe20000000000 */
[----:B------:R-:W-:Y:S01]  /*162a0*/  IMAD.HI.U32 R187, R5, R186, RZ ;  /* 0x000000ba05bb7227 */ /* 0x000fe200078e00ff */
[----:B------:R-:W-:Y:S03]  /*162b0*/  STL [R1+0x4aa0], R61 ;  /* 0x004aa03d01007387 */ /* 0x000fe60000100800 */
[----:B------:R-:W-:Y:S01]  /*162c0*/  @!P4 IMAD.IADD R177, R177, 0x1, -R3 ;  /* 0x00000001b1b1c824 */ /* 0x000fe200078e0a03 */
[----:B------:R-:W-:Y:S01]  /*162d0*/  STL [R1+0x4aac], R60 ;  /* 0x004aac3c01007387 */ /* 0x000fe20000100800 */
[----:B------:R-:W-:Y:S01]  /*162e0*/  @!P0 IADD3 R178, R178, -R3, RZ ;  /* 0x80000003b2b28210 */ /* 0x000fe20007ffe0ff */
[----:B------:R-:W-:Y:S01]  /*162f0*/  IMAD R185, R3, R188, R185 ;  /* 0x000000bc03b97224 */ /* 0x000fe200078e02b9 */
[----:B------:R-:W-:Y:S01]  /*16300*/  IABS R188, R72 ;  /* 0x0000004800bc7213 */ /* 0x000fe20000000000 */
[----:B------:R-:W-:Y:S01]  /*16310*/  @!P5 IMAD.IADD R179, R179, 0x1, -R3 ;  /* 0x00000001b3b3d824 */ /* 0x000fe200078e0a03 */
[C---:B------:R-:W-:Y:S01]  /*16320*/  ISETP.GT.U32.AND P4, PT, R3.reuse, R177, PT ;  /* 0x000000b10300720c */ /* 0x040fe20003f84070 */
[----:B------:R-:W-:Y:S01]  /*16330*/  IMAD.MOV R187, RZ, RZ, -R187 ;  /* 0x000000ffffbb7224 */ /* 0x000fe200078e0abb */
[----:B------:R-:W-:Y:S01]  /*16340*/  ISETP.GT.U32.AND P0, PT, R3, R178, PT ;  /* 0x000000b20300720c */ /* 0x000fe20003f04070 */
[----:B------:R-:W-:Y:S01]  /*16350*/  IMAD.HI.U32 R193, R5, R188, RZ ;  /* 0x000000bc05c17227 */ /* 0x000fe200078e00ff */
[C---:B------:R-:W-:Y:S01]  /*16360*/  ISETP.GT.U32.AND P5, PT, R3.reuse, R179, PT ;  /* 0x000000b30300720c */ /* 0x040fe20003fa4070 */
[----:B------:R-:W-:Y:S02]  /*16370*/  STL [R1+0x4ab0], R59 ;  /* 0x004ab03b01007387 */ /* 0x000fe40000100800 */
[----:B------:R-:W-:Y:S01]  /*16380*/  IMAD R186, R3, R187, R186 ;  /* 0x000000bb03ba7224 */ /* 0x000fe200078e02ba */
[----:B------:R-:W-:Y:S01]  /*16390*/  IABS R187, R73 ;  /* 0x0000004900bb7213 */ /* 0x000fe20000000000 */
[----:B------:R-:W-:Y:S01]  /*163a0*/  IMAD.HI.U32 R191, R5, R190, RZ ;  /* 0x000000be05bf7227 */ /* 0x000fe200078e00ff */
[----:B------:R-:W-:Y:S01]  /*163b0*/  IADD3 R193, -R193, RZ, RZ ;  /* 0x000000ffc1c17210 */ /* 0x000fe20007ffe1ff */
[----:B------:R-:W-:Y:S02]  /*163c0*/  STL [R1+0x4acc], R58 ;  /* 0x004acc3a01007387 */ /* 0x000fe40000100800 */
[----:B------:R-:W-:Y:S01]  /*163d0*/  @!P4 IADD3 R177, R177, -R3, RZ ;  /* 0x80000003b1b1c210 */ /* 0x000fe20007ffe0ff */
[----:B------:R-:W-:Y:S01]  /*163e0*/  IMAD.HI.U32 R194, R5, R187, RZ ;  /* 0x000000bb05c27227 */ /* 0x000fe200078e00ff */
[----:B------:R-:W-:Y:S01]  /*163f0*/  ISETP.GT.U32.AND P4, PT, R3, R180, PT ;  /* 0x000000b40300720c */ /* 0x000fe20003f84070 */
[----:B------:R-:W-:Y:S01]  /*16400*/  STL [R1+0x4ab8], R57 ;  /* 0x004ab83901007387 */ /* 0x000fe20000100800 */
[----:B------:R-:W-:Y:S01]  /*16410*/  @!P5 IADD3 R179, R179, -R3, RZ ;  /* 0x80000003b3b3d210 */ /* 0x000fe20007ffe0ff */
[----:B------:R-:W-:Y:S01]  /*16420*/  @!P0 IMAD.IADD R178, R178, 0x1, -R3 ;  /* 0x00000001b2b28824 */ /* 0x000fe200078e0a03 */
[C---:B------:R-:W-:Y:S01]  /*16430*/  ISETP.GT.U32.AND P0, PT, R3.reuse, R181, PT ;  /* 0x000000b50300720c */ /* 0x040fe20003f04070 */
[----:B------:R-:W-:Y:S01]  /*16440*/  IMAD.MOV R194, RZ, RZ, -R194 ;  /* 0x000000ffffc27224 */ /* 0x000fe200078e0ac2 */
[C---:B------:R-:W-:Y:S01]  /*16450*/  ISETP.GT.U32.AND P5, PT, R3.reuse, R182, PT ;  /* 0x000000b60300720c */ /* 0x040fe20003fa4070 */
[----:B------:R-:W-:Y:S01]  /*16460*/  IMAD R188, R3, R193, R188 ;  /* 0x000000c103bc7224 */ /* 0x000fe200078e02bc */
[----:B------:R-:W-:Y:S01]  /*16470*/  IADD3 R191, -R191, RZ, RZ ;  /* 0x000000ffbfbf7210 */ /* 0x000fe20007ffe1ff */
[----:B------:R-:W-:Y:S01]  /*16480*/  IMAD R187, R3, R194, R187 ;  /* 0x000000c203bb7224 */ /* 0x000fe200078e02bb */
[----:B------:R-:W-:Y:S01]  /*16490*/  IABS R193, R67 ;  /* 0x0000004300c17213 */ /* 0x000fe20000000000 */
[----:B------:R-:W-:Y:S01]  /*164a0*/  IMAD.HI.U32 R192, R5, R189, RZ ;  /* 0x000000bd05c07227 */ /* 0x000fe200078e00ff */
[----:B------:R-:W-:Y:S01]  /*164b0*/  IABS R194, R66 ;  /* 0x0000004200c27213 */ /* 0x000fe20000000000 */
[----:B------:R-:W-:Y:S02]  /*164c0*/  STL [R1+0x4ac8], R56 ;  /* 0x004ac83801007387 */ /* 0x000fe40000100800 */
[----:B------:R-:W-:-:S02]  /*164d0*/  @!P4 IMAD.IADD R180, R180, 0x1, -R3 ;  /* 0x00000001b4b4c824 */ /* 0x000fc400078e0a03 */
[----:B------:R-:W-:Y:S01]  /*164e0*/  @!P0 IMAD.IADD R181, R181, 0x1, -R3 ;  /* 0x00000001b5b58824 */ /* 0x000fe200078e0a03 */
[----:B------:R-:W-:Y:S01]  /*164f0*/  STL [R1+0x4ad0], R55 ;  /* 0x004ad03701007387 */ /* 0x000fe20000100800 */
[----:B------:R-:W-:Y:S01]  /*16500*/  @!P5 IADD3 R182, R182, -R3, RZ ;  /* 0x80000003b6b6d210 */ /* 0x000fe20007ffe0ff */
[----:B------:R-:W-:Y:S01]  /*16510*/  IMAD.MOV R192, RZ, RZ, -R192 ;  /* 0x000000ffffc07224 */ /* 0x000fe200078e0ac0 */
[C---:B------:R-:W-:Y:S01]  /*16520*/  ISETP.GT.U32.AND P4, PT, R3.reuse, R180, PT ;  /* 0x000000b40300720c */ /* 0x040fe20003f84070 */
[C---:B------:R-:W-:Y:S01]  /*16530*/  IMAD R190, R3.reuse, R191, R190 ;  /* 0x000000bf03be7224 */ /* 0x040fe200078e02be */
[C---:B------:R-:W-:Y:S01]  /*16540*/  ISETP.GT.U32.AND P0, PT, R3.reuse, R181, PT ;  /* 0x000000b50300720c */ /* 0x040fe20003f04070 */
[C---:B------:R-:W-:Y:S01]  /*16550*/  IMAD R189, R3.reuse, R192, R189 ;  /* 0x000000c003bd7224 */ /* 0x040fe200078e02bd */
[----:B------:R-:W-:Y:S01]  /*16560*/  ISETP.GT.U32.AND P5, PT, R3, R182, PT ;  /* 0x000000b60300720c */ /* 0x000fe20003fa4070 */
[C---:B------:R-:W-:Y:S01]  /*16570*/  IMAD.HI.U32 R196, R5.reuse, R193, RZ ;  /* 0x000000c105c47227 */ /* 0x040fe200078e00ff */
[----:B------:R-:W-:Y:S01]  /*16580*/  IABS R191, R69 ;  /* 0x0000004500bf7213 */ /* 0x000fe20000000000 */
[----:B------:R-:W-:Y:S01]  /*16590*/  STL [R1+0x4ae0], R54 ;  /* 0x004ae03601007387 */ /* 0x000fe20000100800 */
[----:B------:R-:W-:Y:S01]  /*165a0*/  IABS R192, R68 ;  /* 0x0000004400c07213 */ /* 0x000fe20000000000 */
[----:B------:R-:W-:Y:S01]  /*165b0*/  IMAD.HI.U32 R195, R5, R194, RZ ;  /* 0x000000c205c37227 */ /* 0x000fe200078e00ff */
[----:B------:R-:W-:Y:S01]  /*165c0*/  IADD3 R196, -R196, RZ, RZ ;  /* 0x000000ffc4c47210 */ /* 0x000fe20007ffe1ff */
[----:B------:R-:W-:Y:S02]  /*165d0*/  STL [R1+0x4ad4], R53 ;  /* 0x004ad43501007387 */ /* 0x000fe40000100800 */
[--C-:B------:R-:W-:Y:S01]  /*165e0*/  @!P4 IMAD.IADD R180, R180, 0x1, -R3.reuse ;  /* 0x00000001b4b4c824 */ /* 0x100fe200078e0a03 */
[----:B------:R-:W-:Y:S01]  /*165f0*/  ISETP.GT.U32.AND P4, PT, R3, R183, PT ;  /* 0x000000b70300720c */ /* 0x000fe20003f84070 */
[--C-:B------:R-:W-:Y:S01]  /*16600*/  @!P0 IMAD.IADD R181, R181, 0x1, -R3.reuse ;  /* 0x00000001b5b58824 */ /* 0x100fe200078e0a03 */
[C---:B------:R-:W-:Y:S01]  /*16610*/  ISETP.GT.U32.AND P0, PT, R3.reuse, R184, PT ;  /* 0x000000b80300720c */ /* 0x040fe20003f04070 */
[----:B------:R-:W-:Y:S01]  /*16620*/  @!P5 IMAD.IADD R182, R182, 0x1, -R3 ;  /* 0x00000001b6b6d824 */ /* 0x000fe200078e0a03 */
[----:B------:R-:W-:Y:S01]  /*16630*/  ISETP.GT.U32.AND P5, PT, R3, R185, PT ;  /* 0x000000b90300720c */ /* 0x000fe20003fa4070 */
[C---:B------:R-:W-:Y:S01]  /*16640*/  IMAD.HI.U32 R198, R5.reuse, R191, RZ ;  /* 0x000000bf05c67227 */ /* 0x040fe200078e00ff */
[----:B------:R-:W-:Y:S03]  /*16650*/  STL [R1+0x4ad8], R52 ;  /* 0x004ad83401007387 */ /* 0x000fe60000100800 */
[----:B------:R-:W-:Y:S01]  /*16660*/  IMAD.MOV R198, RZ, RZ, -R198 ;  /* 0x000000ffffc67224 */ /* 0x000fe200078e0ac6 */
[----:B------:R-:W-:Y:S01]  /*16670*/  STL [R1+0x4af4], R51 ;  /* 0x004af43301007387 */ /* 0x000fe20000100800 */
[----:B------:R-:W-:-:S03]  /*16680*/  IMAD.HI.U32 R197, R5, R192, RZ ;  /* 0x000000c005c57227 */ /* 0x000fc600078e00ff */
[----:B------:R-:W-:Y:S01]  /*16690*/  STL [R1+0x4af8], R50 ;  /* 0x004af83201007387 */ /* 0x000fe20000100800 */
[--C-:B------:R-:W-:Y:S01]  /*166a0*/  @!P4 IMAD.IADD R183, R183, 0x1, -R3.reuse ;  /* 0x00000001b7b7c824 */ /* 0x100fe200078e0a03 */
[----:B------:R-:W-:Y:S01]  /*166b0*/  @!P0 IADD3 R184, R184, -R3, RZ ;  /* 0x80000003b8b88210 */ /* 0x000fe20007ffe0ff */
[----:B------:R-:W-:Y:S01]  /*166c0*/  @!P5 IMAD.IADD R185, R185, 0x1, -R3 ;  /* 0x00000001b9b9d824 */ /* 0x000fe200078e0a03 */
[----:B------:R-:W-:Y:S01]  /*166d0*/  IADD3 R197, -R197, RZ, RZ ;  /* 0x000000ffc5c57210 */ /* 0x000fe20007ffe1ff */
[C---:B------:R-:W-:Y:S01]  /*166e0*/  IMAD R191, R3.reuse, R198, R191 ;  /* 0x000000c603bf7224 */ /* 0x040fe200078e02bf */
[C---:B------:R-:W-:Y:S01]  /*166f0*/  ISETP.GT.U32.AND P4, PT, R3.reuse, R183, PT ;  /* 0x000000b70300720c */ /* 0x040fe20003f84070 */
[C---:B------:R-:W-:Y:S01]  /*16700*/  IMAD R193, R3.reuse, R196, R193 ;  /* 0x000000c403c17224 */ /* 0x040fe200078e02c1 */
[C---:B------:R-:W-:Y:S01]  /*16710*/  ISETP.GT.U32.AND P0, PT, R3.reuse, R184, PT ;  /* 0x000000b80300720c */ /* 0x040fe20003f04070 */
[C---:B------:R-:W-:Y:S01]  /*16720*/  IMAD R192, R3.reuse, R197, R192 ;  /* 0x000000c503c07224 */ /* 0x040fe200078e02c0 */
[C---:B------:R-:W-:Y:S01]  /*16730*/  ISETP.GT.U32.AND P5, PT, R3.reuse, R185, PT ;  /* 0x000000b90300720c */ /* 0x040fe20003fa4070 */
[----:B------:R-:W-:Y:S01]  /*16740*/  IMAD.MOV R195, RZ, RZ, -R195 ;  /* 0x000000ffffc37224 */ /* 0x000fe200078e0ac3 */
[----:B------:R-:W-:Y:S01]  /*16750*/  IABS R196, R64 ;  /* 0x0000004000c47213 */ /* 0x000fe20000000000 */
[----:B------:R-:W-:Y:S01]  /*16760*/  STL [R1+0x4af0], R49 ;  /* 0x004af03101007387 */ /* 0x000fe20000100800 */
[----:B------:R-:W-:Y:S01]  /*16770*/  IABS R197, R63 ;  /* 0x0000003f00c57213 */ /* 0x000fe20000000000 */
[----:B------:R-:W-:Y:S01]  /*16780*/  IMAD R194, R3, R195, R194 ;  /* 0x000000c303c27224 */ /* 0x000fe200078e02c2 */
[----:B------:R-:W-:Y:S01]  /*16790*/  IABS R195, R65 ;  /* 0x0000004100c37213 */ /* 0x000fe20000000000 */
[----:B------:R-:W-:Y:S01]  /*167a0*/  IMAD.HI.U32 R201, R5, R196, RZ ;  /* 0x000000c405c97227 */ /* 0x000fe200078e00ff */
[----:B------:R-:W-:Y:S01]  /*167b0*/  IABS R198, R62 ;  /* 0x0000003e00c67213 */ /* 0x000fe20000000000 */
[----:B------:R-:W-:Y:S01]  /*167c0*/  STL [R1+0x4afc], R48 ;  /* 0x004afc3001007387 */ /* 0x000fe20000100800 */
[----:B------:R-:W-:Y:S01]  /*167d0*/  @!P4 IADD3 R183, R183, -R3, RZ ;  /* 0x80000003b7b7c210 */ /* 0x000fe20007ffe0ff */
[--C-:B------:R-:W-:Y:S01]  /*167e0*/  @!P0 IMAD.IADD R184, R184, 0x1, -R3.reuse ;  /* 0x00000001b8b88824 */ /* 0x100fe200078e0a03 */
[----:B------:R-:W-:Y:S01]  /*167f0*/  ISETP.GT.U32.AND P4, PT, R3, R186, PT ;  /* 0x000000ba0300720c */ /* 0x000fe20003f84070 */
[----:B------:R-:W-:Y:S01]  /*16800*/  @!P5 IMAD.IADD R185, R185, 0x1, -R3 ;  /* 0x00000001b9b9d824 */ /* 0x000fe200078e0a03 */
[----:B------:R-:W-:Y:S01]  /*16810*/  ISETP.GT.U32.AND P0, PT, R3, R187, PT ;  /* 0x000000bb0300720c */ /* 0x000fe20003f04070 */
[----:B------:R-:W-:Y:S01]  /*16820*/  IMAD.HI.U32 R202, R5, R195, RZ ;  /* 0x000000c305ca7227 */ /* 0x000fe200078e00ff */
[----:B------:R-:W-:Y:S01]  /*16830*/  ISETP.GT.U32.AND P5, PT, R3, R188, PT ;  /* 0x000000bc0300720c */ /* 0x000fe20003fa4070 */
[----:B------:R-:W-:Y:S02]  /*16840*/  STL [R1+0x4b00], R47 ;  /* 0x004b002f01007387 */ /* 0x000fe40000100800 */
[----:B------:R-:W-:Y:S01]  /*16850*/  IMAD.MOV R201, RZ, RZ, -R201 ;  /* 0x000000ffffc97224 */ /* 0x000fe200078e0ac9 */
[----:B------:R-:W-:Y:S01]  /*16860*/  IADD3 R202, -R202, RZ, RZ ;  /* 0x000000ffcaca7210 */ /* 0x000fe20007ffe1ff */
[----:B------:R-:W-:Y:S01]  /*16870*/  IMAD.HI.U32 R200, R5, R197, RZ ;  /* 0x000000c505c87227 */ /* 0x000fe200078e00ff */
[----:B------:R-:W-:Y:S03]  /*16880*/  STL [R1+0x4b10], R46 ;  /* 0x004b102e01007387 */ /* 0x000fe60000100800 */
[--C-:B------:R-:W-:Y:S01]  /*16890*/  @!P4 IMAD.IADD R186, R186, 0x1, -R3.reuse ;  /* 0x00000001babac824 */ /* 0x100fe200078e0a03 */
[----:B------:R-:W-:Y:S01]  /*168a0*/  IADD3 R200, -R200, RZ, RZ ;  /* 0x000000ffc8c87210 */ /* 0x000fe20007ffe1ff */
[--C-:B------:R-:W-:Y:S01]  /*168b0*/  @!P0 IMAD.IADD R187, R187, 0x1, -R3.reuse ;  /* 0x00000001bbbb8824 */ /* 0x100fe200078e0a03 */
[----:B------:R-:W-:Y:S01]  /*168c0*/  STL [R1+0x4b08], R45 ;  /* 0x004b082d01007387 */ /* 0x000fe20000100800 */
[----:B------:R-:W-:Y:S01]  /*168d0*/  @!P5 IMAD.IADD R188, R188, 0x1, -R3 ;  /* 0x00000001bcbcd824 */ /* 0x000fe200078e0a03 */
[C---:B------:R-:W-:Y:S01]  /*168e0*/  ISETP.GT.U32.AND P4, PT, R3.reuse, R186, PT ;  /* 0x000000ba0300720c */ /* 0x040fe20003f84070 */
        /* <DEDUP_REMOVED lines=8> */
[C---:B------:R-:W-:Y:S01]  /*16970*/  IMAD R197, R3.reuse, R200, R197 ;  /* 0x000000c803c57224 */ /* 0x040fe200078e02c5 */
[----:B------:R-:W-:Y:S01]  /*16980*/  IABS R200, R60 ;  /* 0x0000003c00c87213 */ /* 0x000fe20000000000 */
[----:B------:R-:W-:Y:S01]  /*16990*/  IMAD.MOV R199, RZ, RZ, -R199 ;  /* 0x000000ffffc77224 */ /* 0x000fe200078e0ac7 */
[----:B------:R-:W-:Y:S01]  /*169a0*/  STL [R1+0x4b04], R43 ;  /* 0x004b042b01007387 */ /* 0x000fe20000100800 */
[--C-:B------:R-:W-:Y:S01]  /*169b0*/  @!P4 IMAD.IADD R186, R186, 0x1, -R3.reuse ;  /* 0x00000001babac824 */ /* 0x100fe200078e0a03 */
[C---:B------:R-:W-:Y:S01]  /*169c0*/  ISETP.GT.U32.AND P4, PT, R3.reuse, R189, PT ;  /* 0x000000bd0300720c */ /* 0x040fe20003f84070 */
[----:B------:R-:W-:Y:S01]  /*169d0*/  IMAD R198, R3, R199, R198 ;  /* 0x000000c703c67224 */ /* 0x000fe200078e02c6 */
[----:B------:R-:W-:Y:S01]  /*169e0*/  @!P0 IADD3 R187, R187, -R3, RZ ;  /* 0x80000003bbbb8210 */ /* 0x000fe20007ffe0ff */
[----:B------:R-:W-:Y:S01]  /*169f0*/  @!P5 IMAD.IADD R188, R188, 0x1, -R3 ;  /* 0x00000001bcbcd824 */ /* 0x000fe200078e0a03 */
[----:B------:R-:W-:Y:S01]  /*16a00*/  ISETP.GT.U32.AND P0, PT, R3, R190, PT ;  /* 0x000000be0300720c */ /* 0x000fe20003f04070 */
[----:B------:R-:W-:Y:S01]  /*16a10*/  IMAD.HI.U32 R205, R5, R200, RZ ;  /* 0x000000c805cd7227 */ /* 0x000fe200078e00ff */
[----:B------:R-:W-:Y:S01]  /*16a20*/  ISETP.GT.U32.AND P5, PT, R3, R191, PT ;  /* 0x000000bf0300720c */ /* 0x000fe20003fa4070 */
[----:B------:R-:W-:Y:S01]  /*16a30*/  STL [R1+0x4b14], R42 ;  /* 0x004b142a01007387 */ /* 0x000fe20000100800 */
[----:B------:R-:W-:Y:S01]  /*16a40*/  IABS R199, R61 ;  /* 0x0000003d00c77213 */ /* 0x000fe20000000000 */
[----:B------:R-:W-:-:S02]  /*16a50*/  IMAD.MOV R205, RZ, RZ, -R205 ;  /* 0x000000ffffcd7224 */ /* 0x000fc400078e0acd */
[----:B------:R-:W-:Y:S01]  /*16a60*/  IMAD.HI.U32 R203, R5, R202, RZ ;  /* 0x000000ca05cb7227 */ /* 0x000fe200078e00ff */
[----:B------:R-:W-:Y:S03]  /*16a70*/  STL [R1+0x4aec], R41 ;  /* 0x004aec2901007387 */ /* 0x000fe60000100800 */
[--C-:B------:R-:W-:Y:S01]  /*16a80*/  @!P4 IMAD.IADD R189, R189, 0x1, -R3.reuse ;  /* 0x00000001bdbdc824 */ /* 0x100fe200078e0a03 */
[----:B------:R-:W-:Y:S01]  /*16a90*/  STL [R1+0x4ae8], R40 ;  /* 0x004ae82801007387 */ /* 0x000fe20000100800 */
[--C-:B------:R-:W-:Y:S02]  /*16aa0*/  @!P0 IMAD.IADD R190, R190, 0x1, -R3.reuse ;  /* 0x00000001bebe8824 */ /* 0x100fe400078e0a03 */
[----:B------:R-:W-:Y:S01]  /*16ab0*/  @!P5 IMAD.IADD R191, R191, 0x1, -R3 ;  /* 0x00000001bfbfd824 */ /* 0x000fe200078e0a03 */
[----:B------:R-:W-:Y:S01]  /*16ac0*/  ISETP.GT.U32.AND P4, PT, R3, R189, PT ;  /* 0x000000bd0300720c */ /* 0x000fe20003f84070 */
[----:B------:R-:W-:Y:S01]  /*16ad0*/  IMAD.HI.U32 R206, R5, R199, RZ ;  /* 0x000000c705ce7227 */ /* 0x000fe200078e00ff */
[C---:B------:R-:W-:Y:S01]  /*16ae0*/  ISETP.GT.U32.AND P0, PT, R3.reuse, R190, PT ;  /* 0x000000be0300720c */ /* 0x040fe20003f04070 */
[----:B------:R-:W-:Y:S01]  /*16af0*/  STL [R1+0x4ae4], R39 ;  /* 0x004ae42701007387 */ /* 0x000fe20000100800 */
[----:B------:R-:W-:Y:S01]  /*16b00*/  ISETP.GT.U32.AND P5, PT, R3, R191, PT ;  /* 0x000000bf0300720c */ /* 0x000fe20003fa4070 */
[----:B------:R-:W-:-:S02]  /*16b10*/  IMAD.MOV R206, RZ, RZ, -R206 ;  /* 0x000000ffffce7224 */ /* 0x000fc400078e0ace */
[C---:B------:R-:W-:Y:S01]  /*16b20*/  IMAD R200, R3.reuse, R205, R200 ;  /* 0x000000cd03c87224 */ /* 0x040fe200078e02c8 */
[----:B------:R-:W-:Y:S01]  /*16b30*/  IABS R205, R55 ;  /* 0x0000003700cd7213 */ /* 0x000fe20000000000 */
[----:B------:R-:W-:Y:S01]  /*16b40*/  IMAD R199, R3, R206, R199 ;  /* 0x000000ce03c77224 */ /* 0x000fe200078e02c7 */
[----:B------:R-:W-:Y:S01]  /*16b50*/  IABS R206, R54 ;  /* 0x0000003600ce7213 */ /* 0x000fe20000000000 */
[----:B------:R-:W-:Y:S01]  /*16b60*/  IMAD.HI.U32 R204, R5, R201, RZ ;  /* 0x000000c905cc7227 */ /* 0x000fe200078e00ff */
[----:B------:R-:W-:Y:S01]  /*16b70*/  STL [R1+0x4adc], R38 ;  /* 0x004adc2601007387 */ /* 0x000fe20000100800 */
[----:B------:R-:W-:Y:S02]  /*16b80*/  @!P4 IADD3 R189, R189, -R3, RZ ;  /* 0x80000003bdbdc210 */ /* 0x000fe40007ffe0ff */
[C---:B------:R-:W-:Y:S01]  /*16b90*/  ISETP.GT.U32.AND P4, PT, R3.reuse, R192, PT ;  /* 0x000000c00300720c */ /* 0x040fe20003f84070 */
[----:B------:R-:W-:Y:S01]  /*16ba0*/  @!P0 IMAD.IADD R190, R190, 0x1, -R3 ;  /* 0x00000001bebe8824 */ /* 0x000fe200078e0a03 */
[----:B------:R-:W-:Y:S01]  /*16bb0*/  ISETP.GT.U32.AND P0, PT, R3, R193, PT ;  /* 0x000000c10300720c */ /* 0x000fe20003f04070 */
[----:B------:R-:W-:Y:S01]  /*16bc0*/  IMAD.MOV R203, RZ, RZ, -R203 ;  /* 0x000000ffffcb7224 */ /* 0x000fe200078e0acb */
[----:B------:R-:W-:Y:S01]  /*16bd0*/  @!P5 IADD3 R191, R191, -R3, RZ ;  /* 0x80000003bfbfd210 */ /* 0x000fe20007ffe0ff */
[----:B------:R-:W-:Y:S01]  /*16be0*/  IMAD.HI.U32 R207, R5, R205, RZ ;  /* 0x000000cd05cf7227 */ /* 0x000fe200078e00ff */
[C---:B------:R-:W-:Y:S01]  /*16bf0*/  ISETP.GT.U32.AND P5, PT, R3.reuse, R194, PT ;  /* 0x000000c20300720c */ /* 0x040fe20003fa4070 */
[----:B------:R-:W-:Y:S01]  /*16c00*/  STL [R1+0x4ac4], R37 ;  /* 0x004ac42501007387 */ /* 0x000fe20000100800 */
[----:B------:R-:W-:Y:S01]  /*16c10*/  IADD3 R204, -R204, RZ, RZ ;  /* 0x000000ffcccc7210 */ /* 0x000fe20007ffe1ff */
[----:B------:R-:W-:Y:S01]  /*16c20*/  IMAD R202, R3, R203, R202 ;  /* 0x000000cb03ca7224 */ /* 0x000fe200078e02ca */
[----:B------:R-:W-:Y:S01]  /*16c30*/  IABS R203, R57 ;  /* 0x0000003900cb7213 */ /* 0x000fe20000000000 */
[----:B------:R-:W-:Y:S01]  /*16c40*/  IMAD.MOV R207, RZ, RZ, -R207 ;  /* 0x000000ffffcf7224 */ /* 0x000fe200078e0acf */
[----:B------:R-:W-:Y:S01]  /*16c50*/  STL [R1+0x4ac0], R36 ;  /* 0x004ac02401007387 */ /* 0x000fe20000100800 */
[----:B------:R-:W-:-:S02]  /*16c60*/  @!P4 IMAD.IADD R192, R192, 0x1, -R3 ;  /* 0x00000001c0c0c824 */ /* 0x000fc400078e0a03 */
[----:B------:R-:W-:Y:S01]  /*16c70*/  @!P0 IMAD.IADD R193, R193, 0x1, -R3 ;  /* 0x00000001c1c18824 */ /* 0x000fe200078e0a03 */
[----:B------:R-:W-:Y:S01]  /*16c80*/  STL [R1+0x4abc], R35 ;  /* 0x004abc2301007387 */ /* 0x000fe20000100800 */
[C---:B------:R-:W-:Y:S01]  /*16c90*/  IMAD R201, R3.reuse, R204, R201 ;  /* 0x000000cc03c97224 */ /* 0x040fe200078e02c9 */
[----:B------:R-:W-:Y:S01]  /*16ca0*/  ISETP.GT.U32.AND P4, PT, R3, R192, PT ;  /* 0x000000c00300720c */ /* 0x000fe20003f84070 */
[----:B------:R-:W-:Y:S01]  /*16cb0*/  IMAD.HI.U32 R210, R5, R203, RZ ;  /* 0x000000cb05d27227 */ /* 0x000fe200078e00ff */
[C---:B------:R-:W-:Y:S01]  /*16cc0*/  ISETP.GT.U32.AND P0, PT, R3.reuse, R193, PT ;  /* 0x000000c10300720c */ /* 0x040fe20003f04070 */
[----:B------:R-:W-:Y:S01]  /*16cd0*/  STL [R1+0x4ab4], R34 ;  /* 0x004ab42201007387 */ /* 0x000fe20000100800 */
[----:B------:R-:W-:Y:S01]  /*16ce0*/  @!P5 IADD3 R194, R194, -R3, RZ ;  /* 0x80000003c2c2d210 */ /* 0x000fe20007ffe0ff */
[----:B------:R-:W-:Y:S01]  /*16cf0*/  IMAD.MOV R210, RZ, RZ, -R210 ;  /* 0x000000ffffd27224 */ /* 0x000fe200078e0ad2 */
[----:B------:R-:W-:Y:S01]  /*16d00*/  IABS R204, R56 ;  /* 0x0000003800cc7213 */ /* 0x000fe20000000000 */
[C---:B------:R-:W-:Y:S01]  /*16d10*/  IMAD R205, R3.reuse, R207, R205 ;  /* 0x000000cf03cd7224 */ /* 0x040fe200078e02cd */
[C---:B------:R-:W-:Y:S01]  /*16d20*/  ISETP.GT.U32.AND P5, PT, R3.reuse, R194, PT ;  /* 0x000000c20300720c */ /* 0x040fe20003fa4070 */
[----:B------:R-:W-:Y:S01]  /*16d30*/  IMAD R203, R3, R210, R203 ;  /* 0x000000d203cb7224 */ /* 0x000fe200078e02cb */
[----:B------:R-:W-:Y:S01]  /*16d40*/  IABS R207, R53 ;  /* 0x0000003500cf7213 */ /* 0x000fe20000000000 */
[----:B------:R-:W-:Y:S01]  /*16d50*/  IMAD.HI.U32 R209, R5, R204, RZ ;  /* 0x000000cc05d17227 */ /* 0x000fe200078e00ff */
[----:B------:R-:W-:Y:S01]  /*16d60*/  IABS R210, R50 ;  /* 0x0000003200d27213 */ /* 0x000fe20000000000 */
[----:B------:R-:W-:Y:S02]  /*16d70*/  STL [R1+0x4a9c], R33 ;  /* 0x004a9c2101007387 */ /* 0x000fe40000100800 */
[----:B------:R-:W-:Y:S01]  /*16d80*/  @!P4 IMAD.IADD R192, R192, 0x1, -R3 ;  /* 0x00000001c0c0c824 */ /* 0x000fe200078e0a03 */
[----:B------:R-:W-:Y:S01]  /*16d90*/  ISETP.GT.U32.AND P4, PT, R3, R195, PT ;  /* 0x000000c30300720c */ /* 0x000fe20003f84070 */
[----:B------:R-:W-:Y:S01]  /*16da0*/  IMAD.MOV R209, RZ, RZ, -R209 ;  /* 0x000000ffffd17224 */ /* 0x000fe200078e0ad1 */
[----:B------:R-:W-:Y:S01]  /*16db0*/  @!P0 IADD3 R193, R193, -R3, RZ ;  /* 0x80000003c1c18210 */ /* 0x000fe20007ffe0ff */
[----:B------:R-:W-:Y:S01]  /*16dc0*/  IMAD.HI.U32 R208, R5, R206, RZ ;  /* 0x000000ce05d07227 */ /* 0x000fe200078e00ff */
[C---:B------:R-:W-:Y:S01]  /*16dd0*/  ISETP.GT.U32.AND P0, PT, R3.reuse, R196, PT ;  /* 0x000000c40300720c */ /* 0x040fe20003f04070 */
[----:B------:R-:W-:Y:S02]  /*16de0*/  STL [R1+0x4a90], R32 ;  /* 0x004a902001007387 */ /* 0x000fe40000100800 */
[--C-:B------:R-:W-:Y:S01]  /*16df0*/  @!P5 IMAD.IADD R194, R194, 0x1, -R3.reuse ;  /* 0x00000001c2c2d824 */ /* 0x100fe200078e0a03 */
[C---:B------:R-:W-:Y:S01]  /*16e00*/  ISETP.GT.U32.AND P5, PT, R3.reuse, R197, PT ;  /* 0x000000c50300720c */ /* 0x040fe20003fa4070 */
[----:B------:R-:W-:Y:S01]  /*16e10*/  IMAD R204, R3, R209, R204 ;  /* 0x000000d103cc7224 */ /* 0x000fe200078e02cc */
[----:B------:R-:W-:Y:S01]  /*16e20*/  IABS R209, R51 ;  /* 0x0000003300d17213 */ /* 0x000fe20000000000 */
[----:B------:R-:W-:Y:S01]  /*16e30*/  IMAD.MOV R208, RZ, RZ, -R208 ;  /* 0x000000ffffd07224 */ /* 0x000fe200078e0ad0 */
[----:B------:R-:W-:Y:S01]  /*16e40*/  STL [R1+0x4a8c], R31 ;  /* 0x004a8c1f01007387 */ /* 0x000fe20000100800 */
[----:B------:R-:W-:-:S02]  /*16e50*/  @!P4 IMAD.IADD R195, R195, 0x1, -R3 ;  /* 0x00000001c3c3c824 */ /* 0x000fc400078e0a03 */
[C---:B------:R-:W-:Y:S01]  /*16e60*/  IMAD R206, R3.reuse, R208, R206 ;  /* 0x000000d003ce7224 */ /* 0x040fe200078e02ce */
[----:B------:R-:W-:Y:S01]  /*16e70*/  IABS R208, R52 ;  /* 0x0000003400d07213 */ /* 0x000fe20000000000 */
[--C-:B------:R-:W-:Y:S01]  /*16e80*/  @!P0 IMAD.IADD R196, R196, 0x1, -R3.reuse ;  /* 0x00000001c4c48824 */ /* 0x100fe200078e0a03 */
[----:B------:R-:W-:Y:S01]  /*16e90*/  ISETP.GT.U32.AND P4, PT, R3, R195, PT ;  /* 0x000000c30300720c */ /* 0x000fe20003f84070 */
[----:B------:R-:W-:Y:S01]  /*16ea0*/  IMAD.HI.U32 R214, R5, R207, RZ ;  /* 0x000000cf05d67227 */ /* 0x000fe200078e00ff */
[----:B------:R-:W-:Y:S02]  /*16eb0*/  STL [R1+0x4a88], R30 ;  /* 0x004a881e01007387 */ /* 0x000fe40000100800 */
[----:B------:R-:W-:Y:S01]  /*16ec0*/  ISETP.GT.U32.AND P0, PT, R3, R196, PT ;  /* 0x000000c40300720c */ /* 0x000fe20003f04070 */
[----:B------:R-:W-:Y:S01]  /*16ed0*/  @!P5 IMAD.IADD R197, R197, 0x1, -R3 ;  /* 0x00000001c5c5d824 */ /* 0x000fe200078e0a03 */
[----:B------:R-:W-:Y:S01]  /*16ee0*/  STL [R1+0x4a78], R29 ;  /* 0x004a781d01007387 */ /* 0x000fe20000100800 */
[----:B------:R-:W-:-:S03]  /*16ef0*/  IMAD.HI.U32 R213, R5, R208, RZ ;  /* 0x000000d005d57227 */ /* 0x000fc600078e00ff */
[----:B------:R-:W-:Y:S01]  /*16f00*/  ISETP.GT.U32.AND P5, PT, R3, R197, PT ;  /* 0x000000c50300720c */ /* 0x000fe20003fa4070 */
[----:B------:R-:W-:Y:S01]  /*16f10*/  IMAD.MOV R214, RZ, RZ, -R214 ;  /* 0x000000ffffd67224 */ /* 0x000fe200078e0ad6 */
[----:B------:R-:W-:Y:S01]  /*16f20*/  STL [R1+0x4a68], R28 ;  /* 0x004a681c01007387 */ /* 0x000fe20000100800 */
[-C--:B------:R-:W-:Y:S01]  /*16f30*/  @!P4 IADD3 R195, R195, -R3.reuse, RZ ;  /* 0x80000003c3c3c210 */ /* 0x080fe20007ffe0ff */
[----:B------:R-:W-:Y:S01]  /*16f40*/  IMAD.MOV R213, RZ, RZ, -R213 ;  /* 0x000000ffffd57224 */ /* 0x000fe200078e0ad5 */
[C---:B------:R-:W-:Y:S01]  /*16f50*/  ISETP.GT.U32.AND P4, PT, R3.reuse, R198, PT ;  /* 0x000000c60300720c */ /* 0x040fe20003f84070 */
[C---:B------:R-:W-:Y:S01]  /*16f60*/  IMAD R207, R3.reuse, R214, R207 ;  /* 0x000000d603cf7224 */ /* 0x040fe200078e02cf */
[----:B------:R-:W-:Y:S01]  /*16f70*/  @!P0 IADD3 R196, R196, -R3, RZ ;  /* 0x80000003c4c48210 */ /* 0x000fe20007ffe0ff */
[C---:B------:R-:W-:Y:S01]  /*16f80*/  IMAD R208, R3.reuse, R213, R208 ;  /* 0x000000d503d07224 */ /* 0x040fe200078e02d0 */
[----:B------:R-:W-:Y:S01]  /*16f90*/  ISETP.GT.U32.AND P0, PT, R3, R199, PT ;  /* 0x000000c70300720c */ /* 0x000fe20003f04070 */
[----:B------:R-:W-:Y:S01]  /*16fa0*/  IMAD.HI.U32 R212, R5, R209, RZ ;  /* 0x000000d105d47227 */ /* 0x000fe200078e00ff */
[----:B------:R-:W-:Y:S01]  /*16fb0*/  IABS R214, R46 ;  /* 0x0000002e00d67213 */ /* 0x000fe20000000000 */
[----:B------:R-:W-:Y:S01]  /*16fc0*/  STL [R1+0x4a64], R27 ;  /* 0x004a641b01007387 */ /* 0x000fe20000100800 */
[----:B------:R-:W-:Y:S01]  /*16fd0*/  @!P5 IADD3 R197, R197, -R3, RZ ;  /* 0x80000003c5c5d210 */ /* 0x000fe20007ffe0ff */
[----:B------:R-:W-:Y:S01]  /*16fe0*/  IMAD.MOV R212, RZ, RZ, -R212 ;  /* 0x000000ffffd47224 */ /* 0x000fe200078e0ad4 */
[----:B------:R-:W-:Y:S01]  /*16ff0*/  ISETP.GT.U32.AND P5, PT, R3, R200, PT ;  /* 0x000000c80300720c */ /* 0x000fe20003fa4070 */
[----:B------:R-:W-:Y:S01]  /*17000*/  IMAD.HI.U32 R211, R5, R210, RZ ;  /* 0x000000d205d37227 */ /* 0x000fe200078e00ff */
[----:B------:R-:W-:Y:S01]  /*17010*/  IABS R213, R47 ;  /* 0x0000002f00d57213 */ /* 0x000fe20000000000 */
[----:B------:R-:W-:Y:S02]  /*17020*/  STL [R1+0x4a5c], R26 ;  /* 0x004a5c1a01007387 */ /* 0x000fe40000100800 */
[--C-:B------:R-:W-:Y:S01]  /*17030*/  @!P4 IMAD.IADD R198, R198, 0x1, -R3.reuse ;  /* 0x00000001c6c6c824 */ /* 0x100fe200078e0a03 */
[----:B------:R-:W-:Y:S01]  /*17040*/  IADD3 R211, -R211, RZ, RZ ;  /* 0x000000ffd3d37210 */ /* 0x000fe20007ffe1ff */
[----:B------:R-:W-:-:S02]  /*17050*/  @!P0 IMAD.IADD R199, R199, 0x1, -R3 ;  /* 0x00000001c7c78824 */ /* 0x000fc400078e0a03 */
[C---:B------:R-:W-:Y:S01]  /*17060*/  IMAD R209, R3.reuse, R212, R209 ;  /* 0x000000d403d17224 */ /* 0x040fe200078e02d1 */
[C---:B------:R-:W-:Y:S01]  /*17070*/  ISETP.GT.U32.AND P4, PT, R3.reuse, R198, PT ;  /* 0x000000c60300720c */ /* 0x040fe20003f84070 */
[C---:B------:R-:W-:Y:S01]  /*17080*/  IMAD R210, R3.reuse, R211, R210 ;  /* 0x000000d303d27224 */ /* 0x040fe200078e02d2 */
[----:B------:R-:W-:Y:S01]  /*17090*/  ISETP.GT.U32.AND P0, PT, R3, R199, PT ;  /* 0x000000c70300720c */ /* 0x000fe20003f04070 */
[----:B------:R-:W-:Y:S01]  /*170a0*/  @!P5 IMAD.IADD R200, R200, 0x1, -R3 ;  /* 0x00000001c8c8d824 */ /* 0x000fe200078e0a03 */
[----:B------:R-:W-:Y:S01]  /*170b0*/  IABS R211, R49 ;  /* 0x0000003100d37213 */ /* 0x000fe20000000000 */
[----:B------:R-:W-:Y:S01]  /*170c0*/  IMAD.HI.U32 R215, R5, R214, RZ ;  /* 0x000000d605d77227 */ /* 0x000fe200078e00ff */
[----:B------:R-:W-:Y:S02]  /*170d0*/  IABS R212, R48 ;  /* 0x0000003000d47213 */ /* 0x000fe40000000000 */
[----:B------:R-:W-:Y:S01]  /*170e0*/  ISETP.GT.U32.AND P5, PT, R3, R200, PT ;  /* 0x000000c80300720c */ /* 0x000fe20003fa4070 */
[----:B------:R-:W-:-:S04]  /*170f0*/  IMAD.HI.U32 R218, R5, R211, RZ ;  /* 0x000000d305da7227 */ /* 0x000fc800078e00ff */
[----:B------:R-:W-:Y:S01]  /*17100*/  @!P4 IMAD.IADD R198, R198, 0x1, -R3 ;  /* 0x00000001c6c6c824 */ /* 0x000fe200078e0a03 */
[----:B------:R-:W-:Y:S01]  /*17110*/  ISETP.GT.U32.AND P4, PT, R3, R201, PT ;  /* 0x000000c90300720c */ /* 0x000fe20003f84070 */
[----:B------:R-:W-:Y:S01]  /*17120*/  IMAD.MOV R218, RZ, RZ, -R218 ;  /* 0x000000ffffda7224 */ /* 0x000fe200078e0ada */
[----:B------:R-:W-:Y:S01]  /*17130*/  @!P0 IADD3 R199, R199, -R3, RZ ;  /* 0x80000003c7c78210 */ /* 0x000fe20007ffe0ff */
[----:B------:R-:W-:Y:S01]  /*17140*/  IMAD.HI.U32 R217, R5, R212, RZ ;  /* 0x000000d405d97227 */ /* 0x000fe200078e00ff */
[----:B------:R-:W-:-:S03]  /*17150*/  ISETP.GT.U32.AND P0, PT, R3, R202, PT ;  /* 0x000000ca0300720c */ /* 0x000fc60003f04070 */
[----:B------:R-:W-:Y:S01]  /*17160*/  @!P5 IMAD.IADD R200, R200, 0x1, -R3 ;  /* 0x00000001c8c8d824 */ /* 0x000fe200078e0a03 */
[C---:B------:R-:W-:Y:S01]  /*17170*/  ISETP.GT.U32.AND P5, PT, R3.reuse, R203, PT ;  /* 0x000000cb0300720c */ /* 0x040fe20003fa4070 */
[----:B------:R-:W-:Y:S01]  /*17180*/  IMAD R211, R3, R218, R211 ;  /* 0x000000da03d37224 */ /* 0x000fe200078e02d3 */
[----:B------:R-:W-:Y:S01]  /*17190*/  IABS R218, R42 ;  /* 0x0000002a00da7213 */ /* 0x000fe20000000000 */
[----:B------:R-:W-:Y:S02]  /*171a0*/  IMAD.MOV R217, RZ, RZ, -R217 ;  /* 0x000000ffffd97224 */ /* 0x000fe400078e0ad9 */
[----:B------:R-:W-:Y:S01]  /*171b0*/  @!P4 IADD3 R201, R201, -R3, RZ ;  /* 0x80000003c9c9c210 */ /* 0x000fe20007ffe0ff */
[----:B------:R-:W-:-:S03]  /*171c0*/  IMAD.HI.U32 R216, R5, R213, RZ ;  /* 0x000000d505d87227 */ /* 0x000fc600078e00ff */
[C---:B------:R-:W-:Y:S01]  /*171d0*/  ISETP.GT.U32.AND P4, PT, R3.reuse, R201, PT ;  /* 0x000000c90300720c */ /* 0x040fe20003f84070 */
[----:B------:R-:W-:Y:S02]  /*171e0*/  @!P0 IMAD.IADD R202, R202, 0x1, -R3 ;  /* 0x00000001caca8824 */ /* 0x000fe400078e0a03 */
[----:B------:R-:W-:Y:S01]  /*171f0*/  IMAD R212, R3, R217, R212 ;  /* 0x000000d903d47224 */ /* 0x000fe200078e02d4 */
[----:B------:R-:W-:Y:S01]  /*17200*/  @!P5 IADD3 R203, R203, -R3, RZ ;  /* 0x80000003cbcbd210 */ /* 0x000fe20007ffe0ff */
[----:B------:R-:W-:Y:S01]  /*17210*/  IMAD.MOV R215, RZ, RZ, -R215 ;  /* 0x000000ffffd77224 */ /* 0x000fe200078e0ad7 */
[C---:B------:R-:W-:Y:S01]  /*17220*/  ISETP.GT.U32.AND P0, PT, R3.reuse, R202, PT ;  /* 0x000000ca0300720c */ /* 0x040fe20003f04070 */
[----:B------:R-:W-:Y:S01]  /*17230*/  IMAD.MOV R216, RZ, RZ, -R216 ;  /* 0x000000ffffd87224 */ /* 0x000fe200078e0ad8 */
[C---:B------:R-:W-:Y:S01]  /*17240*/  ISETP.GT.U32.AND P5, PT, R3.reuse, R203, PT ;  /* 0x000000cb0300720c */ /* 0x040fe20003fa4070 */
[C---:B------:R-:W-:Y:S01]  /*17250*/  IMAD R214, R3.reuse, R215, R214 ;  /* 0x000000d703d67224 */ /* 0x040fe200078e02d6 */
[----:B------:R-:W-:Y:S01]  /*17260*/  IABS R215, R45 ;  /* 0x0000002d00d77213 */ /* 0x000fe20000000000 */
[----:B------:R-:W-:Y:S01]  /*17270*/  IMAD R213, R3, R216, R213 ;  /* 0x000000d803d57224 */ /* 0x000fe200078e02d5 */
[----:B------:R-:W-:Y:S01]  /*17280*/  IABS R216, R44 ;  /* 0x0000002c00d87213 */ /* 0x000fe20000000000 */
[----:B------:R-:W-:Y:S01]  /*17290*/  IMAD.HI.U32 R219, R5, R218, RZ ;  /* 0x000000da05db7227 */ /* 0x000fe200078e00ff */
[----:B------:R-:W-:-:S02]  /*172a0*/  @!P4 IADD3 R201, R201, -R3, RZ ;  /* 0x80000003c9c9c210 */ /* 0x000fc40007ffe0ff */
[----:B------:R-:W-:Y:S01]  /*172b0*/  ISETP.GT.U32.AND P4, PT, R3, R204, PT ;  /* 0x000000cc0300720c */ /* 0x000fe20003f84070 */
[----:B------:R-:W-:Y:S01]  /*172c0*/  IMAD.HI.U32 R222, R5, R215, RZ ;  /* 0x000000d705de7227 */ /* 0x000fe200078e00ff */
[----:B------:R-:W-:-:S03]  /*172d0*/  IABS R217, R43 ;  /* 0x0000002b00d97213 */ /* 0x000fc60000000000 */
[----:B------:R-:W-:Y:S01]  /*172e0*/  @!P0 IMAD.IADD R202, R202, 0x1, -R3 ;  /* 0x00000001caca8824 */ /* 0x000fe200078e0a03 */
[----:B------:R-:W-:Y:S01]  /*172f0*/  ISETP.GT.U32.AND P0, PT, R3, R205, PT ;  /* 0x000000cd0300720c */ /* 0x000fe20003f04070 */
[----:B------:R-:W-:Y:S01]  /*17300*/  IMAD.HI.U32 R221, R5, R216, RZ ;  /* 0x000000d805dd7227 */ /* 0x000fe200078e00ff */
[----:B------:R-:W-:Y:S02]  /*17310*/  @!P5 IADD3 R203, R203, -R3, RZ ;  /* 0x80000003cbcbd210 */ /* 0x000fe40007ffe0ff */
[----:B------:R-:W-:Y:S01]  /*17320*/  ISETP.GT.U32.AND P5, PT, R3, R206, PT ;  /* 0x000000ce0300720c */ /* 0x000fe20003fa4070 */
[----:B------:R-:W-:Y:S01]  /*17330*/  IMAD.HI.U32 R220, R5, R217, RZ ;  /* 0x000000d905dc7227 */ /* 0x000fe200078e00ff */
[----:B------:R-:W-:-:S03]  /*17340*/  IADD3 R222, -R222, RZ, RZ ;  /* 0x000000ffdede7210 */ /* 0x000fc60007ffe1ff */
[----:B------:R-:W-:Y:S01]  /*17350*/  @!P4 IMAD.IADD R204, R204, 0x1, -R3 ;  /* 0x00000001ccccc824 */ /* 0x000fe200078e0a03 */
[----:B------:R-:W-:Y:S01]  /*17360*/  IADD3 R220, -R220, RZ, RZ ;  /* 0x000000ffdcdc7210 */ /* 0x000fe20007ffe1ff */
[----:B------:R-:W-:Y:S01]  /*17370*/  IMAD R215, R3, R222, R215 ;  /* 0x000000de03d77224 */ /* 0x000fe200078e02d7 */
[----:B------:R-:W-:Y:S01]  /*17380*/  IABS R222, R38 ;  /* 0x0000002600de7213 */ /* 0x000fe20000000000 */
[----:B------:R-:W-:Y:S01]  /*17390*/  IMAD.MOV R221, RZ, RZ, -R221 ;  /* 0x000000ffffdd7224 */ /* 0x000fe200078e0add */
[----:B------:R-:W-:Y:S01]  /*173a0*/  @!P0 IADD3 R205, R205, -R3, RZ ;  /* 0x80000003cdcd8210 */ /* 0x000fe20007ffe0ff */
[C---:B------:R-:W-:Y:S01]  /*173b0*/  IMAD R217, R3.reuse, R220, R217 ;  /* 0x000000dc03d97224 */ /* 0x040fe200078e02d9 */
[C---:B------:R-:W-:Y:S01]  /*173c0*/  ISETP.GT.U32.AND P4, PT, R3.reuse, R204, PT ;  /* 0x000000cc0300720c */ /* 0x040fe20003f84070 */
[C---:B------:R-:W-:Y:S01]  /*173d0*/  IMAD R216, R3.reuse, R221, R216 ;  /* 0x000000dd03d87224 */ /* 0x040fe200078e02d8 */
[----:B------:R-:W-:Y:S01]  /*173e0*/  ISETP.GT.U32.AND P0, PT, R3, R205, PT ;  /* 0x000000cd0300720c */ /* 0x000fe20003f04070 */
[----:B------:R-:W-:Y:S01]  /*173f0*/  IMAD.MOV R219, RZ, RZ, -R219 ;  /* 0x000000ffffdb7224 */ /* 0x000fe200078e0adb */
[----:B------:R-:W-:Y:S01]  /*17400*/  @!P5 IADD3 R206, R206, -R3, RZ ;  /* 0x80000003ceced210 */ /* 0x000fe20007ffe0ff */
[----:B------:R-:W-:Y:S01]  /*17410*/  IMAD.HI.U32 R223, R5, R222, RZ ;  /* 0x000000de05df7227 */ /* 0x000fe200078e00ff */
[----:B------:R-:W-:-:S02]  /*17420*/  IABS R220, R40 ;  /* 0x0000002800dc7213 */ /* 0x000fc40000000000 */
[C---:B------:R-:W-:Y:S01]  /*17430*/  ISETP.GT.U32.AND P5, PT, R3.reuse, R206, PT ;  /* 0x000000ce0300720c */ /* 0x040fe20003fa4070 */
[----:B------:R-:W-:Y:S01]  /*17440*/  IMAD R218, R3, R219, R218 ;  /* 0x000000db03da7224 */ /* 0x000fe200078e02da */
[----:B------:R-:W-:Y:S01]  /*17450*/  IABS R219, R41 ;  /* 0x0000002900db7213 */ /* 0x000fe20000000000 */
[----:B------:R-:W-:Y:S01]  /*17460*/  IMAD.HI.U32 R225, R5, R220, RZ ;  /* 0x000000dc05e17227 */ /* 0x000fe200078e00ff */
[----:B------:R-:W-:-:S03]  /*17470*/  IABS R221, R39 ;  /* 0x0000002700dd7213 */ /* 0x000fc60000000000 */
[--C-:B------:R-:W-:Y:S01]  /*17480*/  @!P4 IMAD.IADD R204, R204, 0x1, -R3.reuse ;  /* 0x00000001ccccc824 */ /* 0x100fe200078e0a03 */
[----:B------:R-:W-:Y:S01]  /*17490*/  ISETP.GT.U32.AND P4, PT, R3, R207, PT ;  /* 0x000000cf0300720c */ /* 0x000fe20003f84070 */
[----:B------:R-:W-:Y:S01]  /*174a0*/  IMAD.HI.U32 R226, R5, R219, RZ ;  /* 0x000000db05e27227 */ /* 0x000fe200078e00ff */
[----:B------:R-:W-:Y:S02]  /*174b0*/  @!P0 IADD3 R205, R205, -R3, RZ ;  /* 0x80000003cdcd8210 */ /* 0x000fe40007ffe0ff */
[C---:B------:R-:W-:Y:S01]  /*174c0*/  ISETP.GT.U32.AND P0, PT, R3.reuse, R208, PT ;  /* 0x000000d00300720c */ /* 0x040fe20003f04070 */
[----:B------:R-:W-:Y:S01]  /*174d0*/  @!P5 IMAD.IADD R206, R206, 0x1, -R3 ;  /* 0x00000001ceced824 */ /* 0x000fe200078e0a03 */
[----:B------:R-:W-:Y:S01]  /*174e0*/  ISETP.GT.U32.AND P5, PT, R3, R209, PT ;  /* 0x000000d10300720c */ /* 0x000fe20003fa4070 */
[----:B------:R-:W-:Y:S01]  /*174f0*/  IMAD.MOV R225, RZ, RZ, -R225 ;  /* 0x000000ffffe17224 */ /* 0x000fe200078e0ae1 */
[----:B------:R-:W-:Y:S01]  /*17500*/  IADD3 R226, -R226, RZ, RZ ;  /* 0x000000ffe2e27210 */ /* 0x000fe20007ffe1ff */
[----:B------:R-:W-:-:S04]  /*17510*/  IMAD.HI.U32 R224, R5, R221, RZ ;  /* 0x000000dd05e07227 */ /* 0x000fc800078e00ff */
[----:B------:R-:W-:Y:S01]  /*17520*/  @!P4 IADD3 R207, R207, -R3, RZ ;  /* 0x80000003cfcfc210 */ /* 0x000fe20007ffe0ff */
[C---:B------:R-:W-:Y:S01]  /*17530*/  IMAD R219, R3.reuse, R226, R219 ;  /* 0x000000e203db7224 */ /* 0x040fe200078e02db */
[----:B------:R-:W-:Y:S01]  /*17540*/  IADD3 R224, -R224, RZ, RZ ;  /* 0x000000ffe0e07210 */ /* 0x000fe20007ffe1ff */
[C---:B------:R-:W-:Y:S01]  /*17550*/  IMAD R220, R3.reuse, R225, R220 ;  /* 0x000000e103dc7224 */ /* 0x040fe200078e02dc */
[----:B------:R-:W-:Y:S01]  /*17560*/  ISETP.GT.U32.AND P4, PT, R3, R207, PT ;  /* 0x000000cf0300720c */ /* 0x000fe20003f84070 */
[--C-:B------:R-:W-:Y:S01]  /*17570*/  @!P0 IMAD.IADD R208, R208, 0x1, -R3.reuse ;  /* 0x00000001d0d08824 */ /* 0x100fe200078e0a03 */
[----:B------:R-:W-:Y:S01]  /*17580*/  IABS R226, R34 ;  /* 0x0000002200e27213 */ /* 0x000fe20000000000 */
[----:B------:R-:W-:Y:S01]  /*17590*/  @!P5 IMAD.IADD R209, R209, 0x1, -R3 ;  /* 0x00000001d1d1d824 */ /* 0x000fe200078e0a03 */
[----:B------:R-:W-:Y:S01]  /*175a0*/  IABS R225, R35 ;  /* 0x0000002300e17213 */ /* 0x000fe20000000000 */
[C---:B------:R-:W-:Y:S01]  /*175b0*/  IMAD R221, R3.reuse, R224, R221 ;  /* 0x000000e003dd7224 */ /* 0x040fe200078e02dd */
[C---:B------:R-:W-:Y:S01]  /*175c0*/  ISETP.GT.U32.AND P0, PT, R3.reuse, R208, PT ;  /* 0x000000d00300720c */ /* 0x040fe20003f04070 */
[----:B------:R-:W-:Y:S01]  /*175d0*/  IMAD.MOV R223, RZ, RZ, -R223 ;  /* 0x000000ffffdf7224 */ /* 0x000fe200078e0adf */
[----:B------:R-:W-:Y:S01]  /*175e0*/  ISETP.GT.U32.AND P5, PT, R3, R209, PT ;  /* 0x000000d10300720c */ /* 0x000fe20003fa4070 */
[----:B------:R-:W-:Y:S01]  /*175f0*/  IMAD.HI.U32 R227, R5, R226, RZ ;  /* 0x000000e205e37227 */ /* 0x000fe200078e00ff */
[----:B------:R-:W-:-:S03]  /*17600*/  IABS R224, R36 ;  /* 0x0000002400e07213 */ /* 0x000fc60000000000 */
[----:B------:R-:W-:Y:S01]  /*17610*/  @!P4 IMAD.IADD R207, R207, 0x1, -R3 ;  /* 0x00000001cfcfc824 */ /* 0x000fe200078e0a03 */
[C---:B------:R-:W-:Y:S01]  /*17620*/  ISETP.GT.U32.AND P4, PT, R3.reuse, R210, PT ;  /* 0x000000d20300720c */ /* 0x040fe20003f84070 */
[----:B------:R-:W-:Y:S01]  /*17630*/  IMAD R222, R3, R223, R222 ;  /* 0x000000df03de7224 */ /* 0x000fe200078e02de */
[----:B------:R-:W-:Y:S01]  /*17640*/  IABS R223, R37 ;  /* 0x0000002500df7213 */ /* 0x000fe20000000000 */
[----:B------:R-:W-:Y:S01]  /*17650*/  IMAD.HI.U32 R229, R5, R224, RZ ;  /* 0x000000e005e57227 */ /* 0x000fe200078e00ff */
[----:B------:R-:W-:-:S03]  /*17660*/  IADD3 R227, -R227, RZ, RZ ;  /* 0x000000ffe3e37210 */ /* 0x000fc60007ffe1ff */
[--C-:B------:R-:W-:Y:S01]  /*17670*/  @!P0 IMAD.IADD R208, R208, 0x1, -R3.reuse ;  /* 0x00000001d0d08824 */ /* 0x100fe200078e0a03 */
[----:B------:R-:W-:Y:S01]  /*17680*/  ISETP.GT.U32.AND P0, PT, R3, R211, PT ;  /* 0x000000d30300720c */ /* 0x000fe20003f04070 */
[----:B------:R-:W-:Y:S01]  /*17690*/  @!P5 IMAD.IADD R209, R209, 0x1, -R3 ;  /* 0x00000001d1d1d824 */ /* 0x000fe200078e0a03 */
[----:B------:R-:W-:Y:S01]  /*176a0*/  ISETP.GT.U32.AND P5, PT, R3, R212, PT ;  /* 0x000000d40300720c */ /* 0x000fe20003fa4070 */
[----:B------:R-:W-:Y:S01]  /*176b0*/  IMAD.HI.U32 R230, R5, R223, RZ ;  /* 0x000000df05e67227 */ /* 0x000fe200078e00ff */
[----:B------:R-:W-:Y:S02]  /*176c0*/  IADD3 R229, -R229, RZ, RZ ;  /* 0x000000ffe5e57210 */ /* 0x000fe40007ffe1ff */
[----:B------:R-:W-:Y:S01]  /*176d0*/  @!P4 IADD3 R210, R210, -R3, RZ ;  /* 0x80000003d2d2c210 */ /* 0x000fe20007ffe0ff */
[C---:B------:R-:W-:Y:S01]  /*176e0*/  IMAD R226, R3.reuse, R227, R226 ;  /* 0x000000e303e27224 */ /* 0x040fe200078e02e2 */
[----:B------:R-:W-:Y:S01]  /*176f0*/  IADD3 R230, -R230, RZ, RZ ;  /* 0x000000ffe6e67210 */ /* 0x000fe20007ffe1ff */
[C---:B------:R-:W-:Y:S01]  /*17700*/  IMAD R224, R3.reuse, R229, R224 ;  /* 0x000000e503e07224 */ /* 0x040fe200078e02e0 */
[----:B------:R-:W-:Y:S01]  /*17710*/  ISETP.GT.U32.AND P4, PT, R3, R210, PT ;  /* 0x000000d20300720c */ /* 0x000fe20003f84070 */
[----:B------:R-:W-:Y:S01]  /*17720*/  IMAD.HI.U32 R228, R5, R225, RZ ;  /* 0x000000e105e47227 */ /* 0x000fe200078e00ff */
[----:B------:R-:W-:-:S02]  /*17730*/  IABS R227, R33 ;  /* 0x0000002100e37213 */ /* 0x000fc40000000000 */
[----:B------:R-:W-:Y:S01]  /*17740*/  @!P0 IADD3 R211, R211, -R3, RZ ;  /* 0x80000003d3d38210 */ /* 0x000fe20007ffe0ff */
[----:B------:R-:W-:Y:S01]  /*17750*/  @!P5 IMAD.IADD R212, R212, 0x1, -R3 ;  /* 0x00000001d4d4d824 */ /* 0x000fe200078e0a03 */
[----:B------:R-:W-:Y:S01]  /*17760*/  IABS R229, R31 ;  /* 0x0000001f00e57213 */ /* 0x000fe20000000000 */
[C---:B------:R-:W-:Y:S01]  /*17770*/  IMAD R223, R3.reuse, R230, R223 ;  /* 0x000000e603df7224 */ /* 0x040fe200078e02df */
[----:B------:R-:W-:Y:S01]  /*17780*/  ISETP.GT.U32.AND P0, PT, R3, R211, PT ;  /* 0x000000d30300720c */ /* 0x000fe20003f04070 */
[----:B------:R-:W-:Y:S01]  /*17790*/  IMAD.HI.U32 R233, R5, R227, RZ ;  /* 0x000000e305e97227 */ /* 0x000fe200078e00ff */
[C---:B------:R-:W-:Y:S02]  /*177a0*/  ISETP.GT.U32.AND P5, PT, R3.reuse, R212, PT ;  /* 0x000000d40300720c */ /* 0x040fe40003fa4070 */
[----:B------:R-:W-:Y:S01]  /*177b0*/  IABS R230, R30 ;  /* 0x0000001e00e67213 */ /* 0x000fe20000000000 */
[----:B------:R-:W-:Y:S01]  /*177c0*/  @!P4 IMAD.IADD R210, R210, 0x1, -R3 ;  /* 0x00000001d2d2c824 */ /* 0x000fe200078e0a03 */
[----:B------:R-:W-:Y:S01]  /*177d0*/  ISETP.GT.U32.AND P4, PT, R3, R213, PT ;  /* 0x000000d50300720c */ /* 0x000fe20003f84070 */
[----:B------:R-:W-:-:S02]  /*177e0*/  IMAD.MOV R228, RZ, RZ, -R228 ;  /* 0x000000ffffe47224 */ /* 0x000fc400078e0ae4 */
[----:B------:R-:W-:Y:S02]  /*177f0*/  IMAD.MOV R233, RZ, RZ, -R233 ;  /* 0x000000ffffe97224 */ /* 0x000fe400078e0ae9 */
[----:B------:R-:W-:-:S04]  /*17800*/  IMAD.HI.U32 R234, R5, R230, RZ ;  /* 0x000000e605ea7227 */ /* 0x000fc800078e00ff */
[--C-:B------:R-:W-:Y:S01]  /*17810*/  @!P0 IMAD.IADD R211, R211, 0x1, -R3.reuse ;  /* 0x00000001d3d38824 */ /* 0x100fe200078e0a03 */
[C---:B------:R-:W-:Y:S01]  /*17820*/  ISETP.GT.U32.AND P0, PT, R3.reuse, R214, PT ;  /* 0x000000d60300720c */ /* 0x040fe20003f04070 */
[----:B------:R-:W-:Y:S01]  /*17830*/  @!P5 IMAD.IADD R212, R212, 0x1, -R3 ;  /* 0x00000001d4d4d824 */ /* 0x000fe200078e0a03 */
[C---:B------:R-:W-:Y:S01]  /*17840*/  ISETP.GT.U32.AND P5, PT, R3.reuse, R215, PT ;  /* 0x000000d70300720c */ /* 0x040fe20003fa4070 */
[----:B------:R-:W-:Y:S01]  /*17850*/  IMAD R225, R3, R228, R225 ;  /* 0x000000e403e17224 */ /* 0x000fe200078e02e1 */
[----:B------:R-:W-:Y:S01]  /*17860*/  @!P4 IADD3 R213, R213, -R3, RZ ;  /* 0x80000003d5d5c210 */ /* 0x000fe20007ffe0ff */
[----:B------:R-:W-:Y:S01]  /*17870*/  IMAD R227, R3, R233, R227 ;  /* 0x000000e903e37224 */ /* 0x000fe200078e02e3 */
[----:B------:R-:W-:Y:S01]  /*17880*/  IABS R228, R32 ;  /* 0x0000002000e47213 */ /* 0x000fe20000000000 */
[----:B------:R-:W-:Y:S01]  /*17890*/  IMAD.HI.U32 R246, R5, R229, RZ ;  /* 0x000000e505f67227 */ /* 0x000fe200078e00ff */
[----:B------:R-:W-:Y:S02]  /*178a0*/  ISETP.GT.U32.AND P4, PT, R3, R213, PT ;  /* 0x000000d50300720c */ /* 0x000fe40003f84070 */
[----:B------:R-:W-:Y:S01]  /*178b0*/  IADD3 R233, -R234, RZ, RZ ;  /* 0x000000ffeae97210 */ /* 0x000fe20007ffe1ff */
[----:B------:R-:W-:Y:S01]  /*178c0*/  IMAD.HI.U32 R232, R5, R228, RZ ;  /* 0x000000e405e87227 */ /* 0x000fe200078e00ff */
[----:B------:R-:W-:-:S03]  /*178d0*/  IABS R234, R26 ;  /* 0x0000001a00ea7213 */ /* 0x000fc60000000000 */
[----:B------:R-:W-:Y:S01]  /*178e0*/  @!P0 IMAD.IADD R214, R214, 0x1, -R3 ;  /* 0x00000001d6d68824 */ /* 0x000fe200078e0a03 */
[----:B------:R-:W-:Y:S01]  /*178f0*/  @!P5 IADD3 R215, R215, -R3, RZ ;  /* 0x80000003d7d7d210 */ /* 0x000fe20007ffe0ff */
[C---:B------:R-:W-:Y:S01]  /*17900*/  IMAD R230, R3.reuse, R233, R230 ;  /* 0x000000e903e67224 */ /* 0x040fe200078e02e6 */
[----:B------:R-:W-:Y:S01]  /*17910*/  IADD3 R232, -R232, RZ, RZ ;  /* 0x000000ffe8e87210 */ /* 0x000fe20007ffe1ff */
[----:B-1----:R-:W-:Y:S01]  /*17920*/  IMAD.MOV.U32 R2, RZ, RZ, R231 ;  /* 0x000000ffff027224 */ /* 0x002fe200078e00e7 */
[----:B------:R-:W-:Y:S01]  /*17930*/  ISETP.GT.U32.AND P0, PT, R3, R214, PT ;  /* 0x000000d60300720c */ /* 0x000fe20003f04070 */
[----:B------:R-:W-:Y:S01]  /*17940*/  @!P4 IMAD.IADD R213, R213, 0x1, -R3 ;  /* 0x00000001d5d5c824 */ /* 0x000fe200078e0a03 */
[C---:B------:R-:W-:Y:S01]  /*17950*/  ISETP.GT.U32.AND P5, PT, R3.reuse, R215, PT ;  /* 0x000000d70300720c */ /* 0x040fe20003fa4070 */
[C---:B------:R-:W-:Y:S01]  /*17960*/  IMAD R228, R3.reuse, R232, R228 ;  /* 0x000000e803e47224 */ /* 0x040fe200078e02e4 */
[----:B------:R-:W-:Y:S01]  /*17970*/  ISETP.GT.U32.AND P4, PT, R3, R216, PT ;  /* 0x000000d80300720c */ /* 0x000fe20003f84070 */
[----:B------:R-:W-:Y:S01]  /*17980*/  IMAD.MOV R232, RZ, RZ, -R246 ;  /* 0x000000ffffe87224 */ /* 0x000fe200078e0af6 */
[----:B------:R-:W-:Y:S01]  /*17990*/  IABS R246, R29 ;  /* 0x0000001d00f67213 */ /* 0x000fe20000000000 */
[----:B------:R-:W-:Y:S01]  /*179a0*/  @!P3 IMAD.MOV R2, RZ, RZ, -R2 ;  /* 0x000000ffff02b224 */ /* 0x000fe200078e0a02 */
[----:B------:R-:W-:Y:S01]  /*179b0*/  IABS R233, R27 ;  /* 0x0000001b00e97213 */ /* 0x000fe20000000000 */
[----:B------:R-:W-:-:S02]  /*179c0*/  VIADD R7, R10, 0x1f9 ;  /* 0x000001f90a077836 */ /* 0x000fc40000000000 */
[----:B------:R-:W-:Y:S01]  /*179d0*/  IMAD.HI.U32 R247, R5, R246, RZ ;  /* 0x000000f605f77227 */ /* 0x000fe200078e00ff */
[----:B------:R1:W-:Y:S03]  /*179e0*/  STL [R1+0x144], R2 ;  /* 0x0001440201007387 */ /* 0x0003e60000100800 */
[--C-:B------:R-:W-:Y:S01]  /*179f0*/  @!P0 IMAD.IADD R214, R214, 0x1, -R3.reuse ;  /* 0x00000001d6d68824 */ /* 0x100fe200078e0a03 */
[----:B------:R-:W-:Y:S01]  /*17a00*/  ISETP.GT.U32.AND P0, PT, R3, R217, PT ;  /* 0x000000d90300720c */ /* 0x000fe20003f04070 */
[--C-:B------:R-:W-:Y:S01]  /*17a10*/  @!P5 IMAD.IADD R215, R215, 0x1, -R3.reuse ;  /* 0x00000001d7d7d824 */ /* 0x100fe200078e0a03 */
[C---:B------:R-:W-:Y:S01]  /*17a20*/  ISETP.GT.U32.AND P5, PT, R3.reuse, R218, PT ;  /* 0x000000da0300720c */ /* 0x040fe20003fa4070 */
[----:B------:R-:W-:Y:S01]  /*17a30*/  @!P4 IMAD.IADD R216, R216, 0x1, -R3 ;  /* 0x00000001d8d8c824 */ /* 0x000fe200078e0a03 */
[----:B------:R-:W-:Y:S01]  /*17a40*/  STL [R1+0x4a44], R25 ;  /* 0x004a441901007387 */ /* 0x000fe20000100800 */
[----:B------:R-:W-:Y:S01]  /*17a50*/  IMAD.MOV R231, RZ, RZ, -R247 ;  /* 0x000000ffffe77224 */ /* 0x000fe200078e0af7 */
[----:B-1----:R-:W-:Y:S01]  /*17a60*/  MOV R2, R238 ;  /* 0x000000ee00027202 */ /* 0x002fe20000000f00 */
[----:B------:R-:W-:Y:S01]  /*17a70*/  VIADD R6, R10, 0x1fa ;  /* 0x000001fa0a067836 */ /* 0x000fe20000000000 */
[C---:B------:R-:W-:Y:S01]  /*17a80*/  ISETP.GT.U32.AND P4, PT, R3.reuse, R216, PT ;  /* 0x000000d80300720c */ /* 0x040fe20003f84070 */
[C---:B------:R-:W-:Y:S01]  /*17a90*/  IMAD R231, R3.reuse, R231, R246 ;  /* 0x000000e703e77224 */ /* 0x040fe200078e02f6 */
[----:B------:R-:W-:Y:S01]  /*17aa0*/  @!P1 IADD3 R2, -R2, RZ, RZ ;  /* 0x000000ff02029210 */ /* 0x000fe20007ffe1ff */
[----:B------:R-:W-:Y:S01]  /*17ab0*/  STL [R1+0x4a40], R24 ;  /* 0x004a401801007387 */ /* 0x000fe20000100800 */
[----:B------:R-:W-:Y:S01]  /*17ac0*/  IMAD R229, R3, R232, R229 ;  /* 0x000000e803e57224 */ /* 0x000fe200078e02e5 */
[----:B------:R-:W-:Y:S01]  /*17ad0*/  IABS R232, R28 ;  /* 0x0000001c00e87213 */ /* 0x000fe20000000000 */
[--C-:B------:R-:W-:Y:S01]  /*17ae0*/  @!P0 IMAD.IADD R217, R217, 0x1, -R3.reuse ;  /* 0x00000001d9d98824 */ /* 0x100fe200078e0a03 */
[----:B------:R1:W-:Y:S01]  /*17af0*/  STL [R1+0x134], R2 ;  /* 0x0001340201007387 */ /* 0x0003e20000100800 */
[--C-:B------:R-:W-:Y:S01]  /*17b00*/  @!P5 IMAD.IADD R218, R218, 0x1, -R3.reuse ;  /* 0x00000001dadad824 */ /* 0x100fe200078e0a03 */
[----:B------:R-:W-:Y:S01]  /*17b10*/  IABS R238, R24 ;  /* 0x0000001800ee7213 */ /* 0x000fe20000000000 */
[----:B------:R-:W-:Y:S01]  /*17b20*/  IMAD.HI.U32 R247, R5, R233, RZ ;  /* 0x000000e905f77227 */ /* 0x000fe200078e00ff */
[C---:B------:R-:W-:Y:S01]  /*17b30*/  ISETP.GT.U32.AND P0, PT, R3.reuse, R217, PT ;  /* 0x000000d90300720c */ /* 0x040fe20003f04070 */
[----:B------:R2:W-:Y:S01]  /*17b40*/  STL [R1+0x4cb8], R17 ;  /* 0x004cb81101007387 */ /* 0x0005e20000100800 */
[C---:B------:R-:W-:Y:S01]  /*17b50*/  ISETP.GT.U32.AND P5, PT, R3.reuse, R218, PT ;  /* 0x000000da0300720c */ /* 0x040fe20003fa4070 */
[----:B------:R-:W-:Y:S01]  /*17b60*/  @!P4 IMAD.IADD R216, R216, 0x1, -R3 ;  /* 0x00000001d8d8c824 */ /* 0x000fe200078e0a03 */
[----:B------:R-:W-:Y:S01]  /*17b70*/  ISETP.GT.U32.AND P4, PT, R3, R219, PT ;  /* 0x000000db0300720c */ /* 0x000fe20003f84070 */
[----:B------:R-:W-:Y:S01]  /*17b80*/  STL [R1+0x4a2c], R23 ;  /* 0x004a2c1701007387 */ /* 0x000fe20000100800 */
[----:B-1----:R-:W-:Y:S01]  /*17b90*/  IMAD.MOV.U32 R2, RZ, RZ, R4 ;  /* 0x000000ffff027224 */ /* 0x002fe200078e0004 */
[----:B------:R-:W-:Y:S01]  /*17ba0*/  IADD3 R247, -R247, RZ, RZ ;  /* 0x000000fff7f77210 */ /* 0x000fe20007ffe1ff */
[----:B------:R-:W-:Y:S01]  /*17bb0*/  IMAD.HI.U32 R246, R5, R234, RZ ;  /* 0x000000ea05f67227 */ /* 0x000fe200078e00ff */
[----:B------:R-:W-:Y:S01]  /*17bc0*/  STL [R1+0x4a28], R22 ;  /* 0x004a281601007387 */ /* 0x000fe20000100800 */
[----:B------:R-:W-:-:S02]  /*17bd0*/  IABS R250, R6 ;  /* 0x0000000600fa7213 */ /* 0x000fc40000000000 */
[----:B--2---:R-:W-:Y:S01]  /*17be0*/  IADD3 R17, R10, 0x1f8, RZ ;  /* 0x000001f80a117810 */ /* 0x004fe20007ffe0ff */
[--C-:B------:R-:W-:Y:S01]  /*17bf0*/  @!P0 IMAD.IADD R217, R217, 0x1, -R3.reuse ;  /* 0x00000001d9d98824 */ /* 0x100fe200078e0a03 */
[C---:B------:R-:W-:Y:S01]  /*17c00*/  ISETP.GT.U32.AND P0, PT, R3.reuse, R220, PT ;  /* 0x000000dc0300720c */ /* 0x040fe20003f04070 */
[----:B------:R-:W-:Y:S01]  /*17c10*/  @!P5 IMAD.IADD R218, R218, 0x1, -R3 ;  /* 0x00000001dadad824 */ /* 0x000fe200078e0a03 */
[----:B------:R-:W-:Y:S01]  /*17c20*/  ISETP.GT.U32.AND P5, PT, R3, R221, PT ;  /* 0x000000dd0300720c */ /* 0x000fe20003fa4070 */
[----:B------:R1:W-:Y:S01]  /*17c30*/  STL [R1+0x4cbc], R15 ;  /* 0x004cbc0f01007387 */ /* 0x0003e20000100800 */
[----:B------:R-:W-:Y:S01]  /*17c40*/  @!P4 IADD3 R219, R219, -R3, RZ ;  /* 0x80000003dbdbc210 */ /* 0x000fe20007ffe0ff */
[----:B------:R-:W-:-:S03]  /*17c50*/  IMAD.HI.U32 R248, R5, R232, RZ ;  /* 0x000000e805f87227 */ /* 0x000fc600078e00ff */
[C---:B------:R-:W-:Y:S01]  /*17c60*/  ISETP.GT.U32.AND P4, PT, R3.reuse, R219, PT ;  /* 0x000000db0300720c */ /* 0x040fe20003f84070 */
[----:B------:R-:W-:Y:S02]  /*17c70*/  IMAD.MOV R246, RZ, RZ, -R246 ;  /* 0x000000fffff67224 */ /* 0x000fe400078e0af6 */
[----:B------:R-:W-:Y:S02]  /*17c80*/  IMAD R233, R3, R247, R233 ;  /* 0x000000f703e97224 */ /* 0x000fe400078e02e9 */
[--C-:B------:R-:W-:Y:S02]  /*17c90*/  @!P0 IMAD.IADD R220, R220, 0x1, -R3.reuse ;  /* 0x00000001dcdc8824 */ /* 0x100fe400078e0a03 */
[--C-:B------:R-:W-:Y:S02]  /*17ca0*/  @!P5 IMAD.IADD R221, R221, 0x1, -R3.reuse ;  /* 0x00000001ddddd824 */ /* 0x100fe400078e0a03 */
[----:B-1----:R-:W-:Y:S01]  /*17cb0*/  VIADD R15, R10, 0x1f7 ;  /* 0x000001f70a0f7836 */ /* 0x002fe20000000000 */
[C---:B------:R-:W-:Y:S01]  /*17cc0*/  ISETP.GT.U32.AND P0, PT, R3.reuse, R220, PT ;  /* 0x000000dc0300720c */ /* 0x040fe20003f04070 */
[----:B------:R-:W-:Y:S01]  /*17cd0*/  IMAD.MOV R248, RZ, RZ, -R248 ;  /* 0x000000fffff87224 */ /* 0x000fe200078e0af8 */
[----:B------:R-:W-:Y:S01]  /*17ce0*/  ISETP.GT.U32.AND P5, PT, R3, R221, PT ;  /* 0x000000dd0300720c */ /* 0x000fe20003fa4070 */
[----:B------:R-:W-:Y:S01]  /*17cf0*/  @!P4 IMAD.IADD R219, R219, 0x1, -R3 ;  /* 0x00000001dbdbc824 */ /* 0x000fe200078e0a03 */
[C---:B------:R-:W-:Y:S01]  /*17d00*/  ISETP.GT.U32.AND P4, PT, R3.reuse, R222, PT ;  /* 0x000000de0300720c */ /* 0x040fe20003f84070 */
[C---:B------:R-:W-:Y:S01]  /*17d10*/  IMAD R234, R3.reuse, R246, R234 ;  /* 0x000000f603ea7224 */ /* 0x040fe200078e02ea */
[----:B------:R-:W-:Y:S01]  /*17d20*/  IABS R246, R25 ;  /* 0x0000001900f67213 */ /* 0x000fe20000000000 */
[----:B------:R-:W-:Y:S01]  /*17d30*/  IMAD R232, R3, R248, R232 ;  /* 0x000000f803e87224 */ /* 0x000fe200078e02e8 */
[----:B------:R-:W-:Y:S01]  /*17d40*/  IABS R248, R7 ;  /* 0x0000000700f87213 */ /* 0x000fe20000000000 */
[----:B------:R-:W-:-:S04]  /*17d50*/  IMAD.HI.U32 R251, R5, R250, RZ ;  /* 0x000000fa05fb7227 */ /* 0x000fc800078e00ff */
[--C-:B------:R-:W-:Y:S01]  /*17d60*/  @!P0 IMAD.IADD R220, R220, 0x1, -R3.reuse ;  /* 0x00000001dcdc8824 */ /* 0x100fe200078e0a03 */
[----:B------:R-:W-:Y:S01]  /*17d70*/  ISETP.GT.U32.AND P0, PT, R3, R223, PT ;  /* 0x000000df0300720c */ /* 0x000fe20003f04070 */
[--C-:B------:R-:W-:Y:S01]  /*17d80*/  @!P5 IMAD.IADD R221, R221, 0x1, -R3.reuse ;  /* 0x00000001ddddd824 */ /* 0x100fe200078e0a03 */
[C---:B------:R-:W-:Y:S01]  /*17d90*/  ISETP.GT.U32.AND P5, PT, R3.reuse, R224, PT ;  /* 0x000000e00300720c */ /* 0x040fe20003fa4070 */
[----:B------:R-:W-:Y:S01]  /*17da0*/  @!P4 IMAD.IADD R222, R222, 0x1, -R3 ;  /* 0x00000001dedec824 */ /* 0x000fe200078e0a03 */
[----:B------:R-:W-:Y:S01]  /*17db0*/  ISETP.GT.U32.AND P4, PT, R3, R225, PT ;  /* 0x000000e10300720c */ /* 0x000fe20003f84070 */
[----:B------:R-:W-:-:S04]  /*17dc0*/  IMAD.HI.U32 R247, R5, R246, RZ ;  /* 0x000000f605f77227 */ /* 0x000fc800078e00ff */
[----:B------:R-:W-:-:S04]  /*17dd0*/  IMAD.HI.U32 R249, R5, R248, RZ ;  /* 0x000000f805f97227 */ /* 0x000fc800078e00ff */
[----:B------:R-:W-:Y:S02]  /*17de0*/  @!P0 IADD3 R223, R223, -R3, RZ ;  /* 0x80000003dfdf8210 */ /* 0x000fe40007ffe0ff */
[C---:B------:R-:W-:Y:S01]  /*17df0*/  ISETP.GT.U32.AND P0, PT, R3.reuse, R222, PT ;  /* 0x000000de0300720c */ /* 0x040fe20003f04070 */
[----:B------:R-:W-:Y:S01]  /*17e00*/  @!P5 IMAD.IADD R224, R224, 0x1, -R3 ;  /* 0x00000001e0e0d824 */ /* 0x000fe200078e0a03 */
[----:B------:R-:W-:Y:S02]  /*17e10*/  ISETP.GT.U32.AND P5, PT, R3, R223, PT ;  /* 0x000000df0300720c */ /* 0x000fe40003fa4070 */
[----:B------:R-:W-:Y:S02]  /*17e20*/  @!P4 IADD3 R225, R225, -R3, RZ ;  /* 0x80000003e1e1c210 */ /* 0x000fe40007ffe0ff */
[C---:B------:R-:W-:Y:S02]  /*17e30*/  ISETP.GT.U32.AND P4, PT, R3.reuse, R224, PT ;  /* 0x000000e00300720c */ /* 0x040fe40003f84070 */
[----:B------:R-:W-:-:S05]  /*17e40*/  ISETP.GT.U32.AND P3, PT, R3, R225, PT ;  /* 0x000000e10300720c */ /* 0x000fca0003f64070 */
[----:B------:R-:W-:Y:S02]  /*17e50*/  @!P0 IADD3 R222, R222, -R3, RZ ;  /* 0x80000003dede8210 */ /* 0x000fe40007ffe0ff */
[----:B------:R-:W-:Y:S01]  /*17e60*/  ISETP.GT.U32.AND P0, PT, R3, R226, PT ;  /* 0x000000e20300720c */ /* 0x000fe20003f04070 */
[--C-:B------:R-:W-:Y:S01]  /*17e70*/  @!P5 IMAD.IADD R223, R223, 0x1, -R3.reuse ;  /* 0x00000001dfdfd824 */ /* 0x100fe200078e0a03 */
[C---:B------:R-:W-:Y:S02]  /*17e80*/  ISETP.GT.U32.AND P5, PT, R3.reuse, R227, PT ;  /* 0x000000e30300720c */ /* 0x040fe40003fa4070 */
[----:B------:R-:W-:Y:S01]  /*17e90*/  @!P4 IMAD.IADD R224, R224, 0x1, -R3 ;  /* 0x00000001e0e0c824 */ /* 0x000fe200078e0a03 */
[----:B------:R-:W-:Y:S02]  /*17ea0*/  ISETP.GT.U32.AND P4, PT, R3, R228, PT ;  /* 0x000000e40300720c */ /* 0x000fe40003f84070 */
[----:B------:R-:W-:Y:S02]  /*17eb0*/  @!P3 IADD3 R225, R225, -R3, RZ ;  /* 0x80000003e1e1b210 */ /* 0x000fe40007ffe0ff */
[----:B------:R-:W-:-:S04]  /*17ec0*/  ISETP.GT.U32.AND P3, PT, R3, R229, PT ;  /* 0x000000e50300720c */ /* 0x000fc80003f64070 */
[--C-:B------:R-:W-:Y:S01]  /*17ed0*/  @!P0 IMAD.IADD R226, R226, 0x1, -R3.reuse ;  /* 0x00000001e2e28824 */ /* 0x100fe200078e0a03 */
[----:B------:R-:W-:Y:S02]  /*17ee0*/  ISETP.GT.U32.AND P0, PT, R3, R230, PT ;  /* 0x000000e60300720c */ /* 0x000fe40003f04070 */
[----:B------:R-:W-:Y:S02]  /*17ef0*/  @!P5 IADD3 R227, R227, -R3, RZ ;  /* 0x80000003e3e3d210 */ /* 0x000fe40007ffe0ff */
[C---:B------:R-:W-:Y:S01]  /*17f00*/  ISETP.GT.U32.AND P5, PT, R3.reuse, R226, PT ;  /* 0x000000e20300720c */ /* 0x040fe20003fa4070 */
[--C-:B------:R-:W-:Y:S01]  /*17f10*/  @!P4 IMAD.IADD R228, R228, 0x1, -R3.reuse ;  /* 0x00000001e4e4c824 */ /* 0x100fe200078e0a03 */
[----:B------:R-:W-:Y:S02]  /*17f20*/  ISETP.GT.U32.AND P4, PT, R3, R227, PT ;  /* 0x000000e30300720c */ /* 0x000fe40003f84070 */
[----:B------:R-:W-:Y:S02]  /*17f30*/  @!P3 IMAD.IADD R229, R229, 0x1, -R3 ;  /* 0x00000001e5e5b824 */ /* 0x000fe400078e0a03 */
[----:B------:R-:W-:-:S03]  /*17f40*/  ISETP.GT.U32.AND P3, PT, R3, R228, PT ;  /* 0x000000e40300720c */ /* 0x000fc60003f64070 */
[----:B------:R-:W-:Y:S01]  /*17f50*/  @!P0 IMAD.IADD R230, R230, 0x1, -R3 ;  /* 0x00000001e6e68824 */ /* 0x000fe200078e0a03 */
[----:B------:R-:W-:-:S03]  /*17f60*/  ISETP.GT.U32.AND P1, PT, R3, R229, PT ;  /* 0x000000e50300720c */ /* 0x000fc60003f24070 */
[--C-:B------:R-:W-:Y:S01]  /*17f70*/  @!P5 IMAD.IADD R226, R226, 0x1, -R3.reuse ;  /* 0x00000001e2e2d824 */ /* 0x100fe200078e0a03 */
[----:B------:R-:W-:Y:S01]  /*17f80*/  ISETP.GT.U32.AND P0, PT, R3, R230, PT ;  /* 0x000000e60300720c */ /* 0x000fe20003f04070 */
[--C-:B------:R-:W-:Y:S01]  /*17f90*/  @!P4 IMAD.IADD R227, R227, 0x1, -R3.reuse ;  /* 0x00000001e3e3c824 */ /* 0x100fe200078e0a03 */
[C---:B------:R-:W-:Y:S02]  /*17fa0*/  ISETP.GT.U32.AND P5, PT, R3.reuse, R231, PT ;  /* 0x000000e70300720c */ /* 0x040fe40003fa4070 */
[C---:B------:R-:W-:Y:S02]  /*17fb0*/  ISETP.GT.U32.AND P4, PT, R3.reuse, R232, PT ;  /* 0x000000e80300720c */ /* 0x040fe40003f84070 */
[----:B------:R-:W-:Y:S02]  /*17fc0*/  @!P3 IADD3 R228, R228, -R3, RZ ;  /* 0x80000003e4e4b210 */ /* 0x000fe40007ffe0ff */
[----:B------:R-:W-:Y:S01]  /*17fd0*/  ISETP.GT.U32.AND P3, PT, R3, R233, PT ;  /* 0x000000e90300720c */ /* 0x000fe20003f64070 */
[----:B------:R-:W-:Y:S01]  /*17fe0*/  @!P1 IMAD.IADD R229, R229, 0x1, -R3 ;  /* 0x00000001e5e59824 */ /* 0x000fe200078e0a03 */
[----:B------:R-:W-:-:S03]  /*17ff0*/  ISETP.GT.U32.AND P1, PT, R3, R234, PT ;  /* 0x000000ea0300720c */ /* 0x000fc60003f24070 */
[--C-:B------:R-:W-:Y:S01]  /*18000*/  @!P0 IMAD.IADD R230, R230, 0x1, -R3.reuse ;  /* 0x00000001e6e68824 */ /* 0x100fe200078e0a03 */
[----:B------:R-:W-:Y:S01]  /*18010*/  ISETP.GE.AND P0, PT, R245, RZ, PT ;  /* 0x000000fff500720c */ /* 0x000fe20003f06270 */
[----:B------:R-:W-:Y:S01]  /*18020*/  IMAD.HI.U32 R245, R5, R238, RZ ;  /* 0x000000ee05f57227 */ /* 0x000fe200078e00ff */
[----:B------:R-:W-:Y:S02]  /*18030*/  @!P5 IADD3 R231, R231, -R3, RZ ;  /* 0x80000003e7e7d210 */ /* 0x000fe40007ffe0ff */
[----:B------:R-:W-:Y:S01]  /*18040*/  ISETP.GE.AND P5, PT, R244, RZ, PT ;  /* 0x000000fff400720c */ /* 0x000fe20003fa6270 */
[--C-:B------:R-:W-:Y:S01]  /*18050*/  @!P4 IMAD.IADD R232, R232, 0x1, -R3.reuse ;  /* 0x00000001e8e8c824 */ /* 0x100fe200078e0a03 */
[----:B------:R-:W-:Y:S01]  /*18060*/  ISETP.GT.U32.AND P4, PT, R3, R231, PT ;  /* 0x000000e70300720c */ /* 0x000fe20003f84070 */
[----:B------:R-:W-:Y:S01]  /*18070*/  @!P3 IMAD.IADD R233, R233, 0x1, -R3 ;  /* 0x00000001e9e9b824 */ /* 0x000fe200078e0a03 */
[----:B------:R-:W-:Y:S01]  /*18080*/  IADD3 R245, -R245, RZ, RZ ;  /* 0x000000fff5f57210 */ /* 0x000fe20007ffe1ff */
[----:B------:R-:W-:Y:S01]  /*18090*/  IMAD.MOV R244, RZ, RZ, -R247 ;  /* 0x000000fffff47224 */ /* 0x000fe200078e0af7 */
[----:B------:R-:W-:-:S02]  /*180a0*/  @!P1 IADD3 R234, R234, -R3, RZ ;  /* 0x80000003eaea9210 */ /* 0x000fc40007ffe0ff */
[C---:B------:R-:W-:Y:S01]  /*180b0*/  ISETP.GT.U32.AND P1, PT, R3.reuse, R233, PT ;  /* 0x000000e90300720c */ /* 0x040fe20003f24070 */
[----:B------:R-:W-:Y:S01]  /*180c0*/  @!P0 IMAD.MOV R13, RZ, RZ, -R13 ;  /* 0x000000ffff0d8224 */ /* 0x000fe200078e0a0d */
[C---:B------:R-:W-:Y:S01]  /*180d0*/  ISETP.GT.U32.AND P3, PT, R3.reuse, R232, PT ;  /* 0x000000e80300720c */ /* 0x040fe20003f64070 */
[C---:B------:R-:W-:Y:S01]  /*180e0*/  IMAD R238, R3.reuse, R245, R238 ;  /* 0x000000f503ee7224 */ /* 0x040fe200078e02ee */
[C---:B------:R-:W-:Y:S01]  /*180f0*/  ISETP.GT.U32.AND P6, PT, R3.reuse, R234, PT ;  /* 0x000000ea0300720c */ /* 0x040fe20003fc4070 */
[----:B------:R-:W-:Y:S01]  /*18100*/  @!P5 IMAD.MOV R2, RZ, RZ, -R2 ;  /* 0x000000ffff02d224 */ /* 0x000fe200078e0a02 */
[----:B------:R1:W-:Y:S01]  /*18110*/  STL [R1+0x4cc0], R13 ;  /* 0x004cc00d01007387 */ /* 0x0003e20000100800 */
[----:B------:R-:W-:Y:S01]  /*18120*/  IMAD R235, R3, R244, R246 ;  /* 0x000000f403eb7224 */ /* 0x000fe200078e02f6 */
[----:B------:R-:W-:Y:S01]  /*18130*/  IABS R245, R22 ;  /* 0x0000001600f57213 */ /* 0x000fe20000000000 */
[----:B------:R-:W-:Y:S01]  /*18140*/  @!P4 IMAD.IADD R231, R231, 0x1, -R3 ;  /* 0x00000001e7e7c824 */ /* 0x000fe200078e0a03 */
[----:B------:R-:W-:Y:S01]  /*18150*/  STL [R1+0x4a18], R21 ;  /* 0x004a181501007387 */ /* 0x000fe20000100800 */
[----:B------:R-:W-:-:S02]  /*18160*/  IABS R244, R23 ;  /* 0x0000001700f47213 */ /* 0x000fc40000000000 */
[--C-:B------:R-:W-:Y:S01]  /*18170*/  @!P1 IMAD.IADD R233, R233, 0x1, -R3.reuse ;  /* 0x00000001e9e99824 */ /* 0x100fe200078e0a03 */
[----:B------:R-:W-:Y:S01]  /*18180*/  STL [R1+0x4a14], R20 ;  /* 0x004a141401007387 */ /* 0x000fe20000100800 */
[C---:B------:R-:W-:Y:S01]  /*18190*/  ISETP.GT.U32.AND P1, PT, R3.reuse, R238, PT ;  /* 0x000000ee0300720c */ /* 0x040fe20003f24070 */
[----:B-1----:R-:W-:Y:S01]  /*181a0*/  VIADD R13, R10, 0x1f6 ;  /* 0x000001f60a0d7836 */ /* 0x002fe20000000000 */
[----:B------:R-:W-:Y:S01]  /*181b0*/  ISETP.GT.U32.AND P4, PT, R3, R235, PT ;  /* 0x000000eb0300720c */ /* 0x000fe20003f84070 */
[----:B------:R-:W-:Y:S01]  /*181c0*/  STL [R1+0x4a10], R19 ;  /* 0x004a101301007387 */ /* 0x000fe20000100800 */
[--C-:B------:R-:W-:Y:S01]  /*181d0*/  @!P3 IMAD.IADD R232, R232, 0x1, -R3.reuse ;  /* 0x00000001e8e8b824 */ /* 0x100fe200078e0a03 */
[----:B------:R-:W-:Y:S01]  /*181e0*/  ISETP.GE.AND P3, PT, R240, RZ, PT ;  /* 0x000000fff000720c */ /* 0x000fe20003f66270 */
[--C-:B------:R-:W-:Y:S01]  /*181f0*/  @!P6 IMAD.IADD R234, R234, 0x1, -R3.reuse ;  /* 0x00000001eaeae824 */ /* 0x100fe200078e0a03 */
[----:B------:R-:W-:Y:S01]  /*18200*/  STL [R1+0x49fc], R18 ;  /* 0x0049fc1201007387 */ /* 0x000fe20000100800 */
[----:B------:R-:W-:Y:S01]  /*18210*/  MOV R240, R245 ;  /* 0x000000f500f07202 */ /* 0x000fe20000000f00 */
[----:B------:R-:W-:Y:S01]  /*18220*/  IMAD.HI.U32 R239, R5, R244, RZ ;  /* 0x000000f405ef7227 */ /* 0x000fe200078e00ff */
[----:B------:R-:W-:Y:S01]  /*18230*/  ISETP.GE.AND P6, PT, R241, RZ, PT ;  /* 0x000000fff100720c */ /* 0x000fe20003fc6270 */
[----:B------:R1:W-:Y:S01]  /*18240*/  STL [R1+0x4cc4], R2 ;  /* 0x004cc40201007387 */ /* 0x0003e20000100800 */
[----:B------:R-:W-:Y:S01]  /*18250*/  ISETP.GE.AND P0, PT, R243, RZ, PT ;  /* 0x000000fff300720c */ /* 0x000fe20003f06270 */
[----:B------:R-:W-:Y:S01]  /*18260*/  IMAD.HI.U32 R241, R5, R240, RZ ;  /* 0x000000f005f17227 */ /* 0x000fe200078e00ff */
[----:B------:R-:W-:Y:S01]  /*18270*/  @!P1 IADD3 R238, R238, -R3, RZ ;  /* 0x80000003eeee9210 */ /* 0x000fe20007ffe0ff */
[----:B------:R-:W-:Y:S01]  /*18280*/  STL [R1+0x49e0], R13 ;  /* 0x0049e00d01007387 */ /* 0x000fe20000100800 */
[----:B------:R-:W-:Y:S01]  /*18290*/  IABS R243, R19 ;  /* 0x0000001300f37213 */ /* 0x000fe20000000000 */
[----:B------:R-:W-:Y:S01]  /*182a0*/  @!P4 IMAD.IADD R235, R235, 0x1, -R3 ;  /* 0x00000001ebebc824 */ /* 0x000fe200078e0a03 */
[C---:B------:R-:W-:Y:S01]  /*182b0*/  ISETP.GT.U32.AND P1, PT, R3.reuse, R238, PT ;  /* 0x000000ee0300720c */ /* 0x040fe20003f24070 */
[----:B------:R-:W-:Y:S01]  /*182c0*/  STL [R1+0x49dc], R15 ;  /* 0x0049dc0f01007387 */ /* 0x000fe20000100800 */
[----:B------:R-:W-:Y:S01]  /*182d0*/  IMAD.MOV R237, RZ, RZ, -R241 ;  /* 0x000000ffffed7224 */ /* 0x000fe200078e0af1 */
[----:B------:R-:W-:Y:S01]  /*182e0*/  IABS R241, R21 ;  /* 0x0000001500f17213 */ /* 0x000fe20000000000 */
[----:B------:R-:W-:Y:S01]  /*182f0*/  IMAD.MOV R239, RZ, RZ, -R239 ;  /* 0x000000ffffef7224 */ /* 0x000fe200078e0aef */
[----:B------:R-:W-:Y:S01]  /*18300*/  STL [R1+0x49d8], R17 ;  /* 0x0049d81101007387 */ /* 0x000fe20000100800 */
[C---:B------:R-:W-:Y:S01]  /*18310*/  ISETP.GT.U32.AND P4, PT, R3.reuse, R235, PT ;  /* 0x000000eb0300720c */ /* 0x040fe20003f84070 */
[C---:B------:R-:W-:Y:S01]  /*18320*/  IMAD R240, R3.reuse, R237, R240 ;  /* 0x000000ed03f07224 */ /* 0x040fe200078e02f0 */
[----:B------:R-:W-:Y:S01]  /*18330*/  IABS R247, R17 ;  /* 0x0000001100f77213 */ /* 0x000fe20000000000 */
[----:B------:R-:W-:Y:S01]  /*18340*/  STL [R1+0x49d4], R7 ;  /* 0x0049d40701007387 */ /* 0x000fe20000100800 */
[----:B------:R-:W-:Y:S01]  /*18350*/  IMAD R239, R3, R239, R244 ;  /* 0x000000ef03ef7224 */ /* 0x000fe200078e02f4 */
[----:B------:R-:W-:Y:S01]  /*18360*/  IABS R244, R18 ;  /* 0x0000001200f47213 */ /* 0x000fe20000000000 */
[----:B------:R-:W-:Y:S01]  /*18370*/  IMAD.HI.U32 R237, R5, R243, RZ ;  /* 0x000000f305ed7227 */ /* 0x000fe200078e00ff */
[----:B------:R-:W-:Y:S01]  /*18380*/  STL [R1+0x49d0], R6 ;  /* 0x0049d00601007387 */ /* 0x000fe20000100800 */
[----:B-1----:R-:W-:-:S02]  /*18390*/  IADD3 R2, R10, 0x1ff, RZ ;  /* 0x000001ff0a027810 */ /* 0x002fc40007ffe0ff */
[--C-:B------:R-:W-:Y:S01]  /*183a0*/  @!P1 IMAD.IADD R238, R238, 0x1, -R3.reuse ;  /* 0x00000001eeee9824 */ /* 0x100fe200078e0a03 */
[----:B------:R-:W-:Y:S01]  /*183b0*/  STL [R1+0x49b8], R16 ;  /* 0x0049b81001007387 */ /* 0x000fe20000100800 */
[----:B------:R-:W-:Y:S01]  /*183c0*/  ISETP.GT.U32.AND P1, PT, R3, R240, PT ;  /* 0x000000f00300720c */ /* 0x000fe20003f24070 */
[----:B------:R-:W-:Y:S01]  /*183d0*/  @!P4 IMAD.IADD R235, R235, 0x1, -R3 ;  /* 0x00000001ebebc824 */ /* 0x000fe200078e0a03 */
[----:B------:R-:W-:Y:S01]  /*183e0*/  ISETP.GT.U32.AND P4, PT, R3, R239, PT ;  /* 0x000000ef0300720c */ /* 0x000fe20003f84070 */
[----:B------:R-:W-:Y:S01]  /*183f0*/  STL [R1+0x49ac], R14 ;  /* 0x0049ac0e01007387 */ /* 0x000fe20000100800 */
[----:B------:R-:W-:-:S03]  /*18400*/  IMAD.HI.U32 R245, R5, R241, RZ ;  /* 0x000000f105f57227 */ /* 0x000fc600078e00ff */
[----:B------:R1:W-:Y:S01]  /*18410*/  STL.64 [R1+0x4b18], R10 ;  /* 0x004b180a01007387 */ /* 0x0003e20000100a00 */
[----:B------:R-:W-:Y:S01]  /*18420*/  IMAD.HI.U32 R246, R5, R244, RZ ;  /* 0x000000f405f67227 */ /* 0x000fe200078e00ff */
[----:B------:R-:W-:-:S04]  /*18430*/  IADD3 R245, -R245, RZ, RZ ;  /* 0x000000fff5f57210 */ /* 0x000fc80007ffe1ff */
[--C-:B------:R-:W-:Y:S02]  /*18440*/  @!P1 IMAD.IADD R240, R240, 0x1, -R3.reuse ;  /* 0x00000001f0f09824 */ /* 0x100fe400078e0a03 */
[----:B------:R-:W-:Y:S01]  /*18450*/  @!P4 IMAD.IADD R239, R239, 0x1, -R3 ;  /* 0x00000001efefc824 */ /* 0x000fe200078e0a03 */
[----:B------:R-:W-:Y:S01]  /*18460*/  ISETP.GE.AND P4, PT, R236, RZ, PT ;  /* 0x000000ffec00720c */ /* 0x000fe20003f86270 */
[----:B------:R-:W-:Y:S01]  /*18470*/  IMAD.HI.U32 R236, R5, R242, RZ ;  /* 0x000000f205ec7227 */ /* 0x000fe200078e00ff */
[----:B------:R-:W-:Y:S01]  /*18480*/  ISETP.GT.U32.AND P1, PT, R3, R240, PT ;  /* 0x000000f00300720c */ /* 0x000fe20003f24070 */
[----:B-1----:R-:W2:Y:S01]  /*18490*/  LDL.LU R11, [R1+0x110] ;  /* 0x00011000010b7983 */ /* 0x002ea20000300800 */
[----:B------:R-:W-:Y:S01]  /*184a0*/  IABS R252, R14 ;  /* 0x0000000e00fc7213 */ /* 0x000fe20000000000 */
[----:B------:R-:W-:Y:S01]  /*184b0*/  IMAD.MOV R4, RZ, RZ, -R236 ;  /* 0x000000ffff047224 */ /* 0x000fe200078e0aec */
[----:B------:R-:W-:Y:S01]  /*184c0*/  IADD3 R236, -R237, RZ, RZ ;  /* 0x000000ffedec7210 */ /* 0x000fe20007ffe1ff */
[C---:B------:R-:W-:Y:S01]  /*184d0*/  IMAD R241, R3.reuse, R245, R241 ;  /* 0x000000f503f17224 */ /* 0x040fe200078e02f1 */
[----:B------:R-:W-:Y:S01]  /*184e0*/  IADD3 R237, -R246, RZ, RZ ;  /* 0x000000fff6ed7210 */ /* 0x000fe20007ffe1ff */
[C---:B------:R-:W-:Y:S01]  /*184f0*/  IMAD R242, R3.reuse, R4, R242 ;  /* 0x0000000403f27224 */ /* 0x040fe200078e02f2 */
[----:B------:R-:W-:Y:S01]  /*18500*/  IABS R245, R13 ;  /* 0x0000000d00f57213 */ /* 0x000fe20000000000 */
[C---:B------:R-:W-:Y:S01]  /*18510*/  IMAD R243, R3.reuse, R236, R243 ;  /* 0x000000ec03f37224 */ /* 0x040fe200078e02f3 */
[----:B------:R-:W-:Y:S01]  /*18520*/  IABS R246, R15 ;  /* 0x0000000f00f67213 */ /* 0x000fe20000000000 */
[C---:B------:R-:W-:Y:S01]  /*18530*/  IMAD R244, R3.reuse, R237, R244 ;  /* 0x000000ed03f47224 */ /* 0x040fe200078e02f4 */
[C---:B------:R-:W-:Y:S01]  /*18540*/  ISETP.GT.U32.AND P5, PT, R3.reuse, R239, PT ;  /* 0x000000ef0300720c */ /* 0x040fe20003fa4070 */
[----:B------:R-:W-:Y:S01]  /*18550*/  @!P1 IMAD.IADD R240, R240, 0x1, -R3 ;  /* 0x00000001f0f09824 */ /* 0x000fe200078e0a03 */
[----:B------:R-:W-:Y:S01]  /*18560*/  ISETP.GT.U32.AND P1, PT, R3, R242, PT ;  /* 0x000000f20300720c */ /* 0x000fe20003f24070 */
[----:B------:R-:W-:-:S04]  /*18570*/  IMAD.HI.U32 R4, R5, R245, RZ ;  /* 0x000000f505047227 */ /* 0x000fc800078e00ff */
[----:B------:R-:W-:Y:S02]  /*18580*/  IMAD.MOV R4, RZ, RZ, -R4 ;  /* 0x000000ffff047224 */ /* 0x000fe400078e0a04 */
[----:B------:R-:W-:-:S04]  /*18590*/  IMAD.HI.U32 R236, R5, R246, RZ ;  /* 0x000000f605ec7227 */ /* 0x000fc800078e00ff */
[----:B------:R-:W-:Y:S01]  /*185a0*/  IMAD.HI.U32 R237, R5, R247, RZ ;  /* 0x000000f705ed7227 */ /* 0x000fe200078e00ff */
[----:B------:R-:W-:Y:S01]  /*185b0*/  STL [R1+0x49a8], R12 ;  /* 0x0049a80c01007387 */ /* 0x000fe20000100800 */
[-C--:B------:R-:W-:Y:S02]  /*185c0*/  @!P1 IADD3 R242, R242, -R3.reuse, RZ ;  /* 0x80000003f2f29210 */ /* 0x080fe40007ffe0ff */
[C---:B------:R-:W-:Y:S01]  /*185d0*/  ISETP.GT.U32.AND P1, PT, R3.reuse, R244, PT ;  /* 0x000000f40300720c */ /* 0x040fe20003f24070 */
[----:B------:R-:W-:Y:S01]  /*185e0*/  IMAD R245, R3, R4, R245 ;  /* 0x0000000403f57224 */ /* 0x000fe200078e02f5 */
[----:B------:R-:W-:Y:S01]  /*185f0*/  @!P5 IADD3 R239, R239, -R3, RZ ;  /* 0x80000003efefd210 */ /* 0x000fe20007ffe0ff */
[----:B------:R-:W-:Y:S01]  /*18600*/  IMAD.MOV R4, RZ, RZ, -R236 ;  /* 0x000000ffff047224 */ /* 0x000fe200078e0aec */
[----:B------:R-:W-:Y:S01]  /*18610*/  IADD3 R236, -R237, RZ, RZ ;  /* 0x000000ffedec7210 */ /* 0x000fe20007ffe1ff */
[----:B------:R-:W-:Y:S02]  /*18620*/  IMAD.MOV R237, RZ, RZ, -R249 ;  /* 0x000000ffffed7224 */ /* 0x000fe400078e0af9 */
[----:B------:R-:W-:Y:S01]  /*18630*/  IMAD.HI.U32 R112, R5, R252, RZ ;  /* 0x000000fc05707227 */ /* 0x000fe200078e00ff */
[----:B------:R-:W-:Y:S01]  /*18640*/  STL [R1+0x499c], R9 ;  /* 0x00499c0901007387 */ /* 0x000fe20000100800 */
[----:B------:R-:W-:-:S02]  /*18650*/  ISETP.GT.U32.AND P5, PT, R3, R241, PT ;  /* 0x000000f10300720c */ /* 0x000fc40003fa4070 */
[----:B------:R-:W-:Y:S01]  /*18660*/  IMAD.MOV R249, RZ, RZ, -R251 ;  /* 0x000000fffff97224 */ /* 0x000fe200078e0afb */
[----:B------:R-:W-:Y:S01]  /*18670*/  IABS R251, R16 ;  /* 0x0000001000fb7213 */ /* 0x000fe20000000000 */
[----:B------:R-:W-:Y:S01]  /*18680*/  @!P1 IMAD.IADD R244, R244, 0x1, -R3 ;  /* 0x00000001f4f49824 */ /* 0x000fe200078e0a03 */
[----:B------:R-:W-:Y:S01]  /*18690*/  ISETP.GE.AND P1, PT, R0, RZ, PT ;  /* 0x000000ff0000720c */ /* 0x000fe20003f26270 */
[C---:B------:R-:W-:Y:S01]  /*186a0*/  IMAD R246, R3.reuse, R4, R246 ;  /* 0x0000000403f67224 */ /* 0x040fe200078e02f6 */
[----:B------:R-:W-:Y:S01]  /*186b0*/  IABS R0, R12 ;  /* 0x0000000c00007213 */ /* 0x000fe20000000000 */
[C---:B------:R-:W-:Y:S01]  /*186c0*/  IMAD R247, R3.reuse, R236, R247 ;  /* 0x000000ec03f77224 */ /* 0x040fe200078e02f7 */
[----:B------:R-:W-:Y:S01]  /*186d0*/  IABS R4, R9 ;  /* 0x0000000900047213 */ /* 0x000fe20000000000 */
[C---:B------:R-:W-:Y:S01]  /*186e0*/  IMAD R248, R3.reuse, R237, R248 ;  /* 0x000000ed03f87224 */ /* 0x040fe200078e02f8 */
[----:B------:R-:W-:Y:S01]  /*186f0*/  IABS R236, R2 ;  /* 0x0000000200ec7213 */ /* 0x000fe20000000000 */
[----:B------:R-:W-:-:S02]  /*18700*/  IMAD R250, R3, R249, R250 ;  /* 0x000000f903fa7224 */ /* 0x000fc400078e02fa */
[----:B------:R-:W-:-:S04]  /*18710*/  IMAD.HI.U32 R237, R5, R251, RZ ;  /* 0x000000fb05ed7227 */ /* 0x000fc800078e00ff */
[----:B------:R-:W-:Y:S01]  /*18720*/  IMAD.HI.U32 R249, R5, R0, RZ ;  /* 0x0000000005f97227 */ /* 0x000fe200078e00ff */
[----:B------:R-:W-:Y:S01]  /*18730*/  IADD3 R10, -R237, RZ, RZ ;  /* 0x000000ffed0a7210 */ /* 0x000fe20007ffe1ff */
[----:B------:R-:W-:Y:S02]  /*18740*/  STL [R1+0x4998], R2 ;  /* 0x0049980201007387 */ /* 0x000fe40000100800 */
[----:B------:R-:W-:Y:S01]  /*18750*/  IMAD.MOV.U32 R5, RZ, RZ, R236 ;  /* 0x000000ffff057224 */ /* 0x000fe200078e00ec */
[----:B------:R-:W-:Y:S01]  /*18760*/  IADD3 R237, -R249, RZ, RZ ;  /* 0x000000fff9ed7210 */ /* 0x000fe20007ffe1ff */
[----:B------:R-:W-:Y:S02]  /*18770*/  IMAD.MOV R236, RZ, RZ, -R112 ;  /* 0x000000ffffec7224 */ /* 0x000fe400078e0a70 */
[----:B------:R-:W3:Y:S01]  /*18780*/  LDL.LU R112, [R1+0x4eb8] ;  /* 0x004eb80001707983 */ /* 0x000ee20000300800 */
[----:B------:R-:W-:Y:S02]  /*18790*/  @!P3 IMAD.MOV R110, RZ, RZ, -R110 ;  /* 0x000000ffff6eb224 */ /* 0x000fe400078e0a6e */
[----:B------:R-:W-:Y:S01]  /*187a0*/  @!P5 IMAD.IADD R241, R241, 0x1, -R3 ;  /* 0x00000001f1f1d824 */ /* 0x000fe200078e0a03 */
[----:B------:R-:W-:Y:S01]  /*187b0*/  ISETP.GT.U32.AND P5, PT, R3, R243, PT ;  /* 0x000000f30300720c */ /* 0x000fe20003fa4070 */
[----:B--2---:R-:W-:-:S12]  /*187c0*/  IMAD.HI.U32 R111, R11, R4, RZ ;  /* 0x000000040b6f7227 */ /* 0x004fd800078e00ff */
[----:B------:R-:W-:Y:S02]  /*187d0*/  @!P5 IADD3 R243, R243, -R3, RZ ;  /* 0x80000003f3f3d210 */ /* 0x000fe40007ffe0ff */
[C---:B------:R-:W-:Y:S01]  /*187e0*/  ISETP.GT.U32.AND P5, PT, R3.reuse, R245, PT ;  /* 0x000000f50300720c */ /* 0x040fe20003fa4070 */
[----:B------:R-:W-:Y:S02]  /*187f0*/  IMAD.MOV R249, RZ, RZ, -R111 ;  /* 0x000000fffff97224 */ /* 0x000fe400078e0a6f */
[----:B------:R-:W2:Y:S01]  /*18800*/  LDL.LU R111, [R1+0x4eb4] ;  /* 0x004eb400016f7983 */ /* 0x000ea20000300800 */
[----:B------:R-:W-:Y:S02]  /*18810*/  IMAD R251, R3, R10, R251 ;  /* 0x0000000a03fb7224 */ /* 0x000fe400078e02fb */
[----:B------:R-:W-:-:S04]  /*18820*/  IMAD.HI.U32 R10, R11, R5, RZ ;  /* 0x000000050b0a7227 */ /* 0x000fc800078e00ff */
[C---:B------:R-:W-:Y:S02]  /*18830*/  IMAD R4, R3.reuse, R249, R4 ;  /* 0x000000f903047224 */ /* 0x040fe400078e0204 */
[C---:B------:R-:W-:Y:S01]  /*18840*/  IMAD R252, R3.reuse, R236, R252 ;  /* 0x000000ec03fc7224 */ /* 0x040fe200078e02fc */
[----:B------:R-:W4:Y:S01]  /*18850*/  LDL.LU R249, [R1+0x100] ;  /* 0x0001000001f97983 */ /* 0x000f220000300800 */
[----:B------:R-:W-:Y:S02]  /*18860*/  IMAD R0, R3, R237, R0 ;  /* 0x000000ed03007224 */ /* 0x000fe400078e0200 */
[----:B------:R-:W-:Y:S01]  /*18870*/  IMAD.MOV R236, RZ, RZ, -R10 ;  /* 0x000000ffffec7224 */ /* 0x000fe200078e0a0a */
[----:B------:R-:W4:Y:S04]  /*18880*/  LDL.LU R237, [R1+0xf8] ;  /* 0x0000f80001ed7983 */ /* 0x000f280000300800 */
[----:B------:R-:W4:Y:S04]  /*18890*/  LDL.LU R10, [R1+0xf4] ;  /* 0x0000f400010a7983 */ /* 0x000f280000300800 */
[----:B------:R-:W4:Y:S04]  /*188a0*/  LDL.LU R11, [R1+0xfc] ;  /* 0x0000fc00010b7983 */ /* 0x000f280000300800 */
[----:B------:R1:W-:Y:S04]  /*188b0*/  STL [R1+0x4cc8], R110 ;  /* 0x004cc86e01007387 */ /* 0x0003e80000100800 */
[----:B-1----:R-:W4:Y:S01]  /*188c0*/  LDL.LU R110, [R1+0x104] ;  /* 0x00010400016e7983 */ /* 0x002f220000300800 */
[----:B------:R-:W-:Y:S01]  /*188d0*/  @!P5 IMAD.IADD R245, R245, 0x1, -R3 ;  /* 0x00000001f5f5d824 */ /* 0x000fe200078e0a03 */
[----:B------:R-:W-:Y:S01]  /*188e0*/  ISETP.GT.U32.AND P5, PT, R3, R246, PT ;  /* 0x000000f60300720c */ /* 0x000fe20003fa4070 */
[----:B--2---:R-:W-:-:S05]  /*188f0*/  @!P6 IMAD.MOV R111, RZ, RZ, -R111 ;  /* 0x000000ffff6fe224 */ /* 0x004fca00078e0a6f */
[----:B------:R1:W-:Y:S04]  /*18900*/  STL [R1+0x4ccc], R111 ;  /* 0x004ccc6f01007387 */ /* 0x0003e80000100800 */
[----:B-1----:R-:W2:Y:S03]  /*18910*/  LDL.LU R111, [R1+0x108] ;  /* 0x00010800016f7983 */ /* 0x002ea60000300800 */
[----:B------:R-:W-:Y:S01]  /*18920*/  @!P5 IMAD.IADD R246, R246, 0x1, -R3 ;  /* 0x00000001f6f6d824 */ /* 0x000fe200078e0a03 */
[C---:B------:R-:W-:Y:S02]  /*18930*/  ISETP.GT.U32.AND P5, PT, R3.reuse, R247, PT ;  /* 0x000000f70300720c */ /* 0x040fe40003fa4070 */
[C---:B------:R-:W-:Y:S01]  /*18940*/  ISETP.GT.U32.AND P3, PT, R3.reuse, R241, PT ;  /* 0x000000f10300720c */ /* 0x040fe20003f64070 */
[----:B------:R-:W-:Y:S01]  /*18950*/  @!P0 IMAD.MOV R113, RZ, RZ, -R113 ;  /* 0x000000ffff718224 */ /* 0x000fe200078e0a71 */
[C---:B------:R-:W-:Y:S01]  /*18960*/  ISETP.GT.U32.AND P0, PT, R3.reuse, R244, PT ;  /* 0x000000f40300720c */ /* 0x040fe20003f04070 */
[----:B------:R-:W-:Y:S01]  /*18970*/  @!P4 IMAD.MOV R114, RZ, RZ, -R114 ;  /* 0x000000ffff72c224 */ /* 0x000fe200078e0a72 */
[----:B------:R-:W-:-:S07]  /*18980*/  ISETP.GT.U32.AND P4, PT, R3, R245, PT ;  /* 0x000000f50300720c */ /* 0x000fce0003f84070 */
[----:B------:R-:W-:Y:S02]  /*18990*/  @!P5 IADD3 R247, R247, -R3, RZ ;  /* 0x80000003f7f7d210 */ /* 0x000fe40007ffe0ff */
[C---:B------:R-:W-:Y:S02]  /*189a0*/  ISETP.GT.U32.AND P5, PT, R3.reuse, R242, PT ;  /* 0x000000f20300720c */ /* 0x040fe40003fa4070 */
[----:B------:R-:W-:Y:S01]  /*189b0*/  ISETP.GT.U32.AND P6, PT, R3, R246, PT ;  /* 0x000000f60300720c */ /* 0x000fe20003fc4070 */
[--C-:B------:R-:W-:Y:S01]  /*189c0*/  @!P3 IMAD.IADD R241, R241, 0x1, -R3.reuse ;  /* 0x00000001f1f1b824 */ /* 0x100fe200078e0a03 */
[----:B------:R-:W-:Y:S01]  /*189d0*/  ISETP.GT.U32.AND P3, PT, R3, R248, PT ;  /* 0x000000f80300720c */ /* 0x000fe20003f64070 */
[--C-:B------:R-:W-:Y:S01]  /*189e0*/  @!P0 IMAD.IADD R244, R244, 0x1, -R3.reuse ;  /* 0x00000001f4f48824 */ /* 0x100fe200078e0a03 */
[----:B---3--:R-:W-:Y:S01]  /*189f0*/  @!P2 IADD3 R112, -R112, RZ, RZ ;  /* 0x000000ff7070a210 */ /* 0x008fe20007ffe1ff */
[----:B------:R-:W-:Y:S01]  /*18a00*/  @!P4 IMAD.IADD R245, R245, 0x1, -R3 ;  /* 0x00000001f5f5c824 */ /* 0x000fe200078e0a03 */
[----:B------:R-:W-:-:S05]  /*18a10*/  ISETP.GT.U32.AND P0, PT, R3, R252, PT ;  /* 0x000000fc0300720c */ /* 0x000fca0003f04070 */
[--C-:B------:R-:W-:Y:S01]  /*18a20*/  @!P5 IMAD.IADD R242, R242, 0x1, -R3.reuse ;  /* 0x00000001f2f2d824 */ /* 0x100fe200078e0a03 */
[----:B------:R-:W-:Y:S02]  /*18a30*/  ISETP.GT.U32.AND P5, PT, R3, R250, PT ;  /* 0x000000fa0300720c */ /* 0x000fe40003fa4070 */
[----:B------:R-:W-:Y:S02]  /*18a40*/  @!P1 IADD3 R115, -R115, RZ, RZ ;  /* 0x000000ff73739210 */ /* 0x000fe40007ffe1ff */
[C---:B------:R-:W-:Y:S01]  /*18a50*/  ISETP.GT.U32.AND P4, PT, R3.reuse, R0, PT ;  /* 0x000000000300720c */ /* 0x040fe20003f84070 */
[----:B------:R1:W-:Y:S01]  /*18a60*/  STL [R1+0x4cd0], R112 ;  /* 0x004cd07001007387 */ /* 0x0003e20000100800 */
[----:B------:R-:W-:Y:S02]  /*18a70*/  @!P6 IADD3 R246, R246, -R3, RZ ;  /* 0x80000003f6f6e210 */ /* 0x000fe40007ffe0ff */
[----:B------:R-:W-:Y:S01]  /*18a80*/  ISETP.GT.U32.AND P6, PT, R3, R4, PT ;  /* 0x000000040300720c */ /* 0x000fe20003fc4070 */
[----:B------:R3:W-:Y:S01]  /*18a90*/  STL [R1+0x4cd4], R113 ;  /* 0x004cd47101007387 */ /* 0x0007e20000100800 */
[----:B------:R-:W-:-:S03]  /*18aa0*/  @!P3 IMAD.IADD R248, R248, 0x1, -R3 ;  /* 0x00000001f8f8b824 */ /* 0x000fc600078e0a03 */
[----:B------:R3:W-:Y:S04]  /*18ab0*/  STL [R1+0x4cd8], R114 ;  /* 0x004cd87201007387 */ /* 0x0007e80000100800 */
[----:B------:R-:W-:Y:S04]  /*18ac0*/  STL [R1+0x4cdc], R115 ;  /* 0x004cdc7301007387 */ /* 0x000fe80000100800 */
[----:B-1----:R-:W3:Y:S01]  /*18ad0*/  LDL.LU R112, [R1+0x10c] ;  /* 0x00010c0001707983 */ /* 0x002ee20000300800 */
[----:B------:R-:W-:Y:S01]  /*18ae0*/  @!P5 IADD3 R250, R250, -R3, RZ ;  /* 0x80000003fafad210 */ /* 0x000fe20007ffe0ff */
[----:B------:R-:W-:Y:S01]  /*18af0*/  @!P0 IMAD.IADD R252, R252, 0x1, -R3 ;  /* 0x00000001fcfc8824 */ /* 0x000fe200078e0a03 */
[----:B----4-:R-:W-:-:S02]  /*18b00*/  ISETP.GE.AND P5, PT, R110, RZ, PT ;  /* 0x000000ff6e00720c */ /* 0x010fc40003fa6270 */
[----:B------:R-:W-:Y:S02]  /*18b10*/  ISETP.GE.AND P0, PT, R237, RZ, PT ;  /* 0x000000ffed00720c */ /* 0x000fe40003f06270 */
[----:B------:R-:W-:Y:S02]  /*18b20*/  @!P4 IADD3 R0, R0, -R3, RZ ;  /* 0x800000030000c210 */ /* 0x000fe40007ffe0ff */
[----:B------:R-:W-:Y:S01]  /*18b30*/  ISETP.GE.AND P4, PT, R10, RZ, PT ;  /* 0x000000ff0a00720c */ /* 0x000fe20003f86270 */
[----:B------:R-:W-:Y:S01]  /*18b40*/  @!P6 IMAD.IADD R4, R4, 0x1, -R3 ;  /* 0x000000010404e824 */ /* 0x000fe200078e0a03 */
[----:B------:R-:W-:Y:S02]  /*18b50*/  ISETP.GE.AND P6, PT, R11, RZ, PT ;  /* 0x000000ff0b00720c */ /* 0x000fe40003fc6270 */
[----:B--2---:R-:W-:Y:S02]  /*18b60*/  ISETP.GE.AND P3, PT, R111, RZ, PT ;  /* 0x000000ff6f00720c */ /* 0x004fe40003f66270 */
[----:B------:R-:W2:Y:S04]  /*18b70*/  LDL.LU R111, [R1+0xf0] ;  /* 0x0000f000016f7983 */ /* 0x000ea80000300800 */
[----:B------:R-:W4:Y:S04]  /*18b80*/  LDL.LU R110, [R1+0xec] ;  /* 0x0000ec00016e7983 */ /* 0x000f280000300800 */
[----:B------:R-:W3:Y:S04]  /*18b90*/  LDL.LU R237, [R1+0xe8] ;  /* 0x0000e80001ed7983 */ /* 0x000ee80000300800 */
[----:B------:R-:W3:Y:S04]  /*18ba0*/  LDL.LU R10, [R1+0xe4] ;  /* 0x0000e400010a7983 */ /* 0x000ee80000300800 */
[----:B------:R-:W3:Y:S01]  /*18bb0*/  LDL.LU R11, [R1+0xe0] ;  /* 0x0000e000010b7983 */ /* 0x000ee20000300800 */
[----:B------:R-:W-:-:S13]  /*18bc0*/  ISETP.GT.U32.AND P2, PT, R3, R243, PT ;  /* 0x000000f30300720c */ /* 0x000fda0003f44070 */
[----:B------:R-:W-:Y:S02]  /*18bd0*/  @!P2 IADD3 R243, R243, -R3, RZ ;  /* 0x80000003f3f3a210 */ /* 0x000fe40007ffe0ff */
[----:B------:R-:W-:Y:S02]  /*18be0*/  ISETP.GT.U32.AND P2, PT, R3, R251, PT ;  /* 0x000000fb0300720c */ /* 0x000fe40003f44070 */
[----:B------:R-:W-:-:S11]  /*18bf0*/  @!P3 IADD3 R116, -R116, RZ, RZ ;  /* 0x000000ff7474b210 */ /* 0x000fd60007ffe1ff */
[----:B------:R-:W-:Y:S01]  /*18c00*/  @!P2 IMAD.IADD R251, R251, 0x1, -R3 ;  /* 0x00000001fbfba824 */ /* 0x000fe200078e0a03 */
[----:B------:R-:W-:Y:S02]  /*18c10*/  ISETP.GE.AND P2, PT, R249, RZ, PT ;  /* 0x000000fff900720c */ /* 0x000fe40003f46270 */
[----:B------:R-:W-:Y:S01]  /*18c20*/  ISETP.GT.U32.AND P3, PT, R3, R250, PT ;  /* 0x000000fa0300720c */ /* 0x000fe20003f64070 */
[----:B------:R-:W-:Y:S01]  /*18c30*/  @!P5 IMAD.MOV R117, RZ, RZ, -R117 ;  /* 0x000000ffff75d224 */ /* 0x000fe200078e0a75 */
[----:B------:R-:W-:Y:S01]  /*18c40*/  @!P0 IADD3 R119, -R119, RZ, RZ ;  /* 0x000000ff77778210 */ /* 0x000fe20007ffe1ff */
[----:B------:R-:W-:Y:S01]  /*18c50*/  @!P4 IMAD.MOV R120, RZ, RZ, -R120 ;  /* 0x000000ffff78c224 */ /* 0x000fe200078e0a78 */
[C---:B------:R-:W-:Y:S01]  /*18c60*/  ISETP.GT.U32.AND P4, PT, R3.reuse, R0, PT ;  /* 0x000000000300720c */ /* 0x040fe20003f84070 */
[----:B------:R-:W-:Y:S01]  /*18c70*/  STL [R1+0x4ce0], R116 ;  /* 0x004ce07401007387 */ /* 0x000fe20000100800 */
[----:B------:R-:W-:Y:S01]  /*18c80*/  @!P6 IMAD.MOV R121, RZ, RZ, -R121 ;  /* 0x000000ffff79e224 */ /* 0x000fe200078e0a79 */
[C---:B------:R-:W-:Y:S01]  /*18c90*/  ISETP.GT.U32.AND P1, PT, R3.reuse, R247, PT ;  /* 0x000000f70300720c */ /* 0x040fe20003f24070 */
[C---:B------:R-:W-:Y:S01]  /*18ca0*/  IMAD R5, R3.reuse, R236, R5 ;  /* 0x000000ec03057224 */ /* 0x040fe200078e0205 */
[----:B------:R-:W1:Y:S02]  /*18cb0*/  LDC R249, c[0x0][0x22c] ;  /* 0x00008b00fff97b82 */ /* 0x000e640000000800 */
[----:B------:R-:W-:Y:S01]  /*18cc0*/  @!P2 IMAD.MOV R118, RZ, RZ, -R118 ;  /* 0x000000ffff76a224 */ /* 0x000fe200078e0a76 */
[C---:B------:R-:W-:Y:S01]  /*18cd0*/  ISETP.GT.U32.AND P2, PT, R3.reuse, R251, PT ;  /* 0x000000fb0300720c */ /* 0x040fe20003f44070 */
[----:B------:R-:W-:Y:S01]  /*18ce0*/  STL [R1+0x4ce4], R117 ;  /* 0x004ce47501007387 */ /* 0x000fe20000100800 */
[----:B------:R-:W-:Y:S01]  /*18cf0*/  ISETP.GT.U32.AND P6, PT, R3, R4, PT ;  /* 0x000000040300720c */ /* 0x000fe20003fc4070 */
[----:B------:R-:W-:-:S02]  /*18d00*/  @!P3 IMAD.IADD R250, R250, 0x1, -R3 ;  /* 0x00000001fafab824 */ /* 0x000fc400078e0a03 */
[----:B------:R-:W-:Y:S04]  /*18d10*/  STL [R1+0x4ce8], R118 ;  /* 0x004ce87601007387 */ /* 0x000fe80000100800 */
[----:B------:R-:W-:Y:S04]  /*18d20*/  STL [R1+0x4cec], R119 ;  /* 0x004cec7701007387 */ /* 0x000fe80000100800 */
[----:B------:R-:W-:Y:S04]  /*18d30*/  STL [R1+0x4cf0], R120 ;  /* 0x004cf07801007387 */ /* 0x000fe80000100800 */
[----:B------:R-:W-:Y:S01]  /*18d40*/  STL [R1+0x4cf4], R121 ;  /* 0x004cf47901007387 */ /* 0x000fe20000100800 */
[----:B------:R-:W-:-:S02]  /*18d50*/  @!P2 IMAD.IADD R251, R251, 0x1, -R3 ;  /* 0x00000001fbfba824 */ /* 0x000fc400078e0a03 */
[--C-:B------:R-:W-:Y:S02]  /*18d60*/  @!P4 IMAD.IADD R0, R0, 0x1, -R3.reuse ;  /* 0x000000010000c824 */ /* 0x100fe400078e0a03 */
[----:B------:R-:W-:Y:S01]  /*18d70*/  @!P6 IMAD.IADD R4, R4, 0x1, -R3 ;  /* 0x000000010404e824 */ /* 0x000fe200078e0a03 */
[----:B--2---:R-:W-:Y:S02]  /*18d80*/  ISETP.GE.AND P3, PT, R111, RZ, PT ;  /* 0x000000ff6f00720c */ /* 0x004fe40003f66270 */
[----:B------:R-:W2:Y:S01]  /*18d90*/  LDL R111, [R1+0x4928] ;  /* 0x00492800016f7983 */ /* 0x000ea20000100800 */
[----:B----4-:R-:W-:-:S03]  /*18da0*/  ISETP.GE.AND P2, PT, R110, RZ, PT ;  /* 0x000000ff6e00720c */ /* 0x010fc60003f46270 */
[----:B------:R-:W4:Y:S01]  /*18db0*/  LDL R110, [R1+0x3d54] ;  /* 0x003d5400016e7983 */ /* 0x000f220000100800 */
[----:B---3--:R-:W-:-:S03]  /*18dc0*/  ISETP.GE.AND P4, PT, R10, RZ, PT ;  /* 0x000000ff0a00720c */ /* 0x008fc60003f86270 */
[----:B------:R-:W3:Y:S01]  /*18dd0*/  LDL R10, [R1+0x492c] ;  /* 0x00492c00010a7983 */ /* 0x000ee20000100800 */
[----:B------:R-:W-:-:S03]  /*18de0*/  ISETP.GE.AND P6, PT, R11, RZ, PT ;  /* 0x000000ff0b00720c */ /* 0x000fc60003fc6270 */
[----:B------:R-:W3:Y:S01]  /*18df0*/  LDL R11, [R1+0x4934] ;  /* 0x00493400010b7983 */ /* 0x000ee20000100800 */
[----:B------:R-:W-:Y:S01]  /*18e00*/  @!P1 IMAD.IADD R247, R247, 0x1, -R3 ;  /* 0x00000001f7f79824 */ /* 0x000fe200078e0a03 */
[C---:B------:R-:W-:Y:S02]  /*18e10*/  ISETP.GT.U32.AND P1, PT, R3.reuse, R5, PT ;  /* 0x000000050300720c */ /* 0x040fe40003f24070 */
[----:B------:R-:W-:-:S11]  /*18e20*/  ISETP.GT.U32.AND P0, PT, R3, R252, PT ;  /* 0x000000fc0300720c */ /* 0x000fd60003f04070 */
[----:B------:R-:W-:Y:S01]  /*18e30*/  @!P1 IMAD.IADD R5, R5, 0x1, -R3 ;  /* 0x0000000105059824 */ /* 0x000fe200078e0a03 */
[----:B------:R-:W-:Y:S02]  /*18e40*/  ISETP.GT.U32.AND P1, PT, R3, R248, PT ;  /* 0x000000f80300720c */ /* 0x000fe40003f24070 */
[-C--:B------:R-:W-:Y:S02]  /*18e50*/  @!P0 IADD3 R252, R252, -R3.reuse, RZ ;  /* 0x80000003fcfc8210 */ /* 0x080fe40007ffe0ff */
[----:B------:R-:W-:Y:S02]  /*18e60*/  ISETP.GE.AND P0, PT, R237, RZ, PT ;  /* 0x000000ffed00720c */ /* 0x000fe40003f06270 */
[----:B------:R-:W1:Y:S07]  /*18e70*/  LDC.64 R236, c[0x0][0x210] ;  /* 0x00008400ffec7b82 */ /* 0x000e6e0000000a00 */
[----:B------:R-:W-:-:S02]  /*18e80*/  @!P1 IADD3 R248, R248, -R3, RZ ;  /* 0x80000003f8f89210 */ /* 0x000fc40007ffe0ff */
[----:B------:R-:W-:Y:S02]  /*18e90*/  ISETP.GE.AND P1, PT, R112, RZ, PT ;  /* 0x000000ff7000720c */ /* 0x000fe40003f26270 */
[----:B------:R-:W1:Y:S01]  /*18ea0*/  LDC.64 R112, c[0x0][0x218] ;  /* 0x00008600ff707b82 */ /* 0x000e620000000a00 */
[----:B------:R-:W-:Y:S01]  /*18eb0*/  ISETP.GT.U32.AND P5, PT, R3, R5, PT ;  /* 0x000000050300720c */ /* 0x000fe20003fa4070 */
[----:B------:R-:W-:Y:S01]  /*18ec0*/  @!P3 IMAD.MOV R122, RZ, RZ, -R122 ;  /* 0x000000ffff7ab224 */ /* 0x000fe200078e0a7a */
[----:B------:R-:W-:Y:S01]  /*18ed0*/  @!P2 IADD3 R123, -R123, RZ, RZ ;  /* 0x000000ff7b7ba210 */ /* 0x000fe20007ffe1ff */
[----:B------:R-:W-:-:S10]  /*18ee0*/  @!P0 IMAD.MOV R124, RZ, RZ, -R124 ;  /* 0x000000ffff7c8224 */ /* 0x000fd400078e0a7c */
[----:B------:R-:W-:Y:S01]  /*18ef0*/  @!P5 IADD3 R5, R5, -R3, RZ ;  /* 0x800000030505d210 */ /* 0x000fe20007ffe0ff */
[----:B-1----:R-:W-:Y:S04]  /*18f00*/  STL [R1+0x4cfc], R236 ;  /* 0x004cfcec01007387 */ /* 0x002fe80000100800 */
[----:B------:R-:W-:Y:S01]  /*18f10*/  STL [R1+0x4cf8], R237 ;  /* 0x004cf8ed01007387 */ /* 0x000fe20000100800 */
[----:B------:R-:W-:-:S03]  /*18f20*/  IMAD.MOV.U32 R3, RZ, RZ, R113 ;  /* 0x000000ffff037224 */ /* 0x000fc600078e0071 */
[----:B------:R1:W-:Y:S04]  /*18f30*/  STL [R1+0x1c0], R112 ;  /* 0x0001c07001007387 */ /* 0x0003e80000100800 */
[----:B------:R-:W3:Y:S04]  /*18f40*/  LDL R114, [R1+0x4930] ;  /* 0x0049300001727983 */ /* 0x000ee80000100800 */
[----:B------:R-:W3:Y:S04]  /*18f50*/  LDL R113, [R1+0x4938] ;  /* 0x0049380001717983 */ /* 0x000ee80000100800 */
[----:B------:R3:W-:Y:S04]  /*18f60*/  STL [R1+0x4d00], R3 ;  /* 0x004d000301007387 */ /* 0x0007e80000100800 */
[----:B------:R-:W-:Y:S04]  /*18f70*/  STL [R1+0x4d04], R122 ;  /* 0x004d047a01007387 */ /* 0x000fe80000100800 */
[----:B------:R-:W-:Y:S04]  /*18f80*/  STL [R1+0x4d08], R123 ;  /* 0x004d087b01007387 */ /* 0x000fe80000100800 */
[----:B-1----:R-:W3:Y:S01]  /*18f90*/  LDL R112, [R1+0x4944] ;  /* 0x0049440001707983 */ /* 0x002ee20000100800 */
[----:B------:R-:W-:-:S03]  /*18fa0*/  @!P4 IMAD.MOV R125, RZ, RZ, -R125 ;  /* 0x000000ffff7dc224 */ /* 0x000fc600078e0a7d */
[----:B------:R-:W-:Y:S01]  /*18fb0*/  STL [R1+0x4d0c], R124 ;  /* 0x004d0c7c01007387 */ /* 0x000fe20000100800 */
[----:B------:R-:W-:Y:S02]  /*18fc0*/  @!P6 IADD3 R126, -R126, RZ, RZ ;  /* 0x000000ff7e7ee210 */ /* 0x000fe40007ffe1ff */
[----:B--2---:R-:W-:Y:S02]  /*18fd0*/  ISETP.GE.AND P2, PT, R111, RZ, PT ;  /* 0x000000ff6f00720c */ /* 0x004fe40003f46270 */
[----:B------:R-:W2:Y:S01]  /*18fe0*/  LDL R111, [R1+0x493c] ;  /* 0x00493c00016f7983 */ /* 0x000ea20000100800 */
[----:B----4-:R-:W-:-:S03]  /*18ff0*/  ISETP.GE.AND P0, PT, R110, RZ, PT ;  /* 0x000000ff6e00720c */ /* 0x010fc60003f06270 */
[----:B------:R-:W4:Y:S04]  /*19000*/  LDL R110, [R1+0x4940] ;  /* 0x00494000016e7983 */ /* 0x000f280000100800 */
[----:B------:R-:W-:Y:S01]  /*19010*/  STL [R1+0x4d10], R125 ;  /* 0x004d107d01007387 */ /* 0x000fe20000100800 */
[----:B---3--:R-:W-:-:S03]  /*19020*/  ISETP.GE.AND P4, PT, R10, RZ, PT ;  /* 0x000000ff0a00720c */ /* 0x008fc60003f86270 */
[----:B------:R-:W3:Y:S01]  /*19030*/  LDL R10, [R1+0x494c] ;  /* 0x00494c00010a7983 */ /* 0x000ee20000100800 */
[----:B------:R-:W-:-:S03]  /*19040*/  ISETP.GE.AND P5, PT, R11, RZ, PT ;  /* 0x000000ff0b00720c */ /* 0x000fc60003fa6270 */
[----:B------:R-:W-:Y:S04]  /*19050*/  STL [R1+0x4d14], R126 ;  /* 0x004d147e01007387 */ /* 0x000fe80000100800 */
[----:B------:R-:W3:Y:S01]  /*19060*/  LDL R11, [R1+0x4950] ;  /* 0x00495000010b7983 */ /* 0x000ee20000100800 */
[----:B------:R-:W-:Y:S02]  /*19070*/  @!P1 IMAD.MOV R127, RZ, RZ, -R127 ;  /* 0x000000ffff7f9224 */ /* 0x000fe400078e0a7f */
[----:B------:R-:W-:-:S03]  /*19080*/  @!P2 IMAD.MOV R128, RZ, RZ, -R128 ;  /* 0x000000ffff80a224 */ /* 0x000fc600078e0a80 */
[----:B------:R-:W-:Y:S01]  /*19090*/  STL [R1+0x4d18], R127 ;  /* 0x004d187f01007387 */ /* 0x000fe20000100800 */
[----:B------:R-:W-:-:S03]  /*190a0*/  @!P0 IADD3 R129, -R129, RZ, RZ ;  /* 0x000000ff81818210 */ /* 0x000fc60007ffe1ff */
[----:B------:R-:W3:Y:S04]  /*190b0*/  LDL R118, [R1+0x4948] ;  /* 0x0049480001767983 */ /* 0x000ee80000100800 */
[----:B------:R-:W-:Y:S04]  /*190c0*/  STL [R1+0x4d1c], R128 ;  /* 0x004d1c8001007387 */ /* 0x000fe80000100800 */
[----:B------:R-:W3:Y:S04]  /*190d0*/  LDL R117, [R1+0x4954] ;  /* 0x0049540001757983 */ /* 0x000ee80000100800 */
[----:B------:R-:W3:Y:S04]  /*190e0*/  LDL R116, [R1+0x4958] ;  /* 0x0049580001747983 */ /* 0x000ee80000100800 */
[----:B------:R-:W-:Y:S04]  /*190f0*/  STL [R1+0x4d20], R129 ;  /* 0x004d208101007387 */ /* 0x000fe80000100800 */
[----:B------:R-:W3:Y:S01]  /*19100*/  LDL R115, [R1+0x4960] ;  /* 0x0049600001737983 */ /* 0x000ee20000100800 */
[----:B------:R-:W-:-:S02]  /*19110*/  @!P4 IMAD.MOV R130, RZ, RZ, -R130 ;  /* 0x000000ffff82c224 */ /* 0x000fc400078e0a82 */
[----:B------:R-:W-:Y:S01]  /*19120*/  @!P5 IMAD.MOV R131, RZ, RZ, -R131 ;  /* 0x000000ffff83d224 */ /* 0x000fe200078e0a83 */
[----:B------:R-:W-:Y:S02]  /*19130*/  ISETP.GE.AND P1, PT, R114, RZ, PT ;  /* 0x000000ff7200720c */ /* 0x000fe40003f26270 */
[----:B------:R-:W3:Y:S01]  /*19140*/  LDL R114, [R1+0x495c] ;  /* 0x00495c0001727983 */ /* 0x000ee20000100800 */
[----:B------:R-:W-:-:S03]  /*19150*/  ISETP.GE.AND P2, PT, R113, RZ, PT ;  /* 0x000000ff7100720c */ /* 0x000fc60003f46270 */
[----:B------:R-:W3:Y:S01]  /*19160*/  LDL R113, [R1+0x4964] ;  /* 0x0049640001717983 */ /* 0x000ee20000100800 */
[----:B------:R-:W-:-:S03]  /*19170*/  ISETP.GE.AND P0, PT, R112, RZ, PT ;  /* 0x000000ff7000720c */ /* 0x000fc60003f06270 */
[----:B------:R-:W3:Y:S03]  /*19180*/  LDL R112, [R1+0x4968] ;  /* 0x0049680001707983 */ /* 0x000ee60000100800 */
[----:B------:R-:W-:-:S03]  /*19190*/  @!P1 IADD3 R132, -R132, RZ, RZ ;  /* 0x000000ff84849210 */ /* 0x000fc60007ffe1ff */
[----:B------:R-:W-:Y:S01]  /*191a0*/  @!P2 IMAD.MOV R133, RZ, RZ, -R133 ;  /* 0x000000ffff85a224 */ /* 0x000fe200078e0a85 */
        /* <DEDUP_REMOVED lines=8> */
[----:B------:R-:W-:Y:S01]  /*19230*/  @!P0 IMAD.MOV R134, RZ, RZ, -R134 ;  /* 0x000000ffff868224 */ /* 0x000fe200078e0a86 */
[----:B------:R-:W-:Y:S01]  /*19240*/  @!P4 IADD3 R135, -R135, RZ, RZ ;  /* 0x000000ff8787c210 */ /* 0x000fe20007ffe1ff */
[----:B------:R-:W-:Y:S01]  /*19250*/  @!P5 IMAD.MOV R136, RZ, RZ, -R136 ;  /* 0x000000ffff88d224 */ /* 0x000fe200078e0a88 */
[----:B------:R-:W-:Y:S02]  /*19260*/  ISETP.GE.AND P0, PT, R118, RZ, PT ;  /* 0x000000ff7600720c */ /* 0x000fe40003f06270 */
[----:B------:R-:W-:Y:S01]  /*19270*/  @!P1 IMAD.MOV R137, RZ, RZ, -R137 ;  /* 0x000000ffff899224 */ /* 0x000fe200078e0a89 */
[----:B------:R-:W-:Y:S02]  /*19280*/  ISETP.GE.AND P4, PT, R117, RZ, PT ;  /* 0x000000ff7500720c */ /* 0x000fe40003f86270 */
[----:B------:R-:W-:Y:S02]  /*19290*/  ISETP.GE.AND P5, PT, R116, RZ, PT ;  /* 0x000000ff7400720c */ /* 0x000fe40003fa6270 */
[----:B------:R-:W-:-:S06]  /*192a0*/  @!P2 IADD3 R138, -R138, RZ, RZ ;  /* 0x000000ff8a8aa210 */ /* 0x000fcc0007ffe1ff */
[----:B------:R-:W-:Y:S01]  /*192b0*/  @!P0 IMAD.MOV R139, RZ, RZ, -R139 ;  /* 0x000000ffff8b8224 */ /* 0x000fe200078e0a8b */
[----:B------:R-:W-:Y:S02]  /*192c0*/  ISETP.GE.AND P1, PT, R115, RZ, PT ;  /* 0x000000ff7300720c */ /* 0x000fe40003f26270 */
[----:B------:R-:W-:Y:S02]  /*192d0*/  @!P4 IMAD.MOV R140, RZ, RZ, -R140 ;  /* 0x000000ffff8cc224 */ /* 0x000fe400078e0a8c */
[----:B------:R-:W-:-:S09]  /*192e0*/  @!P5 IADD3 R141, -R141, RZ, RZ ;  /* 0x000000ff8d8dd210 */ /* 0x000fd20007ffe1ff */
[----:B------:R-:W-:Y:S01]  /*192f0*/  @!P1 IMAD.MOV R142, RZ, RZ, -R142 ;  /* 0x000000ffff8e9224 */ /* 0x000fe200078e0a8e */
[----:B------:R-:W-:Y:S02]  /*19300*/  ISETP.GE.AND P2, PT, R114, RZ, PT ;  /* 0x000000ff7200720c */ /* 0x000fe40003f46270 */
[----:B------:R-:W-:Y:S02]  /*19310*/  ISETP.GE.AND P0, PT, R113, RZ, PT ;  /* 0x000000ff7100720c */ /* 0x000fe40003f06270 */
[----:B------:R-:W-:-:S09]  /*19320*/  ISETP.GE.AND P4, PT, R112, RZ, PT ;  /* 0x000000ff7000720c */ /* 0x000fd20003f86270 */
[----:B------:R-:W-:Y:S02]  /*19330*/  @!P2 IMAD.MOV R143, RZ, RZ, -R143 ;  /* 0x000000ffff8fa224 */ /* 0x000fe400078e0a8f */
[----:B------:R-:W-:Y:S02]  /*19340*/  @!P0 IADD3 R144, -R144, RZ, RZ ;  /* 0x000000ff90908210 */ /* 0x000fe40007ffe1ff */
[----:B------:R-:W-:Y:S01]  /*19350*/  @!P4 IMAD.MOV R145, RZ, RZ, -R145 ;  /* 0x000000ffff91c224 */ /* 0x000fe200078e0a91 */
[----:B------:R-:W-:Y:S02]  /*19360*/  ISETP.GE.AND P4, PT, R8, RZ, PT ;  /* 0x000000ff0800720c */ /* 0x000fe40003f86270 */
[----:B------:R-:W3:Y:S11]  /*19370*/  LDL.LU R8, [R1+0x4eb0] ;  /* 0x004eb00001087983 */ /* 0x000ef60000300800 */
[----:B------:R-:W-:-:S02]  /*19380*/  @!P4 IADD3 R150, -R150, RZ, RZ ;  /* 0x000000ff9696c210 */ /* 0x000fc40007ffe1ff */
[----:B------:R-:W-:-:S13]  /*19390*/  ISETP.GE.AND P4, PT, R105, RZ, PT ;  /* 0x000000ff6900720c */ /* 0x000fda0003f86270 */
[----:B------:R-:W-:Y:S01]  /*193a0*/  @!P4 IMAD.MOV R155, RZ, RZ, -R155 ;  /* 0x000000ffff9bc224 */ /* 0x000fe200078e0a9b */
[----:B------:R-:W-:-:S13]  /*193b0*/  ISETP.GE.AND P4, PT, R100, RZ, PT ;  /* 0x000000ff6400720c */ /* 0x000fda0003f86270 */
[----:B------:R-:W-:Y:S01]  /*193c0*/  @!P4 IMAD.MOV R160, RZ, RZ, -R160 ;  /* 0x000000ffffa0c224 */ /* 0x000fe200078e0aa0 */
[----:B------:R-:W-:-:S13]  /*193d0*/  ISETP.GE.AND P4, PT, R95, RZ, PT ;  /* 0x000000ff5f00720c */ /* 0x000fda0003f86270 */
[----:B------:R-:W-:Y:S02]  /*193e0*/  @!P4 IADD3 R165, -R165, RZ, RZ ;  /* 0x000000ffa5a5c210 */ /* 0x000fe40007ffe1ff */
[----:B------:R-:W-:-:S13]  /*193f0*/  ISETP.GE.AND P4, PT, R90, RZ, PT ;  /* 0x000000ff5a00720c */ /* 0x000fda0003f86270 */
[----:B------:R-:W-:Y:S01]  /*19400*/  @!P4 IMAD.MOV R170, RZ, RZ, -R170 ;  /* 0x000000ffffaac224 */ /* 0x000fe200078e0aaa */
[----:B------:R-:W-:-:S13]  /*19410*/  ISETP.GE.AND P4, PT, R85, RZ, PT ;  /* 0x000000ff5500720c */ /* 0x000fda0003f86270 */
[----:B------:R-:W-:Y:S01]  /*19420*/  @!P4 IMAD.MOV R175, RZ, RZ, -R175 ;  /* 0x000000ffffafc224 */ /* 0x000fe200078e0aaf */
[----:B------:R-:W-:Y:S02]  /*19430*/  ISETP.GE.AND P4, PT, R80, RZ, PT ;  /* 0x000000ff5000720c */ /* 0x000fe40003f86270 */
[----:B--2---:R-:W-:Y:S02]  /*19440*/  ISETP.GE.AND P5, PT, R111, RZ, PT ;  /* 0x000000ff6f00720c */ /* 0x004fe40003fa6270 */
[----:B----4-:R-:W-:Y:S02]  /*19450*/  ISETP.GE.AND P1, PT, R110, RZ, PT ;  /* 0x000000ff6e00720c */ /* 0x010fe40003f26270 */
[----:B---3--:R-:W-:-:S09]  /*19460*/  ISETP.GE.AND P2, PT, R10, RZ, PT ;  /* 0x000000ff0a00720c */ /* 0x008fd20003f46270 */
[----:B------:R-:W-:Y:S01]  /*19470*/  @!P5 IMAD.MOV R146, RZ, RZ, -R146 ;  /* 0x000000ffff92d224 */ /* 0x000fe200078e0a92 */
[----:B------:R-:W-:Y:S02]  /*19480*/  ISETP.GE.AND P5, PT, R109, RZ, PT ;  /* 0x000000ff6d00720c */ /* 0x000fe40003fa6270 */
[----:B------:R-:W-:Y:S01]  /*19490*/  ISETP.GE.AND P0, PT, R11, RZ, PT ;  /* 0x000000ff0b00720c */ /* 0x000fe20003f06270 */
[----:B------:R-:W2:Y:S01]  /*194a0*/  LDL.LU R109, [R1+0x4eac] ;  /* 0x004eac00016d7983 */ /* 0x000ea20000300800 */
[----:B------:R-:W-:Y:S02]  /*194b0*/  @!P1 IADD3 R147, -R147, RZ, RZ ;  /* 0x000000ff93939210 */ /* 0x000fe40007ffe1ff */
[----:B------:R-:W-:Y:S01]  /*194c0*/  ISETP.GE.AND P1, PT, R108, RZ, PT ;  /* 0x000000ff6c00720c */ /* 0x000fe20003f26270 */
[----:B------:R-:W-:Y:S01]  /*194d0*/  @!P2 IMAD.MOV R148, RZ, RZ, -R148 ;  /* 0x000000ffff94a224 */ /* 0x000fe200078e0a94 */
[----:B------:R-:W-:-:S05]  /*194e0*/  ISETP.GE.AND P2, PT, R107, RZ, PT ;  /* 0x000000ff6b00720c */ /* 0x000fca0003f46270 */
[----:B------:R-:W-:Y:S01]  /*194f0*/  @!P5 IMAD.MOV R151, RZ, RZ, -R151 ;  /* 0x000000ffff97d224 */ /* 0x000fe200078e0a97 */
[----:B------:R-:W-:Y:S01]  /*19500*/  ISETP.GE.AND P5, PT, R104, RZ, PT ;  /* 0x000000ff6800720c */ /* 0x000fe20003fa6270 */
[----:B------:R-:W3:Y:S01]  /*19510*/  LDL.LU R108, [R1+0x4ea8] ;  /* 0x004ea800016c7983 */ /* 0x000ee20000300800 */
[----:B------:R-:W-:Y:S01]  /*19520*/  @!P0 IMAD.MOV R149, RZ, RZ, -R149 ;  /* 0x000000ffff958224 */ /* 0x000fe200078e0a95 */
[----:B------:R-:W-:Y:S02]  /*19530*/  ISETP.GE.AND P0, PT, R106, RZ, PT ;  /* 0x000000ff6a00720c */ /* 0x000fe40003f06270 */
[----:B------:R-:W4:Y:S01]  /*19540*/  LDL.LU R107, [R1+0x4ea4] ;  /* 0x004ea400016b7983 */ /* 0x000f220000300800 */
[----:B------:R-:W-:Y:S01]  /*19550*/  @!P1 IMAD.MOV R152, RZ, RZ, -R152 ;  /* 0x000000ffff989224 */ /* 0x000fe200078e0a98 */
[----:B------:R-:W-:Y:S02]  /*19560*/  ISETP.GE.AND P1, PT, R103, RZ, PT ;  /* 0x000000ff6700720c */ /* 0x000fe40003f26270 */
[----:B------:R-:W2:Y:S01]  /*19570*/  LDL.LU R106, [R1+0x4ea0] ;  /* 0x004ea000016a7983 */ /* 0x000ea20000300800 */
[----:B------:R-:W-:-:S02]  /*19580*/  @!P2 IADD3 R153, -R153, RZ, RZ ;  /* 0x000000ff9999a210 */ /* 0x000fc40007ffe1ff */
[----:B------:R-:W-:Y:S01]  /*19590*/  ISETP.GE.AND P2, PT, R102, RZ, PT ;  /* 0x000000ff6600720c */ /* 0x000fe20003f46270 */
[----:B------:R-:W3:Y:S01]  /*195a0*/  LDL.LU R105, [R1+0x4e9c] ;  /* 0x004e9c0001697983 */ /* 0x000ee20000300800 */
[----:B------:R-:W-:Y:S02]  /*195b0*/  @!P5 IADD3 R156, -R156, RZ, RZ ;  /* 0x000000ff9c9cd210 */ /* 0x000fe40007ffe1ff */
[----:B------:R-:W-:Y:S01]  /*195c0*/  @!P0 IMAD.MOV R154, RZ, RZ, -R154 ;  /* 0x000000ffff9a8224 */ /* 0x000fe200078e0a9a */
[----:B------:R-:W-:Y:S01]  /*195d0*/  ISETP.GE.AND P0, PT, R101, RZ, PT ;  /* 0x000000ff6500720c */ /* 0x000fe20003f06270 */
[----:B------:R-:W4:Y:S01]  /*195e0*/  LDL.LU R104, [R1+0x4e98] ;  /* 0x004e980001687983 */ /* 0x000f220000300800 */
[----:B------:R-:W-:Y:S01]  /*195f0*/  ISETP.GE.AND P5, PT, R99, RZ, PT ;  /* 0x000000ff6300720c */ /* 0x000fe20003fa6270 */
[----:B------:R-:W-:Y:S01]  /*19600*/  @!P1 IMAD.MOV R157, RZ, RZ, -R157 ;  /* 0x000000ffff9d9224 */ /* 0x000fe200078e0a9d */
[----:B------:R-:W-:Y:S01]  /*19610*/  ISETP.GE.AND P1, PT, R98, RZ, PT ;  /* 0x000000ff6200720c */ /* 0x000fe20003f26270 */
[----:B------:R-:W2:Y:S03]  /*19620*/  LDL.LU R103, [R1+0x4e94] ;  /* 0x004e940001677983 */ /* 0x000ea60000300800 */
[----:B------:R-:W-:Y:S01]  /*19630*/  @!P2 IMAD.MOV R158, RZ, RZ, -R158 ;  /* 0x000000ffff9ea224 */ /* 0x000fe200078e0a9e */
[----:B------:R-:W-:Y:S01]  /*19640*/  ISETP.GE.AND P2, PT, R97, RZ, PT ;  /* 0x000000ff6100720c */ /* 0x000fe20003f46270 */
[----:B------:R-:W3:Y:S03]  /*19650*/  LDL.LU R102, [R1+0x4e90] ;  /* 0x004e900001667983 */ /* 0x000ee60000300800 */
[----:B------:R-:W-:Y:S01]  /*19660*/  @!P0 IADD3 R159, -R159, RZ, RZ ;  /* 0x000000ff9f9f8210 */ /* 0x000fe20007ffe1ff */
[----:B------:R-:W4:Y:S01]  /*19670*/  LDL.LU R101, [R1+0x4e8c] ;  /* 0x004e8c0001657983 */ /* 0x000f220000300800 */
[----:B------:R-:W-:Y:S01]  /*19680*/  ISETP.GE.AND P0, PT, R96, RZ, PT ;  /* 0x000000ff6000720c */ /* 0x000fe20003f06270 */
[----:B------:R-:W-:Y:S01]  /*19690*/  @!P5 IMAD.MOV R161, RZ, RZ, -R161 ;  /* 0x000000ffffa1d224 */ /* 0x000fe200078e0aa1 */
[----:B------:R-:W-:Y:S01]  /*196a0*/  ISETP.GE.AND P5, PT, R94, RZ, PT ;  /* 0x000000ff5e00720c */ /* 0x000fe20003fa6270 */
[----:B------:R-:W2:Y:S01]  /*196b0*/  LDL.LU R100, [R1+0x4e88] ;  /* 0x004e880001647983 */ /* 0x000ea20000300800 */
[----:B------:R-:W-:-:S02]  /*196c0*/  @!P1 IADD3 R162, -R162, RZ, RZ ;  /* 0x000000ffa2a29210 */ /* 0x000fc40007ffe1ff */
[----:B------:R-:W-:Y:S01]  /*196d0*/  ISETP.GE.AND P1, PT, R93, RZ, PT ;  /* 0x000000ff5d00720c */ /* 0x000fe20003f26270 */
[----:B------:R-:W-:Y:S01]  /*196e0*/  @!P2 IMAD.MOV R163, RZ, RZ, -R163 ;  /* 0x000000ffffa3a224 */ /* 0x000fe200078e0aa3 */
[----:B------:R-:W-:Y:S01]  /*196f0*/  ISETP.GE.AND P2, PT, R92, RZ, PT ;  /* 0x000000ff5c00720c */ /* 0x000fe20003f46270 */
[----:B------:R-:W3:Y:S04]  /*19700*/  LDL.LU R99, [R1+0x4e84] ;  /* 0x004e840001637983 */ /* 0x000ee80000300800 */
[----:B------:R-:W-:Y:S01]  /*19710*/  @!P0 IMAD.MOV R164, RZ, RZ, -R164 ;  /* 0x000000ffffa48224 */ /* 0x000fe200078e0aa4 */
[----:B------:R-:W-:Y:S01]  /*19720*/  ISETP.GE.AND P0, PT, R91, RZ, PT ;  /* 0x000000ff5b00720c */ /* 0x000fe20003f06270 */
[----:B------:R-:W-:Y:S01]  /*19730*/  @!P5 IMAD.MOV R166, RZ, RZ, -R166 ;  /* 0x000000ffffa6d224 */ /* 0x000fe200078e0aa6 */
[----:B------:R-:W-:Y:S01]  /*19740*/  ISETP.GE.AND P5, PT, R89, RZ, PT ;  /* 0x000000ff5900720c */ /* 0x000fe20003fa6270 */
[----:B------:R-:W4:Y:S02]  /*19750*/  LDL.LU R98, [R1+0x4e80] ;  /* 0x004e800001627983 */ /* 0x000f240000300800 */
[----:B------:R-:W-:Y:S01]  /*19760*/  @!P1 IMAD.MOV R167, RZ, RZ, -R167 ;  /* 0x000000ffffa79224 */ /* 0x000fe200078e0aa7 */
[----:B------:R-:W-:Y:S01]  /*19770*/  ISETP.GE.AND P1, PT, R88, RZ, PT ;  /* 0x000000ff5800720c */ /* 0x000fe20003f26270 */
[----:B------:R-:W2:Y:S01]  /*19780*/  LDL.LU R97, [R1+0x4e7c] ;  /* 0x004e7c0001617983 */ /* 0x000ea20000300800 */
[----:B------:R-:W-:-:S02]  /*19790*/  @!P2 IADD3 R168, -R168, RZ, RZ ;  /* 0x000000ffa8a8a210 */ /* 0x000fc40007ffe1ff */
[----:B------:R-:W-:Y:S01]  /*197a0*/  ISETP.GE.AND P2, PT, R87, RZ, PT ;  /* 0x000000ff5700720c */ /* 0x000fe20003f46270 */
[----:B------:R-:W3:Y:S02]  /*197b0*/  LDL.LU R96, [R1+0x4e78] ;  /* 0x004e780001607983 */ /* 0x000ee40000300800 */
[----:B------:R-:W-:Y:S01]  /*197c0*/  @!P0 IMAD.MOV R169, RZ, RZ, -R169 ;  /* 0x000000ffffa98224 */ /* 0x000fe200078e0aa9 */
[----:B------:R-:W-:Y:S01]  /*197d0*/  ISETP.GE.AND P0, PT, R86, RZ, PT ;  /* 0x000000ff5600720c */ /* 0x000fe20003f06270 */
[----:B------:R-:W4:Y:S01]  /*197e0*/  LDL.LU R95, [R1+0x4e74] ;  /* 0x004e7400015f7983 */ /* 0x000f220000300800 */
[----:B------:R-:W-:Y:S02]  /*197f0*/  @!P5 IADD3 R171, -R171, RZ, RZ ;  /* 0x000000ffababd210 */ /* 0x000fe40007ffe1ff */
[----:B------:R-:W-:Y:S01]  /*19800*/  ISETP.GE.AND P5, PT, R84, RZ, PT ;  /* 0x000000ff5400720c */ /* 0x000fe20003fa6270 */
[----:B------:R-:W-:Y:S01]  /*19810*/  @!P1 IMAD.MOV R172, RZ, RZ, -R172 ;  /* 0x000000ffffac9224 */ /* 0x000fe200078e0aac */
[----:B------:R-:W-:Y:S01]  /*19820*/  ISETP.GE.AND P1, PT, R83, RZ, PT ;  /* 0x000000ff5300720c */ /* 0x000fe20003f26270 */
[----:B------:R-:W2:Y:S02]  /*19830*/  LDL.LU R94, [R1+0x4e70] ;  /* 0x004e7000015e7983 */ /* 0x000ea40000300800 */
[----:B------:R-:W-:Y:S01]  /*19840*/  @!P2 IMAD.MOV R173, RZ, RZ, -R173 ;  /* 0x000000ffffada224 */ /* 0x000fe200078e0aad */
[----:B------:R-:W-:Y:S01]  /*19850*/  ISETP.GE.AND P2, PT, R82, RZ, PT ;  /* 0x000000ff5200720c */ /* 0x000fe20003f46270 */
[----:B------:R-:W3:Y:S02]  /*19860*/  LDL.LU R93, [R1+0x4e6c] ;  /* 0x004e6c00015d7983 */ /* 0x000ee40000300800 */
[----:B------:R-:W-:-:S02]  /*19870*/  @!P0 IADD3 R174, -R174, RZ, RZ ;  /* 0x000000ffaeae8210 */ /* 0x000fc40007ffe1ff */
[----:B------:R-:W-:Y:S01]  /*19880*/  ISETP.GE.AND P0, PT, R81, RZ, PT ;  /* 0x000000ff5100720c */ /* 0x000fe20003f06270 */
[----:B------:R-:W4:Y:S01]  /*19890*/  LDL.LU R92, [R1+0x4e68] ;  /* 0x004e6800015c7983 */ /* 0x000f220000300800 */
[----:B------:R-:W-:Y:S01]  /*198a0*/  @!P5 IMAD.MOV R176, RZ, RZ, -R176 ;  /* 0x000000ffffb0d224 */ /* 0x000fe200078e0ab0 */
[----:B------:R-:W-:Y:S02]  /*198b0*/  ISETP.GE.AND P5, PT, R79, RZ, PT ;  /* 0x000000ff4f00720c */ /* 0x000fe40003fa6270 */
[----:B------:R-:W-:Y:S01]  /*198c0*/  @!P1 IADD3 R177, -R177, RZ, RZ ;  /* 0x000000ffb1b19210 */ /* 0x000fe20007ffe1ff */
[----:B------:R-:W2:Y:S01]  /*198d0*/  LDL.LU R91, [R1+0x4e64] ;  /* 0x004e6400015b7983 */ /* 0x000ea20000300800 */
[----:B------:R-:W-:Y:S01]  /*198e0*/  ISETP.GE.AND P1, PT, R78, RZ, PT ;  /* 0x000000ff4e00720c */ /* 0x000fe20003f26270 */
[----:B------:R-:W-:Y:S01]  /*198f0*/  @!P2 IMAD.MOV R178, RZ, RZ, -R178 ;  /* 0x000000ffffb2a224 */ /* 0x000fe200078e0ab2 */
[----:B------:R-:W-:Y:S01]  /*19900*/  ISETP.GE.AND P2, PT, R77, RZ, PT ;  /* 0x000000ff4d00720c */ /* 0x000fe20003f46270 */
[----:B------:R-:W3:Y:S01]  /*19910*/  LDL.LU R90, [R1+0x4e60] ;  /* 0x004e6000015a7983 */ /* 0x000ee20000300800 */
[----:B------:R-:W-:-:S02]  /*19920*/  @!P4 IADD3 R180, -R180, RZ, RZ ;  /* 0x000000ffb4b4c210 */ /* 0x000fc40007ffe1ff */
[----:B------:R-:W-:Y:S01]  /*19930*/  @!P0 IMAD.MOV R179, RZ, RZ, -R179 ;  /* 0x000000ffffb38224 */ /* 0x000fe200078e0ab3 */
[----:B------:R-:W-:Y:S01]  /*19940*/  ISETP.GE.AND P0, PT, R76, RZ, PT ;  /* 0x000000ff4c00720c */ /* 0x000fe20003f06270 */
[----:B------:R-:W4:Y:S01]  /*19950*/  LDL.LU R89, [R1+0x4e5c] ;  /* 0x004e5c0001597983 */ /* 0x000f220000300800 */
[----:B------:R-:W-:Y:S01]  /*19960*/  ISETP.GE.AND P4, PT, R75, RZ, PT ;  /* 0x000000ff4b00720c */ /* 0x000fe20003f86270 */
[----:B------:R-:W-:Y:S01]  /*19970*/  @!P5 IMAD.MOV R181, RZ, RZ, -R181 ;  /* 0x000000ffffb5d224 */ /* 0x000fe200078e0ab5 */
[----:B------:R-:W-:Y:S01]  /*19980*/  ISETP.GE.AND P5, PT, R74, RZ, PT ;  /* 0x000000ff4a00720c */ /* 0x000fe20003fa6270 */
[----:B------:R-:W2:Y:S01]  /*19990*/  LDL.LU R88, [R1+0x4e58] ;  /* 0x004e580001587983 */ /* 0x000ea20000300800 */
[----:B------:R-:W-:Y:S01]  /*199a0*/  @!P1 IMAD.MOV R182, RZ, RZ, -R182 ;  /* 0x000000ffffb69224 */ /* 0x000fe200078e0ab6 */
[----:B------:R-:W-:Y:S02]  /*199b0*/  ISETP.GE.AND P1, PT, R73, RZ, PT ;  /* 0x000000ff4900720c */ /* 0x000fe40003f26270 */
[----:B------:R-:W-:Y:S01]  /*199c0*/  @!P2 IADD3 R183, -R183, RZ, RZ ;  /* 0x000000ffb7b7a210 */ /* 0x000fe20007ffe1ff */
[----:B------:R-:W3:Y:S01]  /*199d0*/  LDL.LU R87, [R1+0x4e54] ;  /* 0x004e540001577983 */ /* 0x000ee20000300800 */
[----:B------:R-:W-:-:S02]  /*199e0*/  ISETP.GE.AND P2, PT, R72, RZ, PT ;  /* 0x000000ff4800720c */ /* 0x000fc40003f46270 */
[----:B------:R-:W-:Y:S01]  /*199f0*/  @!P0 IMAD.MOV R184, RZ, RZ, -R184 ;  /* 0x000000ffffb88224 */ /* 0x000fe200078e0ab8 */
[----:B------:R-:W-:Y:S01]  /*19a00*/  ISETP.GE.AND P0, PT, R71, RZ, PT ;  /* 0x000000ff4700720c */ /* 0x000fe20003f06270 */
[----:B------:R-:W-:Y:S01]  /*19a10*/  @!P4 IMAD.MOV R185, RZ, RZ, -R185 ;  /* 0x000000ffffb9c224 */ /* 0x000fe200078e0ab9 */
[----:B------:R-:W-:Y:S01]  /*19a20*/  ISETP.GE.AND P4, PT, R70, RZ, PT ;  /* 0x000000ff4600720c */ /* 0x000fe20003f86270 */
[----:B------:R-:W4:Y:S01]  /*19a30*/  LDL.LU R86, [R1+0x4e50] ;  /* 0x004e500001567983 */ /* 0x000f220000300800 */
[----:B------:R-:W-:Y:S02]  /*19a40*/  @!P5 IADD3 R186, -R186, RZ, RZ ;  /* 0x000000ffbabad210 */ /* 0x000fe40007ffe1ff */
[----:B------:R-:W-:Y:S01]  /*19a50*/  ISETP.GE.AND P5, PT, R69, RZ, PT ;  /* 0x000000ff4500720c */ /* 0x000fe20003fa6270 */
[----:B------:R-:W-:Y:S01]  /*19a60*/  @!P1 IMAD.MOV R187, RZ, RZ, -R187 ;  /* 0x000000ffffbb9224 */ /* 0x000fe200078e0abb */
[----:B------:R-:W-:Y:S01]  /*19a70*/  ISETP.GE.AND P1, PT, R68, RZ, PT ;  /* 0x000000ff4400720c */ /* 0x000fe20003f26270 */
[----:B------:R-:W2:Y:S01]  /*19a80*/  LDL.LU R85, [R1+0x4e4c] ;  /* 0x004e4c0001557983 */ /* 0x000ea20000300800 */
[----:B------:R-:W-:Y:S01]  /*19a90*/  @!P2 IMAD.MOV R188, RZ, RZ, -R188 ;  /* 0x000000ffffbca224 */ /* 0x000fe200078e0abc */
[----:B------:R-:W-:-:S02]  /*19aa0*/  ISETP.GE.AND P2, PT, R67, RZ, PT ;  /* 0x000000ff4300720c */ /* 0x000fc40003f46270 */
[----:B------:R-:W-:Y:S01]  /*19ab0*/  @!P0 IADD3 R189, -R189, RZ, RZ ;  /* 0x000000ffbdbd8210 */ /* 0x000fe20007ffe1ff */
[----:B------:R-:W3:Y:S01]  /*19ac0*/  LDL.LU R84, [R1+0x4e48] ;  /* 0x004e480001547983 */ /* 0x000ee20000300800 */
[----:B------:R-:W-:Y:S01]  /*19ad0*/  ISETP.GE.AND P0, PT, R66, RZ, PT ;  /* 0x000000ff4200720c */ /* 0x000fe20003f06270 */
[----:B------:R-:W-:Y:S01]  /*19ae0*/  @!P4 IMAD.MOV R190, RZ, RZ, -R190 ;  /* 0x000000ffffbec224 */ /* 0x000fe200078e0abe */
        /* <DEDUP_REMOVED lines=10> */
[----:B------:R-:W-:Y:S01]  /*19b90*/  @!P0 IMAD.MOV R194, RZ, RZ, -R194 ;  /* 0x000000ffffc28224 */ /* 0x000fe200078e0ac2 */
[----:B------:R-:W-:-:S02]  /*19ba0*/  ISETP.GE.AND P0, PT, R61, RZ, PT ;  /* 0x000000ff3d00720c */ /* 0x000fc40003f06270 */
[----:B------:R-:W-:Y:S01]  /*19bb0*/  @!P4 IADD3 R195, -R195, RZ, RZ ;  /* 0x000000ffc3c3c210 */ /* 0x000fe20007ffe1ff */
        /* <DEDUP_REMOVED lines=9> */
[----:B------:R-:W-:Y:S01]  /*19c50*/  ISETP.GE.AND P2, PT, R57, RZ, PT ;  /* 0x000000ff3900720c */ /* 0x000fe20003f46270 */
[----:B------:R-:W-:Y:S01]  /*19c60*/  @!P0 IMAD.MOV R199, RZ, RZ, -R199 ;  /* 0x000000ffffc78224 */ /* 0x000fe200078e0ac7 */
[----:B------:R-:W-:Y:S01]  /*19c70*/  ISETP.GE.AND P0, PT, R56, RZ, PT ;  /* 0x000000ff3800720c */ /* 0x000fe20003f06270 */
[----:B------:R-:W4:Y:S01]  /*19c80*/  LDL.LU R77, [R1+0x4e2c] ;  /* 0x004e2c00014d7983 */ /* 0x000f220000300800 */
[----:B------:R-:W-:Y:S01]  /*19c90*/  @!P4 IMAD.MOV R200, RZ, RZ, -R200 ;  /* 0x000000ffffc8c224 */ /* 0x000fe200078e0ac8 */
[----:B------:R-:W-:-:S02]  /*19ca0*/  ISETP.GE.AND P4, PT, R55, RZ, PT ;  /* 0x000000ff3700720c */ /* 0x000fc40003f86270 */
[----:B------:R-:W-:Y:S01]  /*19cb0*/  @!P5 IADD3 R201, -R201, RZ, RZ ;  /* 0x000000ffc9c9d210 */ /* 0x000fe20007ffe1ff */
[----:B------:R-:W2:Y:S01]  /*19cc0*/  LDL.LU R76, [R1+0x4e28] ;  /* 0x004e2800014c7983 */ /* 0x000ea20000300800 */
[----:B------:R-:W-:Y:S01]  /*19cd0*/  ISETP.GE.AND P5, PT, R54, RZ, PT ;  /* 0x000000ff3600720c */ /* 0x000fe20003fa6270 */
[----:B------:R-:W-:Y:S01]  /*19ce0*/  @!P1 IMAD.MOV R202, RZ, RZ, -R202 ;  /* 0x000000ffffca9224 */ /* 0x000fe200078e0aca */
[----:B------:R-:W-:Y:S01]  /*19cf0*/  ISETP.GE.AND P1, PT, R53, RZ, PT ;  /* 0x000000ff3500720c */ /* 0x000fe20003f26270 */
[----:B------:R-:W3:Y:S01]  /*19d00*/  LDL.LU R75, [R1+0x4e24] ;  /* 0x004e2400014b7983 */ /* 0x000ee20000300800 */
[----:B------:R-:W-:Y:S01]  /*19d10*/  @!P2 IMAD.MOV R203, RZ, RZ, -R203 ;  /* 0x000000ffffcba224 */ /* 0x000fe200078e0acb */
[----:B------:R-:W-:Y:S02]  /*19d20*/  ISETP.GE.AND P2, PT, R52, RZ, PT ;  /* 0x000000ff3400720c */ /* 0x000fe40003f46270 */
[----:B------:R-:W-:Y:S01]  /*19d30*/  @!P0 IADD3 R204, -R204, RZ, RZ ;  /* 0x000000ffcccc8210 */ /* 0x000fe20007ffe1ff */
[----:B------:R-:W4:Y:S01]  /*19d40*/  LDL.LU R74, [R1+0x4e20] ;  /* 0x004e2000014a7983 */ /* 0x000f220000300800 */
        /* <DEDUP_REMOVED lines=52> */
[----:B------:R-:W-:-:S03]  /*1a090*/  @!P0 IMAD.MOV R224, RZ, RZ, -R224 ;  /* 0x000000ffffe08224 */ /* 0x000fc600078e0ae0 */
[----:B------:R-:W3:Y:S01]  /*1a0a0*/  LDL.LU R60, [R1+0x4de8] ;  /* 0x004de800013c7983 */ /* 0x000ee20000300800 */
[----:B------:R-:W-:-:S03]  /*1a0b0*/  ISETP.GE.AND P0, PT, R31, RZ, PT ;  /* 0x000000ff1f00720c */ /* 0x000fc60003f06270 */
[----:B------:R-:W4:Y:S01]  /*1a0c0*/  LDL.LU R59, [R1+0x4de4] ;  /* 0x004de400013b7983 */ /* 0x000f220000300800 */
[----:B------:R-:W-:-:S03]  /*1a0d0*/  @!P4 IADD3 R225, -R225, RZ, RZ ;  /* 0x000000ffe1e1c210 */ /* 0x000fc60007ffe1ff */
[----:B------:R-:W2:Y:S01]  /*1a0e0*/  LDL.LU R58, [R1+0x4de0] ;  /* 0x004de000013a7983 */ /* 0x000ea20000300800 */
[----:B------:R-:W-:Y:S01]  /*1a0f0*/  ISETP.GE.AND P4, PT, R30, RZ, PT ;  /* 0x000000ff1e00720c */ /* 0x000fe20003f86270 */
[----:B------:R-:W-:Y:S02]  /*1a100*/  @!P5 IMAD.MOV R226, RZ, RZ, -R226 ;  /* 0x000000ffffe2d224 */ /* 0x000fe400078e0ae2 */
[----:B------:R-:W3:Y:S01]  /*1a110*/  LDL.LU R57, [R1+0x4ddc] ;  /* 0x004ddc0001397983 */ /* 0x000ee20000300800 */
[----:B------:R-:W-:-:S03]  /*1a120*/  ISETP.GE.AND P5, PT, R29, RZ, PT ;  /* 0x000000ff1d00720c */ /* 0x000fc60003fa6270 */
[----:B------:R-:W4:Y:S04]  /*1a130*/  LDL.LU R56, [R1+0x4dd8] ;  /* 0x004dd80001387983 */ /* 0x000f280000300800 */
[----:B------:R-:W2:Y:S04]  /*1a140*/  LDL.LU R55, [R1+0x4dd4] ;  /* 0x004dd40001377983 */ /* 0x000ea80000300800 */
[----:B------:R-:W3:Y:S01]  /*1a150*/  LDL.LU R54, [R1+0x4dd0] ;  /* 0x004dd00001367983 */ /* 0x000ee20000300800 */
[----:B------:R-:W-:-:S03]  /*1a160*/  @!P1 IMAD.MOV R227, RZ, RZ, -R227 ;  /* 0x000000ffffe39224 */ /* 0x000fc600078e0ae3 */
[----:B------:R-:W4:Y:S01]  /*1a170*/  LDL.LU R53, [R1+0x4dcc] ;  /* 0x004dcc0001357983 */ /* 0x000f220000300800 */
[----:B------:R-:W-:-:S03]  /*1a180*/  ISETP.GE.AND P1, PT, R28, RZ, PT ;  /* 0x000000ff1c00720c */ /* 0x000fc60003f26270 */
[----:B------:R-:W2:Y:S04]  /*1a190*/  LDL.LU R52, [R1+0x4dc8] ;  /* 0x004dc80001347983 */ /* 0x000ea80000300800 */
[----:B------:R-:W3:Y:S01]  /*1a1a0*/  LDL.LU R51, [R1+0x4dc4] ;  /* 0x004dc40001337983 */ /* 0x000ee20000300800 */
[----:B------:R-:W-:-:S03]  /*1a1b0*/  @!P2 IADD3 R228, -R228, RZ, RZ ;  /* 0x000000ffe4e4a210 */ /* 0x000fc60007ffe1ff */
[----:B------:R-:W4:Y:S01]  /*1a1c0*/  LDL.LU R50, [R1+0x4dc0] ;  /* 0x004dc00001327983 */ /* 0x000f220000300800 */
[----:B------:R-:W-:-:S03]  /*1a1d0*/  ISETP.GE.AND P2, PT, R27, RZ, PT ;  /* 0x000000ff1b00720c */ /* 0x000fc60003f46270 */
[----:B------:R-:W2:Y:S04]  /*1a1e0*/  LDL.LU R49, [R1+0x4dbc] ;  /* 0x004dbc0001317983 */ /* 0x000ea80000300800 */
[----:B------:R-:W3:Y:S01]  /*1a1f0*/  LDL.LU R48, [R1+0x4db8] ;  /* 0x004db80001307983 */ /* 0x000ee20000300800 */
[----:B------:R-:W-:-:S03]  /*1a200*/  @!P0 IMAD.MOV R229, RZ, RZ, -R229 ;  /* 0x000000ffffe58224 */ /* 0x000fc600078e0ae5 */
[----:B------:R-:W4:Y:S01]  /*1a210*/  LDL.LU R47, [R1+0x4db4] ;  /* 0x004db400012f7983 */ /* 0x000f220000300800 */
[----:B------:R-:W-:-:S03]  /*1a220*/  ISETP.GE.AND P0, PT, R26, RZ, PT ;  /* 0x000000ff1a00720c */ /* 0x000fc60003f06270 */
[----:B------:R-:W2:Y:S01]  /*1a230*/  LDL.LU R46, [R1+0x4db0] ;  /* 0x004db000012e7983 */ /* 0x000ea20000300800 */
[----:B------:R-:W-:-:S03]  /*1a240*/  @!P4 IMAD.MOV R230, RZ, RZ, -R230 ;  /* 0x000000ffffe6c224 */ /* 0x000fc600078e0ae6 */
[----:B------:R-:W3:Y:S01]  /*1a250*/  LDL.LU R45, [R1+0x4dac] ;  /* 0x004dac00012d7983 */ /* 0x000ee20000300800 */
[----:B------:R-:W-:-:S03]  /*1a260*/  ISETP.GE.AND P4, PT, R25, RZ, PT ;  /* 0x000000ff1900720c */ /* 0x000fc60003f86270 */
[----:B------:R-:W4:Y:S01]  /*1a270*/  LDL.LU R44, [R1+0x4da8] ;  /* 0x004da800012c7983 */ /* 0x000f220000300800 */
[----:B------:R-:W-:-:S03]  /*1a280*/  @!P5 IADD3 R231, -R231, RZ, RZ ;  /* 0x000000ffe7e7d210 */ /* 0x000fc60007ffe1ff */
[----:B------:R-:W2:Y:S01]  /*1a290*/  LDL.LU R43, [R1+0x4da4] ;  /* 0x004da400012b7983 */ /* 0x000ea20000300800 */
[----:B------:R-:W-:-:S03]  /*1a2a0*/  ISETP.GE.AND P5, PT, R24, RZ, PT ;  /* 0x000000ff1800720c */ /* 0x000fc60003fa6270 */
[----:B------:R-:W3:Y:S04]  /*1a2b0*/  LDL.LU R42, [R1+0x4da0] ;  /* 0x004da000012a7983 */ /* 0x000ee80000300800 */
[----:B------:R-:W4:Y:S04]  /*1a2c0*/  LDL.LU R41, [R1+0x4d9c] ;  /* 0x004d9c0001297983 */ /* 0x000f280000300800 */
[----:B------:R-:W2:Y:S01]  /*1a2d0*/  LDL.LU R40, [R1+0x4d98] ;  /* 0x004d980001287983 */ /* 0x000ea20000300800 */
[----:B------:R-:W-:-:S03]  /*1a2e0*/  @!P1 IMAD.MOV R232, RZ, RZ, -R232 ;  /* 0x000000ffffe89224 */ /* 0x000fc600078e0ae8 */
[----:B------:R-:W3:Y:S01]  /*1a2f0*/  LDL.LU R39, [R1+0x4d94] ;  /* 0x004d940001277983 */ /* 0x000ee20000300800 */
[----:B------:R-:W-:-:S03]  /*1a300*/  ISETP.GE.AND P1, PT, R23, RZ, PT ;  /* 0x000000ff1700720c */ /* 0x000fc60003f26270 */
[----:B------:R-:W4:Y:S04]  /*1a310*/  LDL.LU R38, [R1+0x4d90] ;  /* 0x004d900001267983 */ /* 0x000f280000300800 */
[----:B------:R-:W2:Y:S01]  /*1a320*/  LDL.LU R37, [R1+0x4d8c] ;  /* 0x004d8c0001257983 */ /* 0x000ea20000300800 */
[----:B------:R-:W-:-:S03]  /*1a330*/  @!P2 IMAD.MOV R233, RZ, RZ, -R233 ;  /* 0x000000ffffe9a224 */ /* 0x000fc600078e0ae9 */
[----:B------:R-:W3:Y:S01]  /*1a340*/  LDL.LU R36, [R1+0x4d88] ;  /* 0x004d880001247983 */ /* 0x000ee20000300800 */
[----:B------:R-:W-:-:S03]  /*1a350*/  ISETP.GE.AND P2, PT, R22, RZ, PT ;  /* 0x000000ff1600720c */ /* 0x000fc60003f46270 */
[----:B------:R-:W4:Y:S04]  /*1a360*/  LDL.LU R35, [R1+0x4d84] ;  /* 0x004d840001237983 */ /* 0x000f280000300800 */
[----:B------:R-:W2:Y:S01]  /*1a370*/  LDL.LU R34, [R1+0x4d80] ;  /* 0x004d800001227983 */ /* 0x000ea20000300800 */
[----:B------:R-:W-:-:S03]  /*1a380*/  @!P0 IADD3 R234, -R234, RZ, RZ ;  /* 0x000000ffeaea8210 */ /* 0x000fc60007ffe1ff */
[----:B------:R-:W3:Y:S01]  /*1a390*/  LDL.LU R33, [R1+0x4d7c] ;  /* 0x004d7c0001217983 */ /* 0x000ee20000300800 */
[----:B------:R-:W-:-:S03]  /*1a3a0*/  ISETP.GE.AND P0, PT, R21, RZ, PT ;  /* 0x000000ff1500720c */ /* 0x000fc60003f06270 */
[----:B------:R-:W4:Y:S01]  /*1a3b0*/  LDL.LU R32, [R1+0x4d78] ;  /* 0x004d780001207983 */ /* 0x000f220000300800 */
[----:B------:R-:W-:-:S03]  /*1a3c0*/  @!P4 IMAD.MOV R235, RZ, RZ, -R235 ;  /* 0x000000ffffebc224 */ /* 0x000fc600078e0aeb */
[----:B------:R-:W2:Y:S01]  /*1a3d0*/  LDL.LU R31, [R1+0x4d74] ;  /* 0x004d7400011f7983 */ /* 0x000ea20000300800 */
[----:B------:R-:W-:-:S03]  /*1a3e0*/  ISETP.GE.AND P4, PT, R20, RZ, PT ;  /* 0x000000ff1400720c */ /* 0x000fc60003f86270 */
[----:B------:R-:W3:Y:S01]  /*1a3f0*/  LDL.LU R30, [R1+0x4d70] ;  /* 0x004d7000011e7983 */ /* 0x000ee20000300800 */
[----:B------:R-:W-:-:S03]  /*1a400*/  @!P5 IMAD.MOV R238, RZ, RZ, -R238 ;  /* 0x000000ffffeed224 */ /* 0x000fc600078e0aee */
[----:B------:R-:W4:Y:S01]  /*1a410*/  LDL.LU R29, [R1+0x4d6c] ;  /* 0x004d6c00011d7983 */ /* 0x000f220000300800 */
[----:B------:R-:W-:-:S03]  /*1a420*/  ISETP.GE.AND P5, PT, R19, RZ, PT ;  /* 0x000000ff1300720c */ /* 0x000fc60003fa6270 */
[----:B------:R-:W2:Y:S04]  /*1a430*/  LDL.LU R28, [R1+0x4d68] ;  /* 0x004d6800011c7983 */ /* 0x000ea80000300800 */
[----:B------:R-:W3:Y:S04]  /*1a440*/  LDL.LU R27, [R1+0x4d64] ;  /* 0x004d6400011b7983 */ /* 0x000ee80000300800 */
[----:B------:R-:W4:Y:S01]  /*1a450*/  LDL.LU R26, [R1+0x4d60] ;  /* 0x004d6000011a7983 */ /* 0x000f220000300800 */
[----:B------:R-:W-:-:S03]  /*1a460*/  @!P1 IADD3 R239, -R239, RZ, RZ ;  /* 0x000000ffefef9210 */ /* 0x000fc60007ffe1ff */
[----:B------:R-:W2:Y:S01]  /*1a470*/  LDL.LU R25, [R1+0x4d5c] ;  /* 0x004d5c0001197983 */ /* 0x000ea20000300800 */
[----:B------:R-:W-:-:S03]  /*1a480*/  ISETP.GE.AND P1, PT, R18, RZ, PT ;  /* 0x000000ff1200720c */ /* 0x000fc60003f26270 */
[----:B------:R-:W3:Y:S04]  /*1a490*/  LDL.LU R24, [R1+0x4d58] ;  /* 0x004d580001187983 */ /* 0x000ee80000300800 */
[----:B------:R-:W4:Y:S01]  /*1a4a0*/  LDL.LU R23, [R1+0x4d54] ;  /* 0x004d540001177983 */ /* 0x000f220000300800 */
[----:B------:R-:W-:-:S03]  /*1a4b0*/  @!P2 IMAD.MOV R240, RZ, RZ, -R240 ;  /* 0x000000fffff0a224 */ /* 0x000fc600078e0af0 */
[----:B------:R-:W2:Y:S01]  /*1a4c0*/  LDL.LU R22, [R1+0x4d50] ;  /* 0x004d500001167983 */ /* 0x000ea20000300800 */
[----:B------:R-:W-:-:S03]  /*1a4d0*/  ISETP.GE.AND P2, PT, R13, RZ, PT ;  /* 0x000000ff0d00720c */ /* 0x000fc60003f46270 */
[----:B------:R-:W3:Y:S04]  /*1a4e0*/  LDL.LU R21, [R1+0x4d4c] ;  /* 0x004d4c0001157983 */ /* 0x000ee80000300800 */
[----:B------:R-:W4:Y:S01]  /*1a4f0*/  LDL.LU R20, [R1+0x4d48] ;  /* 0x004d480001147983 */ /* 0x000f220000300800 */
[----:B------:R-:W-:-:S03]  /*1a500*/  @!P0 IMAD.MOV R241, RZ, RZ, -R241 ;  /* 0x000000fffff18224 */ /* 0x000fc600078e0af1 */
[----:B------:R-:W2:Y:S01]  /*1a510*/  LDL.LU R19, [R1+0x4d44] ;  /* 0x004d440001137983 */ /* 0x000ea20000300800 */
[----:B------:R-:W-:-:S03]  /*1a520*/  ISETP.GE.AND P0, PT, R15, RZ, PT ;  /* 0x000000ff0f00720c */ /* 0x000fc60003f06270 */
[----:B------:R-:W3:Y:S01]  /*1a530*/  LDL.LU R18, [R1+0x4d40] ;  /* 0x004d400001127983 */ /* 0x000ee20000300800 */
[----:B------:R-:W-:-:S03]  /*1a540*/  @!P4 IADD3 R242, -R242, RZ, RZ ;  /* 0x000000fff2f2c210 */ /* 0x000fc60007ffe1ff */
[----:B------:R-:W4:Y:S01]  /*1a550*/  LDL.LU R13, [R1+0x98] ;  /* 0x00009800010d7983 */ /* 0x000f220000300800 */
[----:B------:R-:W-:Y:S01]  /*1a560*/  ISETP.GE.AND P4, PT, R17, RZ, PT ;  /* 0x000000ff1100720c */ /* 0x000fe20003f86270 */
[----:B------:R-:W-:Y:S02]  /*1a570*/  @!P5 IMAD.MOV R243, RZ, RZ, -R243 ;  /* 0x000000fffff3d224 */ /* 0x000fe400078e0af3 */
[----:B------:R-:W2:Y:S01]  /*1a580*/  LDL.LU R15, [R1+0x94] ;  /* 0x00009400010f7983 */ /* 0x000ea20000300800 */
[----:B------:R-:W-:-:S03]  /*1a590*/  ISETP.GE.AND P5, PT, R7, RZ, PT ;  /* 0x000000ff0700720c */ /* 0x000fc60003fa6270 */
[----:B------:R-:W3:Y:S01]  /*1a5a0*/  LDL.LU R17, [R1+0x90] ;  /* 0x0000900001117983 */ /* 0x000ee20000300800 */
[----:B------:R-:W-:-:S03]  /*1a5b0*/  @!P1 IMAD.MOV R244, RZ, RZ, -R244 ;  /* 0x000000fffff49224 */ /* 0x000fc600078e0af4 */
[----:B------:R-:W3:Y:S01]  /*1a5c0*/  LDL.LU R7, [R1+0x8c] ;  /* 0x00008c0001077983 */ /* 0x000ee20000300800 */
[----:B------:R-:W-:-:S03]  /*1a5d0*/  ISETP.GE.AND P1, PT, R6, RZ, PT ;  /* 0x000000ff0600720c */ /* 0x000fc60003f26270 */
[----:B------:R-:W3:Y:S01]  /*1a5e0*/  LDL.LU R6, [R1+0x88] ;  /* 0x0000880001067983 */ /* 0x000ee20000300800 */
[----:B------:R-:W-:Y:S02]  /*1a5f0*/  ISETP.NE.AND P3, PT, R249, RZ, PT ;  /* 0x000000fff900720c */ /* 0x000fe40003f65270 */
[----:B------:R-:W-:Y:S01]  /*1a600*/  LOP3.LUT R249, RZ, R249, RZ, 0x33, !PT ;  /* 0x000000f9fff97212 */ /* 0x000fe200078e33ff */
[----:B------:R-:W-:Y:S01]  /*1a610*/  @!P0 IMAD.MOV R246, RZ, RZ, -R246 ;  /* 0x000000fffff68224 */ /* 0x000fe200078e0af6 */
[----:B------:R-:W-:Y:S01]  /*1a620*/  @!P2 IADD3 R245, -R245, RZ, RZ ;  /* 0x000000fff5f5a210 */ /* 0x000fe20007ffe1ff */
[----:B------:R-:W-:Y:S01]  /*1a630*/  @!P4 IMAD.MOV R247, RZ, RZ, -R247 ;  /* 0x000000fffff7c224 */ /* 0x000fe200078e0af7 */
[----:B------:R-:W-:Y:S02]  /*1a640*/  ISETP.GE.AND P2, PT, R16, RZ, PT ;  /* 0x000000ff1000720c */ /* 0x000fe40003f46270 */
[----:B------:R-:W3:Y:S01]  /*1a650*/  LDL.LU R16, [R1+0x4d3c] ;  /* 0x004d3c0001107983 */ /* 0x000ee20000300800 */
[----:B------:R-:W-:-:S02]  /*1a660*/  ISETP.GE.AND P0, PT, R14, RZ, PT ;  /* 0x000000ff0e00720c */ /* 0x000fc40003f06270 */
[----:B------:R-:W-:Y:S01]  /*1a670*/  SEL R10, R249, R8, !P3 ;  /* 0x00000008f90a7207 */ /* 0x000fe20005800000 */
[----:B------:R-:W3:Y:S01]  /*1a680*/  LDL.LU R14, [R1+0x4d38] ;  /* 0x004d3800010e7983 */ /* 0x000ee20000300800 */
[----:B------:R-:W-:Y:S02]  /*1a690*/  ISETP.GE.AND P4, PT, R12, RZ, PT ;  /* 0x000000ff0c00720c */ /* 0x000fe40003f86270 */
[----:B------:R-:W-:Y:S01]  /*1a6a0*/  @!P5 IADD3 R248, -R248, RZ, RZ ;  /* 0x000000fff8f8d210 */ /* 0x000fe20007ffe1ff */
[----:B------:R-:W3:Y:S01]  /*1a6b0*/  LDL.LU R12, [R1+0x4d34] ;  /* 0x004d3400010c7983 */ /* 0x000ee20000300800 */
[----:B------:R-:W-:Y:S02]  /*1a6c0*/  ISETP.GE.AND P5, PT, R9, RZ, PT ;  /* 0x000000ff0900720c */ /* 0x000fe40003fa6270 */
[----:B------:R-:W-:Y:S01]  /*1a6d0*/  ISETP.GE.AND P6, PT, R2, RZ, PT ;  /* 0x000000ff0200720c */ /* 0x000fe20003fc6270 */
[----:B------:R-:W3:Y:S04]  /*1a6e0*/  LDL.LU R9, [R1+0x4d30] ;  /* 0x004d300001097983 */ /* 0x000ee80000300800 */
[----:B------:R-:W3:Y:S04]  /*1a6f0*/  LDL.LU R8, [R1+0x4d2c] ;  /* 0x004d2c0001087983 */ /* 0x000ee80000300800 */
[----:B------:R3:W-:Y:S01]  /*1a700*/  STL [R1+0x3f4], R10 ;  /* 0x0003f40a01007387 */ /* 0x0007e20000100800 */
[----:B----4-:R-:W-:-:S02]  /*1a710*/  SEL R3, R249, R13, !P3 ;  /* 0x0000000df9037207 */ /* 0x010fc40005800000 */
[----:B--2---:R-:W-:-:S03]  /*1a720*/  SEL R2, R249, R15, !P3 ;  /* 0x0000000ff9027207 */ /* 0x004fc60005800000 */
[----:B------:R1:W-:Y:S01]  /*1a730*/  STL [R1+0x4bc], R3 ;  /* 0x0004bc0301007387 */ /* 0x0003e20000100800 */
[----:B---3--:R-:W-:-:S03]  /*1a740*/  SEL R10, R249, R17, !P3 ;  /* 0x00000011f90a7207 */ /* 0x008fc60005800000 */
[----:B------:R2:W-:Y:S01]  /*1a750*/  STL [R1+0x4b0], R2 ;  /* 0x0004b00201007387 */ /* 0x0005e20000100800 */
[----:B-1----:R-:W-:-:S03]  /*1a760*/  SEL R3, R249, R7, !P3 ;  /* 0x00000007f9037207 */ /* 0x002fc60005800000 */
[----:B------:R-:W-:Y:S01]  /*1a770*/  STL [R1+0x4ac], R10 ;  /* 0x0004ac0a01007387 */ /* 0x000fe20000100800 */
[----:B--2---:R-:W-:-:S03]  /*1a780*/  SEL R2, R249, R6, !P3 ;  /* 0x00000006f9027207 */ /* 0x004fc60005800000 */
[----:B------:R-:W2:Y:S04]  /*1a790*/  LDL.LU R7, [R1+0x84] ;  /* 0x0000840001077983 */ /* 0x000ea80000300800 */
[----:B------:R1:W-:Y:S04]  /*1a7a0*/  STL [R1+0x4a0], R3 ;  /* 0x0004a00301007387 */ /* 0x0003e80000100800 */
[----:B------:R-:W3:Y:S04]  /*1a7b0*/  LDL.LU R6, [R1+0x80] ;  /* 0x0000800001067983 */ /* 0x000ee80000300800 */
[----:B------:R4:W-:Y:S04]  /*1a7c0*/  STL [R1+0x49c], R2 ;  /* 0x00049c0201007387 */ /* 0x0009e80000100800 */
[----:B------:R-:W3:Y:S04]  /*1a7d0*/  LDL.LU R129, [R1+0x7c] ;  /* 0x00007c0001817983 */ /* 0x000ee80000300800 */
[----:B------:R-:W3:Y:S04]  /*1a7e0*/  LDL.LU R128, [R1+0x78] ;  /* 0x0000780001807983 */ /* 0x000ee80000300800 */
[----:B------:R-:W3:Y:S04]  /*1a7f0*/  LDL.LU R127, [R1+0x74] ;  /* 0x00007400017f7983 */ /* 0x000ee80000300800 */
[----:B------:R-:W3:Y:S04]  /*1a800*/  LDL.LU R126, [R1+0x70] ;  /* 0x00007000017e7983 */ /* 0x000ee80000300800 */
[----:B------:R-:W3:Y:S04]  /*1a810*/  LDL.LU R125, [R1+0x6c] ;  /* 0x00006c00017d7983 */ /* 0x000ee80000300800 */
[----:B------:R-:W3:Y:S04]  /*1a820*/  LDL.LU R124, [R1+0x68] ;  /* 0x00006800017c7983 */ /* 0x000ee80000300800 */
[----:B------:R-:W3:Y:S04]  /*1a830*/  LDL.LU R123, [R1+0x64] ;  /* 0x00006400017b7983 */ /* 0x000ee80000300800 */
[----:B------:R-:W3:Y:S04]  /*1a840*/  LDL.LU R122, [R1+0x60] ;  /* 0x00006000017a7983 */ /* 0x000ee80000300800 */
[----:B-1----:R-:W3:Y:S04]  /*1a850*/  LDL.LU R3, [R1+0x5c] ;  /* 0x00005c0001037983 */ /* 0x002ee80000300800 */
        /* <DEDUP_REMOVED lines=16> */
[----:B----4-:R-:W4:Y:S04]  /*1a960*/  LDL.LU R2, [R1+0xc] ;  /* 0x00000c0001027983 */ /* 0x010f280000300800 */
[----:B------:R-:W4:Y:S04]  /*1a970*/  LDL.LU R13, [R1+0x8] ;  /* 0x00000800010d7983 */ /* 0x000f280000300800 */
[----:B------:R-:W4:Y:S04]  /*1a980*/  LDL.LU R15, [R1+0x4] ;  /* 0x00000400010f7983 */ /* 0x000f280000300800 */
[----:B------:R-:W4:Y:S01]  /*1a990*/  LDL.LU R17, [R1] ;  /* 0x0000000001117983 */ /* 0x000f220000300800 */
[----:B--2---:R-:W-:-:S05]  /*1a9a0*/  SEL R7, R249, R7, !P3 ;  /* 0x00000007f9077207 */ /* 0x004fca0005800000 */
[----:B------:R1:W-:Y:S01]  /*1a9b0*/  STL [R1+0x498], R7 ;  /* 0x0004980701007387 */ /* 0x0003e20000100800 */
[----:B---3--:R-:W-:-:S03]  /*1a9c0*/  SEL R6, R249, R6, !P3 ;  /* 0x00000006f9067207 */ /* 0x008fc60005800000 */
[----:B-1----:R-:W2:Y:S04]  /*1a9d0*/  LDL.LU R7, [R1+0x4d28] ;  /* 0x004d280001077983 */ /* 0x002ea80000300800 */
[----:B------:R1:W-:Y:S04]  /*1a9e0*/  STL [R1+0x490], R6 ;  /* 0x0004900601007387 */ /* 0x0003e80000100800 */
[----:B-1----:R-:W3:Y:S01]  /*1a9f0*/  LDL.LU R6, [R1+0x4d24] ;  /* 0x004d240001067983 */ /* 0x002ee20000300800 */
[C---:B------:R-:W-:Y:S02]  /*1aa00*/  SEL R129, R249.reuse, R129, !P3 ;  /* 0x00000081f9817207 */ /* 0x040fe40005800000 */
[----:B------:R-:W-:-:S02]  /*1aa10*/  SEL R128, R249, R128, !P3 ;  /* 0x00000080f9807207 */ /* 0x000fc40005800000 */
[C---:B------:R-:W-:Y:S02]  /*1aa20*/  SEL R127, R249.reuse, R127, !P3 ;  /* 0x0000007ff97f7207 */ /* 0x040fe40005800000 */
[C---:B------:R-:W-:Y:S01]  /*1aa30*/  SEL R126, R249.reuse, R126, !P3 ;  /* 0x0000007ef97e7207 */ /* 0x040fe20005800000 */
[----:B------:R-:W-:Y:S01]  /*1aa40*/  STL [R1+0x48c], R129 ;  /* 0x00048c8101007387 */ /* 0x000fe20000100800 */
[C---:B------:R-:W-:Y:S02]  /*1aa50*/  SEL R125, R249.reuse, R125, !P3 ;  /* 0x0000007df97d7207 */ /* 0x040fe40005800000 */
[C---:B------:R-:W-:Y:S01]  /*1aa60*/  SEL R124, R249.reuse, R124, !P3 ;  /* 0x0000007cf97c7207 */ /* 0x040fe20005800000 */
[----:B------:R-:W-:Y:S01]  /*1aa70*/  STL [R1+0x480], R128 ;  /* 0x0004808001007387 */ /* 0x000fe20000100800 */
[C---:B------:R-:W-:Y:S02]  /*1aa80*/  SEL R123, R249.reuse, R123, !P3 ;  /* 0x0000007bf97b7207 */ /* 0x040fe40005800000 */
[C---:B------:R-:W-:Y:S01]  /*1aa90*/  SEL R122, R249.reuse, R122, !P3 ;  /* 0x0000007af97a7207 */ /* 0x040fe20005800000 */
[----:B------:R-:W-:Y:S01]  /*1aaa0*/  STL [R1+0x47c], R127 ;  /* 0x00047c7f01007387 */ /* 0x000fe20000100800 */
[----:B------:R-:W-:-:S03]  /*1aab0*/  SEL R3, R249, R3, !P3 ;  /* 0x00000003f9037207 */ /* 0x000fc60005800000 */
[----:B------:R-:W-:Y:S04]  /*1aac0*/  STL [R1+0x478], R126 ;  /* 0x0004787e01007387 */ /* 0x000fe80000100800 */
[----:B------:R-:W-:Y:S04]  /*1aad0*/  STL [R1+0x474], R125 ;  /* 0x0004747d01007387 */ /* 0x000fe80000100800 */
[----:B------:R-:W-:Y:S04]  /*1aae0*/  STL [R1+0x470], R124 ;  /* 0x0004707c01007387 */ /* 0x000fe80000100800 */
[----:B------:R1:W-:Y:S04]  /*1aaf0*/  STL [R1+0x46c], R123 ;  /* 0x00046c7b01007387 */ /* 0x0003e80000100800 */
[----:B------:R1:W-:Y:S04]  /*1ab00*/  STL [R1+0x458], R122 ;  /* 0x0004587a01007387 */ /* 0x0003e80000100800 */
[----:B------:R1:W-:Y:S02]  /*1ab10*/  STL [R1+0x450], R3 ;  /* 0x0004500301007387 */ /* 0x0003e40000100800 */
[----:B-1----:R-:W-:-:S02]  /*1ab20*/  SEL R123, R249, R237, !P3 ;  /* 0x000000edf97b7207 */ /* 0x002fc40005800000 */
[----:B------:R-:W-:-:S03]  /*1ab30*/  SEL R122, R249, R236, !P3 ;  /* 0x000000ecf97a7207 */ /* 0x000fc60005800000 */
[----:B------:R-:W-:Y:S01]  /*1ab40*/  STL [R1+0x454], R123 ;  /* 0x0004547b01007387 */ /* 0x000fe20000100800 */
[----:B------:R-:W-:-:S03]  /*1ab50*/  SEL R3, R249, R121, !P3 ;  /* 0x00000079f9037207 */ /* 0x000fc60005800000 */
[----:B------:R-:W-:Y:S01]  /*1ab60*/  STL [R1+0x44c], R122 ;  /* 0x00044c7a01007387 */ /* 0x000fe20000100800 */
[C---:B------:R-:W-:Y:S02]  /*1ab70*/  SEL R120, R249.reuse, R120, !P3 ;  /* 0x00000078f9787207 */ /* 0x040fe40005800000 */
[C---:B------:R-:W-:Y:S01]  /*1ab80*/  SEL R119, R249.reuse, R119, !P3 ;  /* 0x00000077f9777207 */ /* 0x040fe20005800000 */
[----:B------:R1:W-:Y:S01]  /*1ab90*/  STL [R1+0x448], R3 ;  /* 0x0004480301007387 */ /* 0x0003e20000100800 */
[----:B------:R-:W-:-:S03]  /*1aba0*/  SEL R117, R249, R117, !P3 ;  /* 0x00000075f9757207 */ /* 0x000fc60005800000 */
[----:B------:R-:W-:Y:S01]  /*1abb0*/  STL [R1+0x444], R120 ;  /* 0x0004447801007387 */ /* 0x000fe20000100800 */
[C---:B------:R-:W-:Y:S02]  /*1abc0*/  SEL R116, R249.reuse, R116, !P3 ;  /* 0x00000074f9747207 */ /* 0x040fe40005800000 */
[C---:B-1----:R-:W-:Y:S01]  /*1abd0*/  SEL R3, R249.reuse, R118, !P3 ;  /* 0x00000076f9037207 */ /* 0x042fe20005800000 */
[----:B------:R-:W-:Y:S04]  /*1abe0*/  STL [R1+0x43c], R119 ;  /* 0x00043c7701007387 */ /* 0x000fe80000100800 */
        /* <DEDUP_REMOVED lines=15> */
[----:B-1----:R-:W-:-:S03]  /*1ace0*/  SEL R3, R249, R10, !P3 ;  /* 0x0000000af9037207 */ /* 0x002fc60005800000 */
[----:B------:R-:W-:Y:S01]  /*1acf0*/  STL [R1+0x40c], R110 ;  /* 0x00040c6e01007387 */ /* 0x000fe20000100800 */
[----:B----4-:R-:W-:-:S03]  /*1ad00*/  SEL R10, R249, R2, !P3 ;  /* 0x00000002f90a7207 */ /* 0x010fc60005800000 */
[----:B------:R1:W-:Y:S01]  /*1ad10*/  STL [R1+0x408], R3 ;  /* 0x0004080301007387 */ /* 0x0003e20000100800 */
[----:B------:R-:W-:-:S03]  /*1ad20*/  SEL R2, R249, R15, !P3 ;  /* 0x0000000ff9027207 */ /* 0x000fc60005800000 */
[----:B------:R-:W-:Y:S01]  /*1ad30*/  STL [R1+0x3ec], R11 ;  /* 0x0003ec0b01007387 */ /* 0x000fe20000100800 */
[----:B-1----:R-:W-:-:S03]  /*1ad40*/  SEL R3, R249, R13, !P3 ;  /* 0x0000000df9037207 */ /* 0x002fc60005800000 */
[----:B------:R1:W-:Y:S04]  /*1ad50*/  STL [R1+0x400], R10 ;  /* 0x0004000a01007387 */ /* 0x0003e80000100800 */
[----:B------:R-:W-:Y:S04]  /*1ad60*/  STL [R1+0x3fc], R3 ;  /* 0x0003fc0301007387 */ /* 0x000fe80000100800 */
[----:B------:R2:W-:Y:S01]  /*1ad70*/  STL [R1+0x3f0], R2 ;  /* 0x0003f00201007387 */ /* 0x0005e20000100800 */
[----:B-1----:R-:W-:-:S05]  /*1ad80*/  SEL R10, R249, R17, !P3 ;  /* 0x00000011f90a7207 */ /* 0x002fca0005800000 */
[----:B------:R-:W-:Y:S01]  /*1ad90*/  STL [R1+0x3e8], R10 ;  /* 0x0003e80a01007387 */ /* 0x000fe20000100800 */
[C---:B--2---:R-:W-:Y:S02]  /*1ada0*/  SEL R2, R249.reuse, R7, !P3 ;  /* 0x00000007f9027207 */ /* 0x044fe40005800000 */
[C---:B---3--:R-:W-:Y:S02]  /*1adb0*/  SEL R3, R249.reuse, R6, !P3 ;  /* 0x00000006f9037207 */ /* 0x048fe40005800000 */
[----:B------:R-:W-:-:S03]  /*1adc0*/  SEL R6, R249, R8, !P3 ;  /* 0x00000008f9067207 */ /* 0x000fc60005800000 */
[----:B------:R1:W-:Y:S04]  /*1add0*/  STL [R1+0x3e4], R3 ;  /* 0x0003e40301007387 */ /* 0x0003e80000100800 */
[----:B------:R2:W-:Y:S04]  /*1ade0*/  STL [R1+0x3e0], R2 ;  /* 0x0003e00201007387 */ /* 0x0005e80000100800 */
[----:B------:R3:W-:Y:S01]  /*1adf0*/  STL [R1+0x3dc], R6 ;  /* 0x0003dc0601007387 */ /* 0x0007e20000100800 */
[C---:B-1----:R-:W-:Y:S02]  /*1ae00*/  SEL R3, R249.reuse, R9, !P3 ;  /* 0x00000009f9037207 */ /* 0x042fe40005800000 */
[----:B--2---:R-:W-:-:S03]  /*1ae10*/  SEL R2, R249, R12, !P3 ;  /* 0x0000000cf9027207 */ /* 0x004fc60005800000 */
[----:B------:R1:W-:Y:S01]  /*1ae20*/  STL [R1+0x3c4], R3 ;  /* 0x0003c40301007387 */ /* 0x0003e20000100800 */
[----:B---3--:R-:W-:-:S03]  /*1ae30*/  SEL R6, R249, R14, !P3 ;  /* 0x0000000ef9067207 */ /* 0x008fc60005800000 */
        /* <DEDUP_REMOVED lines=145> */
[----:B------:R-:W-:Y:S01]  /*1b750*/  STL [R1+0x1e8], R6 ;  /* 0x0001e80601007387 */ /* 0x000fe20000100800 */
[----:B-1----:R-:W-:-:S03]  /*1b760*/  SEL R3, R249, R89, !P3 ;  /* 0x00000059f9037207 */ /* 0x002fc60005800000 */
[----:B------:R-:W3:Y:S01]  /*1b770*/  LDL.LU R115, [R1+0xa0] ;  /* 0x0000a00001737983 */ /* 0x000ee20000300800 */
[----:B--2---:R-:W-:-:S03]  /*1b780*/  SEL R2, R249, R90, !P3 ;  /* 0x0000005af9027207 */ /* 0x004fc60005800000 */
[----:B------:R-:W-:Y:S04]  /*1b790*/  STL [R1+0x1e4], R3 ;  /* 0x0001e40301007387 */ /* 0x000fe80000100800 */
[----:B------:R-:W2:Y:S04]  /*1b7a0*/  LDL.LU R114, [R1+0xa4] ;  /* 0x0000a40001727983 */ /* 0x000ea80000300800 */
[----:B------:R1:W-:Y:S04]  /*1b7b0*/  STL [R1+0x194], R2 ;  /* 0x0001940201007387 */ /* 0x0003e80000100800 */
[----:B------:R-:W4:Y:S04]  /*1b7c0*/  LDL.LU R113, [R1+0xa8] ;  /* 0x0000a80001717983 */ /* 0x000f280000300800 */
[----:B------:R-:W4:Y:S04]  /*1b7d0*/  LDL.LU R112, [R1+0xac] ;  /* 0x0000ac0001707983 */ /* 0x000f280000300800 */
[----:B------:R-:W4:Y:S04]  /*1b7e0*/  LDL.LU R111, [R1+0xb0] ;  /* 0x0000b000016f7983 */ /* 0x000f280000300800 */
[----:B------:R-:W4:Y:S04]  /*1b7f0*/  LDL.LU R110, [R1+0xb4] ;  /* 0x0000b400016e7983 */ /* 0x000f280000300800 */
[----:B------:R-:W4:Y:S04]  /*1b800*/  LDL.LU R10, [R1+0xb8] ;  /* 0x0000b800010a7983 */ /* 0x000f280000300800 */
[----:B------:R-:W4:Y:S04]  /*1b810*/  LDL.LU R11, [R1+0xbc] ;  /* 0x0000bc00010b7983 */ /* 0x000f280000300800 */
[----:B------:R-:W4:Y:S04]  /*1b820*/  LDL.LU R17, [R1+0xc0] ;  /* 0x0000c00001117983 */ /* 0x000f280000300800 */
[----:B------:R-:W4:Y:S01]  /*1b830*/  LDL.LU R13, [R1+0xc8] ;  /* 0x0000c800010d7983 */ /* 0x000f220000300800 */
[----:B-1----:R-:W-:-:S05]  /*1b840*/  SEL R2, R249, R91, !P3 ;  /* 0x0000005bf9027207 */ /* 0x002fca0005800000 */
[----:B------:R1:W-:Y:S01]  /*1b850*/  STL [R1+0x190], R2 ;  /* 0x0001900201007387 */ /* 0x0003e20000100800 */
[----:B------:R-:W-:-:S03]  /*1b860*/  SEL R3, R249, R92, !P3 ;  /* 0x0000005cf9037207 */ /* 0x000fc60005800000 */
[----:B-1----:R-:W4:Y:S04]  /*1b870*/  LDL.LU R2, [R1+0xcc] ;  /* 0x0000cc0001027983 */ /* 0x002f280000300800 */
[----:B------:R-:W4:Y:S01]  /*1b880*/  LDL.LU R15, [R1+0xd0] ;  /* 0x0000d000010f7983 */ /* 0x000f220000300800 */
[----:B------:R-:W-:-:S03]  /*1b890*/  SEL R6, R249, R93, !P3 ;  /* 0x0000005df9067207 */ /* 0x000fc60005800000 */
[----:B------:R1:W-:Y:S01]  /*1b8a0*/  STL [R1+0x18c], R3 ;  /* 0x00018c0301007387 */ /* 0x0003e20000100800 */
[----:B------:R-:W-:-:S03]  /*1b8b0*/  SEL R7, R249, R95, !P3 ;  /* 0x0000005ff9077207 */ /* 0x000fc60005800000 */
[----:B------:R1:W-:Y:S02]  /*1b8c0*/  STL [R1+0x174], R6 ;  /* 0x0001740601007387 */ /* 0x0003e40000100800 */
[C---:B-1----:R-:W-:Y:S02]  /*1b8d0*/  SEL R3, R249.reuse, R94, !P3 ;  /* 0x0000005ef9037207 */ /* 0x042fe40005800000 */
[----:B------:R-:W-:-:S03]  /*1b8e0*/  SEL R6, R249, R96, !P3 ;  /* 0x00000060f9067207 */ /* 0x000fc60005800000 */
[----:B------:R1:W-:Y:S04]  /*1b8f0*/  STL [R1+0x160], R3 ;  /* 0x0001600301007387 */ /* 0x0003e80000100800 */
[----:B------:R1:W-:Y:S02]  /*1b900*/  STL [R1+0x170], R7 ;  /* 0x0001700701007387 */ /* 0x0003e40000100800 */
[C---:B-1----:R-:W-:Y:S02]  /*1b910*/  SEL R3, R249.reuse, R97, !P3 ;  /* 0x00000061f9037207 */ /* 0x042fe40005800000 */
[----:B------:R1:W-:Y:S01]  /*1b920*/  STL [R1+0x16c], R6 ;  /* 0x00016c0601007387 */ /* 0x0003e20000100800 */
[----:B------:R-:W-:-:S03]  /*1b930*/  SEL R7, R249, R98, !P3 ;  /* 0x00000062f9077207 */ /* 0x000fc60005800000 */
[----:B------:R1:W-:Y:S04]  /*1b940*/  STL [R1+0x164], R3 ;  /* 0x0001640301007387 */ /* 0x0003e80000100800 */
[----:B------:R1:W-:Y:S02]  /*1b950*/  STL [R1+0x15c], R7 ;  /* 0x00015c0701007387 */ /* 0x0003e40000100800 */
[C---:B-1----:R-:W-:Y:S02]  /*1b960*/  SEL R6, R249.reuse, R99, !P3 ;  /* 0x00000063f9067207 */ /* 0x042fe40005800000 */
[----:B------:R-:W-:-:S03]  /*1b970*/  SEL R3, R249, R100, !P3 ;  /* 0x00000064f9037207 */ /* 0x000fc60005800000 */
        /* <DEDUP_REMOVED lines=15> */
[----:B------:R3:W-:Y:S01]  /*1ba70*/  STL [R1+0x130], R7 ;  /* 0x0001300701007387 */ /* 0x0007e20000100800 */
[C---:B-1----:R-:W-:Y:S02]  /*1ba80*/  SEL R6, R249.reuse, R108, !P3 ;  /* 0x0000006cf9067207 */ /* 0x042fe40005800000 */
[----:B------:R-:W-:-:S03]  /*1ba90*/  SEL R3, R249, R109, !P3 ;  /* 0x0000006df9037207 */ /* 0x000fc60005800000 */
[----:B------:R2:W-:Y:S04]  /*1baa0*/  STL [R1+0x12c], R6 ;  /* 0x00012c0601007387 */ /* 0x0005e80000100800 */
[----:B------:R4:W-:Y:S01]  /*1bab0*/  STL [R1+0x124], R3 ;  /* 0x0001240301007387 */ /* 0x0009e20000100800 */
[----:B---3--:R-:W-:-:S05]  /*1bac0*/  SEL R7, R249, R115, !P3 ;  /* 0x00000073f9077207 */ /* 0x008fca0005800000 */
[----:B------:R1:W-:Y:S01]  /*1bad0*/  STL [R1+0x120], R7 ;  /* 0x0001200701007387 */ /* 0x0003e20000100800 */
[C---:B--2---:R-:W-:Y:S02]  /*1bae0*/  SEL R6, R249.reuse, R114, !P3 ;  /* 0x00000072f9067207 */ /* 0x044fe40005800000 */
[----:B----4-:R-:W-:-:S03]  /*1baf0*/  SEL R3, R249, R113, !P3 ;  /* 0x00000071f9037207 */ /* 0x010fc60005800000 */
[----:B------:R2:W-:Y:S01]  /*1bb00*/  STL [R1+0x118], R6 ;  /* 0x0001180601007387 */ /* 0x0005e20000100800 */
[----:B-1----:R-:W-:-:S03]  /*1bb10*/  SEL R7, R249, R112, !P3 ;  /* 0x00000070f9077207 */ /* 0x002fc60005800000 */
[----:B------:R1:W-:Y:S04]  /*1bb20*/  STL [R1+0x110], R3 ;  /* 0x0001100301007387 */ /* 0x0003e80000100800 */
[----:B------:R3:W-:Y:S01]  /*1bb30*/  STL [R1+0x10c], R7 ;  /* 0x00010c0701007387 */ /* 0x0007e20000100800 */
[C---:B--2---:R-:W-:Y:S02]  /*1bb40*/  SEL R6, R249.reuse, R111, !P3 ;  /* 0x0000006ff9067207 */ /* 0x044fe40005800000 */
[----:B-1----:R-:W-:-:S03]  /*1bb50*/  SEL R3, R249, R110, !P3 ;  /* 0x0000006ef9037207 */ /* 0x002fc60005800000 */
[----:B------:R-:W-:Y:S01]  /*1bb60*/  STL [R1+0x108], R6 ;  /* 0x0001080601007387 */ /* 0x000fe20000100800 */
[----:B---3--:R-:W-:-:S03]  /*1bb70*/  SEL R7, R249, R10, !P3 ;  /* 0x0000000af9077207 */ /* 0x008fc60005800000 */
[----:B------:R1:W-:Y:S04]  /*1bb80*/  STL [R1+0x104], R3 ;  /* 0x0001040301007387 */ /* 0x0003e80000100800 */
[----:B------:R-:W-:Y:S01]  /*1bb90*/  STL [R1+0x100], R7 ;  /* 0x0001000701007387 */ /* 0x000fe20000100800 */
[----:B-1----:R-:W-:-:S03]  /*1bba0*/  SEL R3, R249, R17, !P3 ;  /* 0x00000011f9037207 */ /* 0x002fc60005800000 */
[----:B------:R-:W2:Y:S01]  /*1bbb0*/  LDL.LU R17, [R1+0xd4] ;  /* 0x0000d40001117983 */ /* 0x000ea20000300800 */
[----:B------:R-:W-:-:S05]  /*1bbc0*/  SEL R6, R249, R11, !P3 ;  /* 0x0000000bf9067207 */ /* 0x000fca0005800000 */
[----:B------:R1:W-:Y:S04]  /*1bbd0*/  STL [R1+0xfc], R6 ;  /* 0x0000fc0601007387 */ /* 0x0003e80000100800 */
[----:B------:R3:W-:Y:S01]  /*1bbe0*/  STL [R1+0xf8], R3 ;  /* 0x0000f80301007387 */ /* 0x0007e20000100800 */
[----:B-1----:R-:W-:-:S03]  /*1bbf0*/  SEL R6, R249, R13, !P3 ;  /* 0x0000000df9067207 */ /* 0x002fc60005800000 */
[----:B------:R-:W4:Y:S01]  /*1bc00*/  LDL.LU R13, [R1+0xd8] ;  /* 0x0000d800010d7983 */ /* 0x000f220000300800 */
[C---:B---3--:R-:W-:Y:S02]  /*1bc10*/  SEL R3, R249.reuse, R2, !P3 ;  /* 0x00000002f9037207 */ /* 0x048fe40005800000 */
[C---:B------:R-:W-:Y:S01]  /*1bc20*/  SEL R2, R249.reuse, R15, !P3 ;  /* 0x0000000ff9027207 */ /* 0x040fe20005800000 */
[----:B------:R-:W-:Y:S04]  /*1bc30*/  STL [R1+0xf4], R6 ;  /* 0x0000f40601007387 */ /* 0x000fe80000100800 */
[----:B------:R-:W3:Y:S04]  /*1bc40*/  LDL.LU R129, [R1+0xdc] ;  /* 0x0000dc0001817983 */ /* 0x000ee80000300800 */
        /* <DEDUP_REMOVED lines=26> */
[----:B------:R-:W3:Y:S01]  /*1bdf0*/  LDL.LU R15, [R1+0x1fc] ;  /* 0x0001fc00010f7983 */ /* 0x000ee20000300800 */
[----:B--2---:R-:W-:-:S03]  /*1be00*/  SEL R2, R249, R17, !P3 ;  /* 0x00000011f9027207 */ /* 0x004fc60005800000 */
[----:B------:R-:W2:Y:S04]  /*1be10*/  LDL.LU R17, [R1+0x218] ;  /* 0x0002180001117983 */ /* 0x000ea80000300800 */
[----:B------:R1:W-:Y:S04]  /*1be20*/  STL [R1+0xe8], R2 ;  /* 0x0000e80201007387 */ /* 0x0003e80000100800 */
[----:B-1----:R-:W2:Y:S01]  /*1be30*/  LDL.LU R2, [R1+0x21c] ;  /* 0x00021c0001027983 */ /* 0x002ea20000300800 */
[----:B----4-:R-:W-:-:S03]  /*1be40*/  SEL R6, R249, R13, !P3 ;  /* 0x0000000df9067207 */ /* 0x010fc60005800000 */
[----:B------:R-:W4:Y:S04]  /*1be50*/  LDL.LU R13, [R1+0x220] ;  /* 0x00022000010d7983 */ /* 0x000f280000300800 */
[----:B------:R3:W-:Y:S02]  /*1be60*/  STL [R1+0xe4], R6 ;  /* 0x0000e40601007387 */ /* 0x0007e40000100800 */
[C---:B---3--:R-:W-:Y:S02]  /*1be70*/  SEL R6, R249.reuse, R129, !P3 ;  /* 0x00000081f9067207 */ /* 0x048fe40005800000 */
[----:B------:R-:W-:-:S03]  /*1be80*/  SEL R8, R249, R128, !P3 ;  /* 0x00000080f9087207 */ /* 0x000fc60005800000 */
[----:B------:R1:W-:Y:S01]  /*1be90*/  STL [R1+0xe0], R6 ;  /* 0x0000e00601007387 */ /* 0x0003e20000100800 */
[----:B------:R-:W-:-:S03]  /*1bea0*/  SEL R7, R249, R127, !P3 ;  /* 0x0000007ff9077207 */ /* 0x000fc60005800000 */
[----:B------:R3:W-:Y:S04]  /*1beb0*/  STL [R1+0xdc], R8 ;  /* 0x0000dc0801007387 */ /* 0x0007e80000100800 */
[----:B------:R3:W-:Y:S01]  /*1bec0*/  STL [R1+0xd8], R7 ;  /* 0x0000d80701007387 */ /* 0x0007e20000100800 */
[C---:B-1----:R-:W-:Y:S02]  /*1bed0*/  SEL R6, R249.reuse, R126, !P3 ;  /* 0x0000007ef9067207 */ /* 0x042fe40005800000 */
[----:B---3--:R-:W-:-:S03]  /*1bee0*/  SEL R8, R249, R125, !P3 ;  /* 0x0000007df9087207 */ /* 0x008fc60005800000 */
        /* <DEDUP_REMOVED lines=8> */
[----:B------:R-:W-:Y:S01]  /*1bf70*/  STL [R1+0xc0], R8 ;  /* 0x0000c00801007387 */ /* 0x000fe20000100800 */
[----:B------:R-:W-:-:S03]  /*1bf80*/  SEL R3, R249, R236, !P3 ;  /* 0x000000ecf9037207 */ /* 0x000fc60005800000 */
[----:B------:R3:W-:Y:S01]  /*1bf90*/  STL [R1+0xbc], R7 ;  /* 0x0000bc0701007387 */ /* 0x0007e20000100800 */
[----:B-1----:R-:W-:-:S05]  /*1bfa0*/  SEL R6, R249, R237, !P3 ;  /* 0x000000edf9067207 */ /* 0x002fca0005800000 */
[----:B------:R1:W-:Y:S01]  /*1bfb0*/  STL [R1+0xb8], R6 ;  /* 0x0000b80601007387 */ /* 0x0003e20000100800 */
[----:B---3--:R-:W-:-:S03]  /*1bfc0*/  SEL R7, R249, R121, !P3 ;  /* 0x00000079f9077207 */ /* 0x008fc60005800000 */
        /* <DEDUP_REMOVED lines=25> */
[----:B------:R-:W-:Y:S01]  /*1c160*/  STL [R1+0x80], R7 ;  /* 0x0000800701007387 */ /* 0x000fe20000100800 */
[C---:B-1----:R-:W-:Y:S02]  /*1c170*/  SEL R6, R249.reuse, R11, !P3 ;  /* 0x0000000bf9067207 */ /* 0x042fe40005800000 */
[C---:B---3--:R-:W-:Y:S02]  /*1c180*/  SEL R3, R249.reuse, R15, !P3 ;  /* 0x0000000ff9037207 */ /* 0x048fe40005800000 */
[----:B------:R-:W3:Y:S04]  /*1c190*/  LDL.LU R15, [R1+0x224] ;  /* 0x00022400010f7983 */ /* 0x000ee80000300800 */
[----:B------:R2:W-:Y:S04]  /*1c1a0*/  STL [R1+0x7c], R6 ;  /* 0x00007c0601007387 */ /* 0x0005e80000100800 */
[----:B------:R1:W-:Y:S01]  /*1c1b0*/  STL [R1+0x78], R3 ;  /* 0x0000780301007387 */ /* 0x0003e20000100800 */
[----:B--2---:R-:W-:-:S03]  /*1c1c0*/  SEL R6, R249, R17, !P3 ;  /* 0x00000011f9067207 */ /* 0x004fc60005800000 */
[----:B------:R-:W2:Y:S04]  /*1c1d0*/  LDL.LU R17, [R1+0x234] ;  /* 0x0002340001117983 */ /* 0x000ea80000300800 */
[----:B------:R-:W-:Y:S04]  /*1c1e0*/  STL [R1+0x74], R6 ;  /* 0x0000740601007387 */ /* 0x000fe80000100800 */
[----:B------:R-:W2:Y:S01]  /*1c1f0*/  LDL.LU R129, [R1+0x23c] ;  /* 0x00023c0001817983 */ /* 0x000ea20000300800 */
[C---:B-1----:R-:W-:Y:S02]  /*1c200*/  SEL R3, R249.reuse, R2, !P3 ;  /* 0x00000002f9037207 */ /* 0x042fe40005800000 */
[----:B----4-:R-:W-:-:S03]  /*1c210*/  SEL R2, R249, R13, !P3 ;  /* 0x0000000df9027207 */ /* 0x010fc60005800000 */
[----:B------:R1:W-:Y:S04]  /*1c220*/  STL [R1+0x70], R3 ;  /* 0x0000700301007387 */ /* 0x0003e80000100800 */
[----:B------:R-:W4:Y:S04]  /*1c230*/  LDL.LU R128, [R1+0x244] ;  /* 0x0002440001807983 */ /* 0x000f280000300800 */
[----:B------:R1:W-:Y:S04]  /*1c240*/  STL [R1+0x6c], R2 ;  /* 0x00006c0201007387 */ /* 0x0003e80000100800 */
[----:B------:R-:W4:Y:S04]  /*1c250*/  LDL.LU R127, [R1+0x248] ;  /* 0x00024800017f7983 */ /* 0x000f280000300800 */
[----:B------:R-:W4:Y:S04]  /*1c260*/  LDL.LU R126, [R1+0x260] ;  /* 0x00026000017e7983 */ /* 0x000f280000300800 */
[----:B------:R-:W4:Y:S04]  /*1c270*/  LDL.LU R125, [R1+0x264] ;  /* 0x00026400017d7983 */ /* 0x000f280000300800 */
[----:B------:R-:W4:Y:S04]  /*1c280*/  LDL.LU R124, [R1+0x268] ;  /* 0x00026800017c7983 */ /* 0x000f280000300800 */
[----:B------:R-:W4:Y:S04]  /*1c290*/  LDL.LU R123, [R1+0x26c] ;  /* 0x00026c00017b7983 */ /* 0x000f280000300800 */
[----:B------:R-:W4:Y:S04]  /*1c2a0*/  LDL.LU R122, [R1+0x284] ;  /* 0x00028400017a7983 */ /* 0x000f280000300800 */
[----:B-1----:R-:W4:Y:S04]  /*1c2b0*/  LDL.LU R3, [R1+0x288] ;  /* 0x0002880001037983 */ /* 0x002f280000300800 */
[----:B------:R-:W4:Y:S04]  /*1c2c0*/  LDL.LU R237, [R1+0x28c] ;  /* 0x00028c0001ed7983 */ /* 0x000f280000300800 */
        /* <DEDUP_REMOVED lines=17> */
[----:B---3--:R-:W-:-:S05]  /*1c3e0*/  SEL R7, R249, R15, !P3 ;  /* 0x0000000ff9077207 */ /* 0x008fca0005800000 */
[----:B------:R4:W-:Y:S04]  /*1c3f0*/  STL [R1+0x68], R7 ;  /* 0x0000680701007387 */ /* 0x0009e80000100800 */
[----:B------:R-:W3:Y:S01]  /*1c400*/  LDL.LU R15, [R1+0x324] ;  /* 0x00032400010f7983 */ /* 0x000ee20000300800 */
[----:B--2---:R-:W-:-:S03]  /*1c410*/  SEL R6, R249, R17, !P3 ;  /* 0x00000011f9067207 */ /* 0x004fc60005800000 */
[----:B------:R-:W2:Y:S04]  /*1c420*/  LDL.LU R17, [R1+0x338] ;  /* 0x0003380001117983 */ /* 0x000ea80000300800 */
[----:B------:R1:W-:Y:S01]  /*1c430*/  STL [R1+0x64], R6 ;  /* 0x0000640601007387 */ /* 0x0003e20000100800 */
[----:B------:R-:W-:-:S05]  /*1c440*/  SEL R8, R249, R129, !P3 ;  /* 0x00000081f9087207 */ /* 0x000fca0005800000 */
[----:B------:R1:W-:Y:S01]  /*1c450*/  STL [R1+0x60], R8 ;  /* 0x0000600801007387 */ /* 0x0003e20000100800 */
[C---:B----4-:R-:W-:Y:S02]  /*1c460*/  SEL R7, R249.reuse, R128, !P3 ;  /* 0x00000080f9077207 */ /* 0x050fe40005800000 */
[----:B-1----:R-:W-:-:S03]  /*1c470*/  SEL R6, R249, R127, !P3 ;  /* 0x0000007ff9067207 */ /* 0x002fc60005800000 */
[----:B------:R1:W-:Y:S01]  /*1c480*/  STL [R1+0x5c], R7 ;  /* 0x00005c0701007387 */ /* 0x0003e20000100800 */
[----:B------:R-:W-:-:S03]  /*1c490*/  SEL R8, R249, R126, !P3 ;  /* 0x0000007ef9087207 */ /* 0x000fc60005800000 */
[----:B------:R4:W-:Y:S01]  /*1c4a0*/  STL [R1+0x58], R6 ;  /* 0x0000580601007387 */ /* 0x0009e20000100800 */
[----:B-1----:R-:W-:-:S03]  /*1c4b0*/  SEL R7, R249, R125, !P3 ;  /* 0x0000007df9077207 */ /* 0x002fc60005800000 */
[----:B------:R1:W-:Y:S01]  /*1c4c0*/  STL [R1+0x54], R8 ;  /* 0x0000540801007387 */ /* 0x0003e20000100800 */
[----:B----4-:R-:W-:-:S03]  /*1c4d0*/  SEL R6, R249, R124, !P3 ;  /* 0x0000007cf9067207 */ /* 0x010fc60005800000 */
[----:B------:R4:W-:Y:S04]  /*1c4e0*/  STL [R1+0x50], R7 ;  /* 0x0000500701007387 */ /* 0x0009e80000100800 */
[----:B------:R4:W-:Y:S01]  /*1c4f0*/  STL [R1+0x4c], R6 ;  /* 0x00004c0601007387 */ /* 0x0009e20000100800 */
[C---:B-1----:R-:W-:Y:S02]  /*1c500*/  SEL R8, R249.reuse, R123, !P3 ;  /* 0x0000007bf9087207 */ /* 0x042fe40005800000 */
[----:B----4-:R-:W-:-:S03]  /*1c510*/  SEL R7, R249, R122, !P3 ;  /* 0x0000007af9077207 */ /* 0x010fc60005800000 */
[----:B------:R-:W-:Y:S01]  /*1c520*/  STL [R1+0x48], R8 ;  /* 0x0000480801007387 */ /* 0x000fe20000100800 */
[C---:B------:R-:W-:Y:S02]  /*1c530*/  SEL R6, R249.reuse, R3, !P3 ;  /* 0x00000003f9067207 */ /* 0x040fe40005800000 */
[C---:B------:R-:W-:Y:S01]  /*1c540*/  SEL R3, R249.reuse, R237, !P3 ;  /* 0x000000edf9037207 */ /* 0x040fe20005800000 */
[----:B------:R1:W-:Y:S04]  /*1c550*/  STL [R1+0x44], R7 ;  /* 0x0000440701007387 */ /* 0x0003e80000100800 */
[----:B------:R4:W-:Y:S04]  /*1c560*/  STL [R1+0x40], R6 ;  /* 0x0000400601007387 */ /* 0x0009e80000100800 */
[----:B------:R4:W-:Y:S01]  /*1c570*/  STL [R1+0x3c], R3 ;  /* 0x00003c0301007387 */ /* 0x0009e20000100800 */
[----:B-1----:R-:W-:-:S02]  /*1c580*/  SEL R7, R249, R236, !P3 ;  /* 0x000000ecf9077207 */ /* 0x002fc40005800000 */
[----:B----4-:R-:W-:-:S03]  /*1c590*/  SEL R6, R249, R121, !P3 ;  /* 0x00000079f9067207 */ /* 0x010fc60005800000 */
[----:B------:R1:W-:Y:S01]  /*1c5a0*/  STL [R1+0x38], R7 ;  /* 0x0000380701007387 */ /* 0x0003e20000100800 */
[----:B------:R-:W-:-:S03]  /*1c5b0*/  SEL R3, R249, R120, !P3 ;  /* 0x00000078f9037207 */ /* 0x000fc60005800000 */
[----:B------:R4:W-:Y:S04]  /*1c5c0*/  STL [R1+0x34], R6 ;  /* 0x0000340601007387 */ /* 0x0009e80000100800 */
[----:B------:R4:W-:Y:S01]  /*1c5d0*/  STL [R1+0x30], R3 ;  /* 0x0000300301007387 */ /* 0x0009e20000100800 */
[C---:B-1----:R-:W-:Y:S02]  /*1c5e0*/  SEL R7, R249.reuse, R119, !P3 ;  /* 0x00000077f9077207 */ /* 0x042fe40005800000 */
        /* <DEDUP_REMOVED lines=15> */
[----:B------:R4:W-:Y:S01]  /*1c6e0*/  STL [R1+0x10], R6 ;  /* 0x0000100601007387 */ /* 0x0009e20000100800 */
[----:B------:R-:W-:-:S03]  /*1c6f0*/  SEL R109, R249, R2, !P3 ;  /* 0x00000002f96d7207 */ /* 0x000fc60005800000 */
[----:B------:R4:W-:Y:S01]  /*1c700*/  STL [R1+0xc], R3 ;  /* 0x00000c0301007387 */ /* 0x0009e20000100800 */
[C---:B-1----:R-:W-:Y:S02]  /*1c710*/  SEL R7, R249.reuse, R110, !P3 ;  /* 0x0000006ef9077207 */ /* 0x042fe40005800000 */
[----:B----4-:R-:W-:-:S03]  /*1c720*/  SEL R6, R249, R10, !P3 ;  /* 0x0000000af9067207 */ /* 0x010fc60005800000 */
[----:B------:R1:W-:Y:S01]  /*1c730*/  STL [R1+0x8], R7 ;  /* 0x0000080701007387 */ /* 0x0003e20000100800 */
[C---:B------:R-:W-:Y:S02]  /*1c740*/  SEL R108, R249.reuse, R13, !P3 ;  /* 0x0000000df96c7207 */ /* 0x040fe40005800000 */
[C---:B------:R-:W-:Y:S01]  /*1c750*/  SEL R3, R249.reuse, R11, !P3 ;  /* 0x0000000bf9037207 */ /* 0x040fe20005800000 */
[----:B------:R4:W-:Y:S04]  /*1c760*/  STL [R1+0x4], R6 ;  /* 0x0000040601007387 */ /* 0x0009e80000100800 */
[----:B------:R-:W-:Y:S04]  /*1c770*/  STL [R1+0x4cb0], R109 ;  /* 0x004cb06d01007387 */ /* 0x000fe80000100800 */
[----:B------:R3:W-:Y:S04]  /*1c780*/  STL [R1], R3 ;  /* 0x0000000301007387 */ /* 0x0007e80000100800 */
[----:B------:R2:W-:Y:S04]  /*1c790*/  STL [R1+0x4cb4], R108 ;  /* 0x004cb46c01007387 */ /* 0x0005e80000100800 */
[----:B-1----:R-:W2:Y:S04]  /*1c7a0*/  LDL.LU R7, [R1+0x33c] ;  /* 0x00033c0001077983 */ /* 0x002ea80000300800 */
[----:B----4-:R-:W4:Y:S04]  /*1c7b0*/  LDL.LU R6, [R1+0x340] ;  /* 0x0003400001067983 */ /* 0x010f280000300800 */
        /* <DEDUP_REMOVED lines=8> */
[----:B---3--:R-:W3:Y:S04]  /*1c840*/  LDL.LU R3, [R1+0x3b4] ;  /* 0x0003b40001037983 */ /* 0x008ee80000300800 */
        /* <DEDUP_REMOVED lines=16> */
[----:B------:R-:W-:-:S03]  /*1c950*/  SEL R107, R249, R15, !P3 ;  /* 0x0000000ff96b7207 */ /* 0x000fc60005800000 */
[----:B------:R-:W3:Y:S04]  /*1c960*/  LDL.LU R2, [R1+0x68c] ;  /* 0x00068c0001027983 */ /* 0x000ee80000300800 */
[----:B------:R-:W3:Y:S04]  /*1c970*/  LDL.LU R13, [R1+0x690] ;  /* 0x00069000010d7983 */ /* 0x000ee80000300800 */
[----:B------:R-:W3:Y:S01]  /*1c980*/  LDL.LU R15, [R1+0x684] ;  /* 0x00068400010f7983 */ /* 0x000ee20000300800 */
[----:B--2---:R-:W-:-:S03]  /*1c990*/  SEL R106, R249, R17, !P3 ;  /* 0x00000011f96a7207 */ /* 0x004fc60005800000 */
[----:B------:R-:W2:Y:S04]  /*1c9a0*/  LDL.LU R17, [R1+0x67c] ;  /* 0x00067c0001117983 */ /* 0x000ea80000300800 */
[----:B------:R-:W2:Y:S04]  /*1c9b0*/  LDL.LU R35, [R1+0x678] ;  /* 0x0006780001237983 */ /* 0x000ea80000300800 */
[----:B------:R-:W2:Y:S01]  /*1c9c0*/  LDL.LU R36, [R1+0x674] ;  /* 0x0006740001247983 */ /* 0x000ea20000300800 */
[----:B----4-:R-:W-:-:S03]  /*1c9d0*/  SEL R103, R249, R129, !P3 ;  /* 0x00000081f9677207 */ /* 0x010fc60005800000 */
[----:B------:R-:W4:Y:S01]  /*1c9e0*/  LDL.LU R129, [R1+0x600] ;  /* 0x0006000001817983 */ /* 0x000f220000300800 */
[----:B------:R-:W-:-:S03]  /*1c9f0*/  SEL R102, R249, R128, !P3 ;  /* 0x00000080f9667207 */ /* 0x000fc60005800000 */
[----:B------:R-:W4:Y:S01]  /*1ca00*/  LDL.LU R128, [R1+0x604] ;  /* 0x0006040001807983 */ /* 0x000f220000300800 */
[----:B------:R-:W-:-:S03]  /*1ca10*/  SEL R101, R249, R127, !P3 ;  /* 0x0000007ff9657207 */ /* 0x000fc60005800000 */
[----:B------:R-:W4:Y:S01]  /*1ca20*/  LDL.LU R127, [R1+0x608] ;  /* 0x00060800017f7983 */ /* 0x000f220000300800 */
[----:B------:R-:W-:-:S03]  /*1ca30*/  SEL R100, R249, R126, !P3 ;  /* 0x0000007ef9647207 */ /* 0x000fc60005800000 */
[----:B------:R-:W4:Y:S01]  /*1ca40*/  LDL.LU R126, [R1+0x668] ;  /* 0x00066800017e7983 */ /* 0x000f220000300800 */
[C---:B------:R-:W-:Y:S02]  /*1ca50*/  SEL R104, R249.reuse, R6, !P3 ;  /* 0x00000006f9687207 */ /* 0x040fe40005800000 */
[C---:B------:R-:W-:Y:S02]  /*1ca60*/  SEL R99, R249.reuse, R125, !P3 ;  /* 0x0000007df9637207 */ /* 0x040fe40005800000 */
[----:B------:R-:W4:Y:S01]  /*1ca70*/  LDL.LU R125, [R1+0x670] ;  /* 0x00067000017d7983 */ /* 0x000f220000300800 */
[C---:B------:R-:W-:Y:S02]  /*1ca80*/  SEL R6, R249.reuse, R124, !P3 ;  /* 0x0000007cf9067207 */ /* 0x040fe40005800000 */
[C---:B------:R-:W-:Y:S01]  /*1ca90*/  SEL R105, R249.reuse, R7, !P3 ;  /* 0x00000007f9697207 */ /* 0x040fe20005800000 */
[----:B------:R-:W4:Y:S01]  /*1caa0*/  LDL.LU R124, [R1+0x66c] ;  /* 0x00066c00017c7983 */ /* 0x000f220000300800 */
[----:B------:R-:W-:-:S03]  /*1cab0*/  SEL R7, R249, R123, !P3 ;  /* 0x0000007bf9077207 */ /* 0x000fc60005800000 */
[----:B------:R-:W4:Y:S01]  /*1cac0*/  LDL.LU R123, [R1+0x658] ;  /* 0x00065800017b7983 */ /* 0x000f220000300800 */
[----:B------:R-:W-:-:S03]  /*1cad0*/  SEL R8, R249, R122, !P3 ;  /* 0x0000007af9087207 */ /* 0x000fc60005800000 */
[----:B------:R-:W4:Y:S01]  /*1cae0*/  LDL.LU R122, [R1+0x660] ;  /* 0x00066000017a7983 */ /* 0x000f220000300800 */
[----:B---3--:R-:W-:-:S03]  /*1caf0*/  SEL R9, R249, R3, !P3 ;  /* 0x00000003f9097207 */ /* 0x008fc60005800000 */
[----:B------:R-:W3:Y:S01]  /*1cb00*/  LDL.LU R3, [R1+0x664] ;  /* 0x0006640001037983 */ /* 0x000ee20000300800 */
[----:B------:R-:W-:-:S03]  /*1cb10*/  SEL R12, R249, R237, !P3 ;  /* 0x000000edf90c7207 */ /* 0x000fc60005800000 */
        /* <DEDUP_REMOVED lines=158> */
[----:B------:R-:W2:Y:S01]  /*1d500*/  LDL.LU R17, [R1+0x500] ;  /* 0x0005000001117983 */ /* 0x000ea20000300800 */
[C---:B----4-:R-:W-:Y:S02]  /*1d510*/  SEL R129, R249.reuse, R129, !P3 ;  /* 0x00000081f9817207 */ /* 0x050fe40005800000 */
[----:B------:R-:W-:-:S03]  /*1d520*/  SEL R108, R249, R128, !P3 ;  /* 0x00000080f96c7207 */ /* 0x000fc60005800000 */
[----:B------:R-:W-:Y:S01]  /*1d530*/  STL [R1+0x574], R129 ;  /* 0x0005748101007387 */ /* 0x000fe20000100800 */
[----:B------:R-:W-:-:S03]  /*1d540*/  SEL R109, R249, R127, !P3 ;  /* 0x0000007ff96d7207 */ /* 0x000fc60005800000 */
[----:B------:R1:W-:Y:S01]  /*1d550*/  STL [R1+0x570], R108 ;  /* 0x0005706c01007387 */ /* 0x0003e20000100800 */
[----:B------:R-:W-:-:S03]  /*1d560*/  SEL R126, R249, R126, !P3 ;  /* 0x0000007ef97e7207 */ /* 0x000fc60005800000 */
[----:B------:R4:W-:Y:S01]  /*1d570*/  STL [R1+0x56c], R109 ;  /* 0x00056c6d01007387 */ /* 0x0009e20000100800 */
[----:B-1----:R-:W-:-:S03]  /*1d580*/  SEL R108, R249, R125, !P3 ;  /* 0x0000007df96c7207 */ /* 0x002fc60005800000 */
[----:B------:R-:W-:Y:S01]  /*1d590*/  STL [R1+0x568], R126 ;  /* 0x0005687e01007387 */ /* 0x000fe20000100800 */
[----:B----4-:R-:W-:-:S03]  /*1d5a0*/  SEL R109, R249, R124, !P3 ;  /* 0x0000007cf96d7207 */ /* 0x010fc60005800000 */
[----:B------:R1:W-:Y:S01]  /*1d5b0*/  STL [R1+0x560], R108 ;  /* 0x0005606c01007387 */ /* 0x0003e20000100800 */
[----:B------:R-:W-:-:S03]  /*1d5c0*/  SEL R123, R249, R123, !P3 ;  /* 0x0000007bf97b7207 */ /* 0x000fc60005800000 */
[----:B------:R3:W-:Y:S01]  /*1d5d0*/  STL [R1+0x55c], R109 ;  /* 0x00055c6d01007387 */ /* 0x0007e20000100800 */
[----:B-1----:R-:W-:-:S03]  /*1d5e0*/  SEL R108, R249, R122, !P3 ;  /* 0x0000007af96c7207 */ /* 0x002fc60005800000 */
[----:B------:R-:W-:Y:S01]  /*1d5f0*/  STL [R1+0x558], R123 ;  /* 0x0005587b01007387 */ /* 0x000fe20000100800 */
[C---:B---3--:R-:W-:Y:S02]  /*1d600*/  SEL R109, R249.reuse, R3, !P3 ;  /* 0x00000003f96d7207 */ /* 0x048fe40005800000 */
[C---:B------:R-:W-:Y:S01]  /*1d610*/  SEL R3, R249.reuse, R237, !P3 ;  /* 0x000000edf9037207 */ /* 0x040fe20005800000 */
[----:B------:R1:W-:Y:S04]  /*1d620*/  STL [R1+0x554], R108 ;  /* 0x0005546c01007387 */ /* 0x0003e80000100800 */
[----:B------:R3:W-:Y:S04]  /*1d630*/  STL [R1+0x550], R109 ;  /* 0x0005506d01007387 */ /* 0x0007e80000100800 */
[----:B------:R4:W-:Y:S01]  /*1d640*/  STL [R1+0x54c], R3 ;  /* 0x00054c0301007387 */ /* 0x0009e20000100800 */
[----:B-1----:R-:W-:-:S02]  /*1d650*/  SEL R108, R249, R236, !P3 ;  /* 0x000000ecf96c7207 */ /* 0x002fc40005800000 */
[----:B---3--:R-:W-:-:S03]  /*1d660*/  SEL R109, R249, R121, !P3 ;  /* 0x00000079f96d7207 */ /* 0x008fc60005800000 */
[----:B------:R1:W-:Y:S01]  /*1d670*/  STL [R1+0x548], R108 ;  /* 0x0005486c01007387 */ /* 0x0003e20000100800 */
[----:B----4-:R-:W-:-:S03]  /*1d680*/  SEL R3, R249, R120, !P3 ;  /* 0x00000078f9037207 */ /* 0x010fc60005800000 */
[----:B------:R3:W-:Y:S04]  /*1d690*/  STL [R1+0x544], R109 ;  /* 0x0005446d01007387 */ /* 0x0007e80000100800 */
[----:B------:R4:W-:Y:S01]  /*1d6a0*/  STL [R1+0x484], R3 ;  /* 0x0004840301007387 */ /* 0x0009e20000100800 */
[C---:B-1----:R-:W-:Y:S02]  /*1d6b0*/  SEL R108, R249.reuse, R119, !P3 ;  /* 0x00000077f96c7207 */ /* 0x042fe40005800000 */
        /* <DEDUP_REMOVED lines=15> */
[----:B------:R-:W-:Y:S01]  /*1d7b0*/  STL [R1+0x3ac], R109 ;  /* 0x0003ac6d01007387 */ /* 0x000fe20000100800 */
[----:B------:R-:W-:-:S03]  /*1d7c0*/  SEL R10, R249, R10, !P3 ;  /* 0x0000000af90a7207 */ /* 0x000fc60005800000 */
[----:B------:R3:W-:Y:S01]  /*1d7d0*/  STL [R1+0x3a4], R3 ;  /* 0x0003a40301007387 */ /* 0x0007e20000100800 */
[C---:B-1----:R-:W-:Y:S02]  /*1d7e0*/  SEL R108, R249.reuse, R110, !P3 ;  /* 0x0000006ef96c7207 */ /* 0x042fe40005800000 */
[----:B------:R-:W-:-:S03]  /*1d7f0*/  SEL R2, R249, R2, !P3 ;  /* 0x00000002f9027207 */ /* 0x000fc60005800000 */
[----:B------:R-:W-:Y:S01]  /*1d800*/  STL [R1+0x39c], R108 ;  /* 0x00039c6c01007387 */ /* 0x000fe20000100800 */
[----:B---3--:R-:W-:-:S03]  /*1d810*/  SEL R3, R249, R11, !P3 ;  /* 0x0000000bf9037207 */ /* 0x008fc60005800000 */
[----:B------:R1:W-:Y:S04]  /*1d820*/  STL [R1+0x360], R10 ;  /* 0x0003600a01007387 */ /* 0x0003e80000100800 */
[----:B------:R3:W-:Y:S01]  /*1d830*/  STL [R1+0x35c], R3 ;  /* 0x00035c0301007387 */ /* 0x0007e20000100800 */
[----:B-1----:R-:W-:-:S03]  /*1d840*/  SEL R10, R249, R13, !P3 ;  /* 0x0000000df90a7207 */ /* 0x002fc60005800000 */
[----:B------:R2:W-:Y:S01]  /*1d850*/  STL [R1+0x358], R2 ;  /* 0x0003580201007387 */ /* 0x0005e20000100800 */
[----:B---3--:R-:W-:-:S03]  /*1d860*/  SEL R3, R249, R15, !P3 ;  /* 0x0000000ff9037207 */ /* 0x008fc60005800000 */
[----:B------:R-:W-:Y:S04]  /*1d870*/  STL [R1+0x33c], R10 ;  /* 0x00033c0a01007387 */ /* 0x000fe80000100800 */
[----:B------:R-:W3:Y:S01]  /*1d880*/  LDL.LU R129, [R1+0x4fc] ;  /* 0x0004fc0001817983 */ /* 0x000ee20000300800 */
[----:B--2---:R-:W-:-:S03]  /*1d890*/  SEL R2, R249, R17, !P3 ;  /* 0x00000011f9027207 */ /* 0x004fc60005800000 */
[----:B------:R1:W-:Y:S04]  /*1d8a0*/  STL [R1+0x338], R3 ;  /* 0x0003380301007387 */ /* 0x0003e80000100800 */
[----:B------:R-:W2:Y:S04]  /*1d8b0*/  LDL.LU R128, [R1+0x4f8] ;  /* 0x0004f80001807983 */ /* 0x000ea80000300800 */
[----:B------:R4:W-:Y:S04]  /*1d8c0*/  STL [R1+0x324], R2 ;  /* 0x0003240201007387 */ /* 0x0009e80000100800 */
[----:B------:R-:W2:Y:S04]  /*1d8d0*/  LDL.LU R127, [R1+0x4f4] ;  /* 0x0004f400017f7983 */ /* 0x000ea80000300800 */
[----:B------:R-:W2:Y:S04]  /*1d8e0*/  LDL.LU R126, [R1+0x4f0] ;  /* 0x0004f000017e7983 */ /* 0x000ea80000300800 */
[----:B------:R-:W2:Y:S04]  /*1d8f0*/  LDL.LU R125, [R1+0x4ec] ;  /* 0x0004ec00017d7983 */ /* 0x000ea80000300800 */
[----:B------:R-:W2:Y:S04]  /*1d900*/  LDL.LU R124, [R1+0x4e8] ;  /* 0x0004e800017c7983 */ /* 0x000ea80000300800 */
[----:B------:R-:W2:Y:S04]  /*1d910*/  LDL.LU R123, [R1+0x4e4] ;  /* 0x0004e400017b7983 */ /* 0x000ea80000300800 */
[----:B------:R-:W2:Y:S04]  /*1d920*/  LDL.LU R122, [R1+0x4e0] ;  /* 0x0004e000017a7983 */ /* 0x000ea80000300800 */
[----:B-1----:R-:W2:Y:S04]  /*1d930*/  LDL.LU R3, [R1+0x4dc] ;  /* 0x0004dc0001037983 */ /* 0x002ea80000300800 */
[----:B------:R-:W2:Y:S04]  /*1d940*/  LDL.LU R236, [R1+0x4d8] ;  /* 0x0004d80001ec7983 */ /* 0x000ea80000300800 */
        /* <DEDUP_REMOVED lines=13> */
[----:B----4-:R-:W4:Y:S04]  /*1da20*/  LDL.LU R2, [R1+0x464] ;  /* 0x0004640001027983 */ /* 0x010f280000300800 */
        /* <DEDUP_REMOVED lines=8> */
[----:B------:R1:W-:Y:S01]  /*1dab0*/  STL [R1+0x31c], R129 ;  /* 0x00031c8101007387 */ /* 0x0003e20000100800 */
[----:B--2---:R-:W-:-:S03]  /*1dac0*/  SEL R128, R249, R128, !P3 ;  /* 0x00000080f9807207 */ /* 0x004fc60005800000 */
[----:B-1----:R-:W2:Y:S01]  /*1dad0*/  LDL.LU R129, [R1+0x4d20] ;  /* 0x004d200001817983 */ /* 0x002ea20000300800 */
[----:B------:R-:W-:-:S03]  /*1dae0*/  SEL R127, R249, R127, !P3 ;  /* 0x0000007ff97f7207 */ /* 0x000fc60005800000 */
[----:B------:R1:W-:Y:S01]  /*1daf0*/  STL [R1+0x308], R128 ;  /* 0x0003088001007387 */ /* 0x0003e20000100800 */
[C---:B------:R-:W-:Y:S02]  /*1db00*/  SEL R126, R249.reuse, R126, !P3 ;  /* 0x0000007ef97e7207 */ /* 0x040fe40005800000 */
[C---:B------:R-:W-:Y:S01]  /*1db10*/  SEL R125, R249.reuse, R125, !P3 ;  /* 0x0000007df97d7207 */ /* 0x040fe20005800000 */
[----:B-1----:R-:W3:Y:S01]  /*1db20*/  LDL.LU R128, [R1+0x4d1c] ;  /* 0x004d1c0001807983 */ /* 0x002ee20000300800 */
[----:B------:R-:W-:-:S03]  /*1db30*/  SEL R124, R249, R124, !P3 ;  /* 0x0000007cf97c7207 */ /* 0x000fc60005800000 */
[----:B------:R1:W-:Y:S01]  /*1db40*/  STL [R1+0x304], R127 ;  /* 0x0003047f01007387 */ /* 0x0003e20000100800 */
[C---:B------:R-:W-:Y:S02]  /*1db50*/  SEL R123, R249.reuse, R123, !P3 ;  /* 0x0000007bf97b7207 */ /* 0x040fe40005800000 */
[C---:B------:R-:W-:Y:S01]  /*1db60*/  SEL R122, R249.reuse, R122, !P3 ;  /* 0x0000007af97a7207 */ /* 0x040fe20005800000 */
[----:B-1----:R-:W2:Y:S04]  /*1db70*/  LDL.LU R127, [R1+0x4d18] ;  /* 0x004d1800017f7983 */ /* 0x002ea80000300800 */
[----:B------:R1:W-:Y:S01]  /*1db80*/  STL [R1+0x300], R126 ;  /* 0x0003007e01007387 */ /* 0x0003e20000100800 */
[C---:B------:R-:W-:Y:S02]  /*1db90*/  SEL R3, R249.reuse, R3, !P3 ;  /* 0x00000003f9037207 */ /* 0x040fe40005800000 */
[C---:B------:R-:W-:Y:S01]  /*1dba0*/  SEL R236, R249.reuse, R236, !P3 ;  /* 0x000000ecf9ec7207 */ /* 0x040fe20005800000 */
[----:B-1----:R-:W3:Y:S04]  /*1dbb0*/  LDL.LU R126, [R1+0x4d14] ;  /* 0x004d1400017e7983 */ /* 0x002ee80000300800 */
[----:B------:R1:W-:Y:S01]  /*1dbc0*/  STL [R1+0x2ec], R125 ;  /* 0x0002ec7d01007387 */ /* 0x0003e20000100800 */
[----:B------:R-:W-:-:S03]  /*1dbd0*/  SEL R237, R249, R237, !P3 ;  /* 0x000000edf9ed7207 */ /* 0x000fc60005800000 */
[----:B-1----:R-:W2:Y:S04]  /*1dbe0*/  LDL.LU R125, [R1+0x4d10] ;  /* 0x004d1000017d7983 */ /* 0x002ea80000300800 */
[----:B------:R1:W-:Y:S01]  /*1dbf0*/  STL [R1+0x2e8], R124 ;  /* 0x0002e87c01007387 */ /* 0x0003e20000100800 */
[----:B------:R-:W-:-:S03]  /*1dc00*/  SEL R121, R249, R121, !P3 ;  /* 0x00000079f9797207 */ /* 0x000fc60005800000 */
        /* <DEDUP_REMOVED lines=35> */
[----:B----4-:R-:W-:-:S03]  /*1de40*/  SEL R2, R249, R2, !P3 ;  /* 0x00000002f9027207 */ /* 0x010fc60005800000 */
[----:B-1----:R-:W4:Y:S04]  /*1de50*/  LDL.LU R115, [R1+0x4cdc] ;  /* 0x004cdc0001737983 */ /* 0x002f280000300800 */
        /* <DEDUP_REMOVED lines=8> */
[----:B-1----:R-:W4:Y:S04]  /*1dee0*/  LDL.LU R112, [R1+0x4cd0] ;  /* 0x004cd00001707983 */ /* 0x002f280000300800 */
[----:B------:R1:W-:Y:S04]  /*1def0*/  STL [R1+0x260], R111 ;  /* 0x0002606f01007387 */ /* 0x0003e80000100800 */
[----:B-1----:R-:W3:Y:S04]  /*1df00*/  LDL.LU R111, [R1+0x4ccc] ;  /* 0x004ccc00016f7983 */ /* 0x002ee80000300800 */
[----:B------:R1:W-:Y:S04]  /*1df10*/  STL [R1+0x244], R110 ;  /* 0x0002446e01007387 */ /* 0x0003e80000100800 */
[----:B-1----:R-:W2:Y:S04]  /*1df20*/  LDL.LU R110, [R1+0x4cc8] ;  /* 0x004cc800016e7983 */ /* 0x002ea80000300800 */
[----:B------:R1:W-:Y:S04]  /*1df30*/  STL [R1+0x23c], R2 ;  /* 0x00023c0201007387 */ /* 0x0003e80000100800 */
[----:B-1----:R-:W4:Y:S04]  /*1df40*/  LDL.LU R2, [R1+0x4cc4] ;  /* 0x004cc40001027983 */ /* 0x002f280000300800 */
[----:B------:R1:W-:Y:S04]  /*1df50*/  STL [R1+0x234], R13 ;  /* 0x0002340d01007387 */ /* 0x0003e80000100800 */
[----:B-1----:R-:W3:Y:S04]  /*1df60*/  LDL.LU R13, [R1+0x4cc0] ;  /* 0x004cc000010d7983 */ /* 0x002ee80000300800 */
[----:B------:R1:W-:Y:S04]  /*1df70*/  STL [R1+0x224], R15 ;  /* 0x0002240f01007387 */ /* 0x0003e80000100800 */
[----:B-1----:R-:W2:Y:S04]  /*1df80*/  LDL.LU R15, [R1+0x4cbc] ;  /* 0x004cbc00010f7983 */ /* 0x002ea80000300800 */
[----:B------:R1:W-:Y:S04]  /*1df90*/  STL [R1+0x220], R17 ;  /* 0x0002201101007387 */ /* 0x0003e80000100800 */
[----:B-1----:R-:W4:Y:S01]  /*1dfa0*/  LDL.LU R17, [R1+0x4cb8] ;  /* 0x004cb80001117983 */ /* 0x002f220000300800 */
[----:B------:R-:W-:-:S02]  /*1dfb0*/  SEL R108, R249, R108, !P3 ;  /* 0x0000006cf96c7207 */ /* 0x000fc40005800000 */
[C---:B------:R-:W-:Y:S02]  /*1dfc0*/  SEL R109, R249.reuse, R109, !P3 ;  /* 0x0000006df96d7207 */ /* 0x040fe40005800000 */
[C---:B------:R-:W-:Y:S01]  /*1dfd0*/  SEL R10, R249.reuse, R10, !P3 ;  /* 0x0000000af90a7207 */ /* 0x040fe20005800000 */
[----:B------:R1:W-:Y:S04]  /*1dfe0*/  STL [R1+0x21c], R108 ;  /* 0x00021c6c01007387 */ /* 0x0003e80000100800 */
[----:B------:R-:W-:Y:S04]  /*1dff0*/  STL [R1+0x218], R109 ;  /* 0x0002186d01007387 */ /* 0x000fe80000100800 */
[----:B------:R2:W-:Y:S01]  /*1e000*/  STL [R1+0x1f8], R10 ;  /* 0x0001f80a01007387 */ /* 0x0005e20000100800 */
[----:B-1----:R-:W-:-:S05]  /*1e010*/  SEL R108, R249, R11, !P3 ;  /* 0x0000000bf96c7207 */ /* 0x002fca0005800000 */
[----:B------:R-:W-:Y:S01]  /*1e020*/  STL [R1+0x1f4], R108 ;  /* 0x0001f46c01007387 */ /* 0x000fe20000100800 */
[C---:B---3--:R-:W-:Y:S02]  /*1e030*/  SEL R13, R249.reuse, R13, !P3 ;  /* 0x0000000df90d7207 */ /* 0x048fe40005800000 */
[C---:B--2---:R-:W-:Y:S02]  /*1e040*/  SEL R10, R249.reuse, R15, !P3 ;  /* 0x0000000ff90a7207 */ /* 0x044fe40005800000 */
[----:B----4-:R-:W-:-:S05]  /*1e050*/  SEL R11, R249, R17, !P3 ;  /* 0x00000011f90b7207 */ /* 0x010fca0005800000 */
[----:B------:R1:W-:Y:S04]  /*1e060*/  STL [R1+0x1f0], R11 ;  /* 0x0001f00b01007387 */ /* 0x0003e80000100800 */
[----:B------:R2:W-:Y:S01]  /*1e070*/  STL [R1+0x1dc], R10 ;  /* 0x0001dc0a01007387 */ /* 0x0005e20000100800 */
[C---:B-1----:R-:W-:Y:S02]  /*1e080*/  SEL R11, R249.reuse, R2, !P3 ;  /* 0x00000002f90b7207 */ /* 0x042fe40005800000 */
[C---:B------:R-:W-:Y:S02]  /*1e090*/  SEL R2, R249.reuse, R111, !P3 ;  /* 0x0000006ff9027207 */ /* 0x040fe40005800000 */
[C---:B--2---:R-:W-:Y:S01]  /*1e0a0*/  SEL R10, R249.reuse, R110, !P3 ;  /* 0x0000006ef90a7207 */ /* 0x044fe20005800000 */
[----:B------:R-:W-:Y:S04]  /*1e0b0*/  STL [R1+0x1d8], R13 ;  /* 0x0001d80d01007387 */ /* 0x000fe80000100800 */
[----:B------:R1:W-:Y:S04]  /*1e0c0*/  STL [R1+0x1d4], R11 ;  /* 0x0001d40b01007387 */ /* 0x0003e80000100800 */
[----:B------:R2:W-:Y:S04]  /*1e0d0*/  STL [R1+0x1cc], R10 ;  /* 0x0001cc0a01007387 */ /* 0x0005e80000100800 */
[----:B------:R3:W-:Y:S01]  /*1e0e0*/  STL [R1+0x1c8], R2 ;  /* 0x0001c80201007387 */ /* 0x0007e20000100800 */
[----:B-1----:R-:W-:-:S02]  /*1e0f0*/  SEL R11, R249, R112, !P3 ;  /* 0x00000070f90b7207 */ /* 0x002fc40005800000 */
[----:B--2---:R-:W-:-:S03]  /*1e100*/  SEL R10, R249, R113, !P3 ;  /* 0x00000071f90a7207 */ /* 0x004fc60005800000 */
[----:B------:R1:W-:Y:S01]  /*1e110*/  STL [R1+0x1bc], R11 ;  /* 0x0001bc0b01007387 */ /* 0x0003e20000100800 */
[C---:B------:R-:W-:Y:S01]  /*1e120*/  SEL R13, R249.reuse, R209, !P3 ;  /* 0x000000d1f90d7207 */ /* 0x040fe20005800000 */
[----:B------:R-:W-:Y:S01]  /*1e130*/  @!P1 IMAD.MOV R250, RZ, RZ, -R250 ;  /* 0x000000fffffa9224 */ /* 0x000fe200078e0afa */
[C---:B---3--:R-:W-:Y:S01]  /*1e140*/  SEL R2, R249.reuse, R114, !P3 ;  /* 0x00000072f9027207 */ /* 0x048fe20005800000 */
[----:B------:R2:W-:Y:S01]  /*1e150*/  STL [R1+0x1b8], R10 ;  /* 0x0001b80a01007387 */ /* 0x0005e20000100800 */
[----:B------:R-:W-:Y:S01]  /*1e160*/  @!P2 IMAD.MOV R251, RZ, RZ, -R251 ;  /* 0x000000fffffba224 */ /* 0x000fe200078e0afb */
[----:B------:R-:W-:Y:S01]  /*1e170*/  @!P0 IADD3 R252, -R252, RZ, RZ ;  /* 0x000000fffcfc8210 */ /* 0x000fe20007ffe1ff */
[----:B------:R-:W-:Y:S01]  /*1e180*/  @!P4 IMAD.MOV R0, RZ, RZ, -R0 ;  /* 0x000000ffff00c224 */ /* 0x000fe200078e0a00 */
[----:B------:R3:W-:Y:S01]  /*1e190*/  STL [R1+0x1b4], R2 ;  /* 0x0001b40201007387 */ /* 0x0007e20000100800 */
[----:B------:R-:W-:Y:S01]  /*1e1a0*/  @!P5 IMAD.MOV R4, RZ, RZ, -R4 ;  /* 0x000000ffff04d224 */ /* 0x000fe200078e0a04 */
[C---:B-1----:R-:W-:Y:S01]  /*1e1b0*/  SEL R11, R249.reuse, R115, !P3 ;  /* 0x00000073f90b7207 */ /* 0x042fe20005800000 */
[----:B------:R-:W1:Y:S01]  /*1e1c0*/  LDC R113, c[0x0][0x234] ;  /* 0x00008d00ff717b82 */ /* 0x000e620000000800 */
[----:B--2---:R-:W-:-:S03]  /*1e1d0*/  SEL R10, R249, R116, !P3 ;  /* 0x00000074f90a7207 */ /* 0x004fc60005800000 */
[----:B------:R2:W-:Y:S01]  /*1e1e0*/  STL [R1+0x1b0], R11 ;  /* 0x0001b00b01007387 */ /* 0x0005e20000100800 */
[----:B---3--:R-:W-:-:S03]  /*1e1f0*/  SEL R2, R249, R117, !P3 ;  /* 0x00000075f9027207 */ /* 0x008fc60005800000 */
[----:B------:R3:W-:Y:S01]  /*1e200*/  STL [R1+0x1ac], R10 ;  /* 0x0001ac0a01007387 */ /* 0x0007e20000100800 */
[----:B------:R-:W4:Y:S03]  /*1e210*/  LDC R115, c[0x0][0x23c] ;  /* 0x00008f00ff737b82 */ /* 0x000f260000000800 */
[----:B------:R3:W-:Y:S01]  /*1e220*/  STL [R1+0x1a4], R2 ;  /* 0x0001a40201007387 */ /* 0x0007e20000100800 */
[C---:B--2---:R-:W-:Y:S02]  /*1e230*/  SEL R11, R249.reuse, R118, !P3 ;  /* 0x00000076f90b7207 */ /* 0x044fe40005800000 */
[----:B---3--:R-:W-:-:S03]  /*1e240*/  SEL R10, R249, R119, !P3 ;  /* 0x00000077f90a7207 */ /* 0x008fc60005800000 */
[----:B------:R2:W-:Y:S01]  /*1e250*/  STL [R1+0x1a0], R11 ;  /* 0x0001a00b01007387 */ /* 0x0005e20000100800 */
[----:B------:R-:W-:-:S03]  /*1e260*/  SEL R2, R249, R120, !P3 ;  /* 0x00000078f9027207 */ /* 0x000fc60005800000 */
[----:B------:R3:W-:Y:S04]  /*1e270*/  STL [R1+0x19c], R10 ;  /* 0x00019c0a01007387 */ /* 0x0007e80000100800 */
        /* <DEDUP_REMOVED lines=10> */
[----:B-1----:R-:W-:-:S03]  /*1e320*/  SEL R2, R249, R126, !P3 ;  /* 0x0000007ef9027207 */ /* 0x002fc60005800000 */
[----:B------:R1:W-:Y:S04]  /*1e330*/  STL [R1+0x168], R10 ;  /* 0x0001680a01007387 */ /* 0x0003e80000100800 */
[----:B------:R3:W-:Y:S01]  /*1e340*/  STL [R1+0x144], R2 ;  /* 0x0001440201007387 */ /* 0x0007e20000100800 */
[C---:B--2---:R-:W-:Y:S02]  /*1e350*/  SEL R11, R249.reuse, R128, !P3 ;  /* 0x00000080f90b7207 */ /* 0x044fe40005800000 */
[C---:B-1----:R-:W-:Y:S02]  /*1e360*/  SEL R10, R249.reuse, R130, !P3 ;  /* 0x00000082f90a7207 */ /* 0x042fe40005800000 */
[C---:B---3--:R-:W-:Y:S01]  /*1e370*/  SEL R2, R249.reuse, R129, !P3 ;  /* 0x00000081f9027207 */ /* 0x048fe20005800000 */
[----:B------:R1:W-:Y:S04]  /*1e380*/  STL [R1+0x134], R11 ;  /* 0x0001340b01007387 */ /* 0x0003e80000100800 */
[----:B------:R2:W-:Y:S01]  /*1e390*/  STL [R1+0x128], R2 ;  /* 0x0001280201007387 */ /* 0x0005e20000100800 */
[----:B-1----:R-:W-:-:S03]  /*1e3a0*/  SEL R11, R249, R131, !P3 ;  /* 0x00000083f90b7207 */ /* 0x002fc60005800000 */
[----:B------:R1:W-:Y:S01]  /*1e3b0*/  STL [R1+0x11c], R10 ;  /* 0x00011c0a01007387 */ /* 0x0003e20000100800 */
[----:B--2---:R-:W-:-:S03]  /*1e3c0*/  SEL R2, R249, R132, !P3 ;  /* 0x00000084f9027207 */ /* 0x004fc60005800000 */
        /* <DEDUP_REMOVED lines=148> */
[----:B------:R-:W-:Y:S01]  /*1ed10*/  STL [R1+0x1c90], R10 ;  /* 0x001c900a01007387 */ /* 0x000fe20000100800 */
[----:B---3--:R-:W-:-:S03]  /*1ed20*/  SEL R2, R249, R207, !P3 ;  /* 0x000000cff9027207 */ /* 0x008fc60005800000 */
        /* <DEDUP_REMOVED lines=46> */
[C---:B--2---:R-:W-:Y:S02]  /*1f010*/  SEL R2, R249.reuse, R232, !P3 ;  /* 0x000000e8f9027207 */ /* 0x044fe40005800000 */
[C---:B---3--:R-:W-:Y:S01]  /*1f020*/  SEL R13, R249.reuse, R233, !P3 ;  /* 0x000000e9f90d7207 */ /* 0x048fe20005800000 */
[----:B------:R-:W-:Y:S04]  /*1f030*/  STL [R1+0x1cf8], R11 ;  /* 0x001cf80b01007387 */ /* 0x000fe80000100800 */
[----:B------:R-:W-:Y:S04]  /*1f040*/  STL [R1+0x4b50], R13 ;  /* 0x004b500d01007387 */ /* 0x000fe80000100800 */
[----:B------:R1:W-:Y:S04]  /*1f050*/  STL [R1+0x1d00], R2 ;  /* 0x001d000201007387 */ /* 0x0003e80000100800 */
[----:B------:R-:W2:Y:S04]  /*1f060*/  LDL.LU R114, [R1+0x6ac] ;  /* 0x0006ac0001727983 */ /* 0x000ea80000300800 */
[----:B------:R-:W3:Y:S01]  /*1f070*/  LDL.LU R110, [R1+0x6b0] ;  /* 0x0006b000016e7983 */ /* 0x000ee20000300800 */
[----:B-1----:R-:W-:-:S05]  /*1f080*/  SEL R2, R249, R234, !P3 ;  /* 0x000000eaf9027207 */ /* 0x002fca0005800000 */
[----:B------:R1:W-:Y:S04]  /*1f090*/  STL [R1+0x1d08], R2 ;  /* 0x001d080201007387 */ /* 0x0003e80000100800 */
[----:B------:R-:W3:Y:S04]  /*1f0a0*/  LDL.LU R111, [R1+0x6b4] ;  /* 0x0006b400016f7983 */ /* 0x000ee80000300800 */
[----:B------:R-:W3:Y:S04]  /*1f0b0*/  LDL.LU R112, [R1+0x6b8] ;  /* 0x0006b80001707983 */ /* 0x000ee80000300800 */
[----:B------:R-:W2:Y:S01]  /*1f0c0*/  LDL.LU R108, [R1+0x1c0] ;  /* 0x0001c000016c7983 */ /* 0x000ea20000300800 */
[----:B-1----:R-:W-:-:S02]  /*1f0d0*/  SEL R2, R249, R235, !P3 ;  /* 0x000000ebf9027207 */ /* 0x002fc40005800000 */
[C---:B------:R-:W-:Y:S02]  /*1f0e0*/  SEL R13, R249.reuse, R238, !P3 ;  /* 0x000000eef90d7207 */ /* 0x040fe40005800000 */
[C---:B------:R-:W-:Y:S01]  /*1f0f0*/  SEL R11, R249.reuse, R239, !P3 ;  /* 0x000000eff90b7207 */ /* 0x040fe20005800000 */
[----:B------:R1:W-:Y:S04]  /*1f100*/  STL [R1+0x1d0c], R2 ;  /* 0x001d0c0201007387 */ /* 0x0003e80000100800 */
        /* <DEDUP_REMOVED lines=8> */
[----:B------:R1:W-:Y:S01]  /*1f190*/  STL [R1+0x1d20], R11 ;  /* 0x001d200b01007387 */ /* 0x0003e20000100800 */
[----:B------:R-:W-:-:S03]  /*1f1a0*/  SEL R13, R249, R244, !P3 ;  /* 0x000000f4f90d7207 */ /* 0x000fc60005800000 */
[----:B------:R-:W-:Y:S04]  /*1f1b0*/  STL [R1+0x1d24], R2 ;  /* 0x001d240201007387 */ /* 0x000fe80000100800 */
[----:B------:R-:W-:Y:S04]  /*1f1c0*/  STL [R1+0x1d28], R13 ;  /* 0x001d280d01007387 */ /* 0x000fe80000100800 */
[----:B------:R-:W4:Y:S01]  /*1f1d0*/  LDL.LU R109, [R1+0x3f4] ;  /* 0x0003f400016d7983 */ /* 0x000f220000300800 */
[----:B-1----:R-:W-:-:S05]  /*1f1e0*/  SEL R11, R249, R245, !P3 ;  /* 0x000000f5f90b7207 */ /* 0x002fca0005800000 */
[----:B------:R1:W-:Y:S02]  /*1f1f0*/  STL [R1+0x1d2c], R11 ;  /* 0x001d2c0b01007387 */ /* 0x0003e40000100800 */
[----:B-1----:R-:W1:Y:S01]  /*1f200*/  S2R R11, SR_TID.X ;  /* 0x00000000000b7919 */ /* 0x002e620000002100 */
[C---:B------:R-:W-:Y:S02]  /*1f210*/  SEL R2, R249.reuse, R246, !P3 ;  /* 0x000000f6f9027207 */ /* 0x040fe40005800000 */
[C---:B------:R-:W-:Y:S01]  /*1f220*/  SEL R13, R249.reuse, R247, !P3 ;  /* 0x000000f7f90d7207 */ /* 0x040fe20005800000 */
[----:B------:R-:W3:Y:S01]  /*1f230*/  LDC R246, c[0x0][0x230] ;  /* 0x00008c00fff67b82 */ /* 0x000ee20000000800 */
[C---:B------:R-:W-:Y:S01]  /*1f240*/  SEL R17, R249.reuse, R250, !P3 ;  /* 0x000000faf9117207 */ /* 0x040fe20005800000 */
[----:B------:R1:W-:Y:S01]  /*1f250*/  STL [R1+0x1d30], R2 ;  /* 0x001d300201007387 */ /* 0x0003e20000100800 */
[----:B------:R-:W-:-:S03]  /*1f260*/  SEL R15, R249, R251, !P3 ;  /* 0x000000fbf90f7207 */ /* 0x000fc60005800000 */
[----:B------:R-:W-:Y:S01]  /*1f270*/  STL [R1+0x4b54], R13 ;  /* 0x004b540d01007387 */ /* 0x000fe20000100800 */
[----:B-1----:R-:W-:-:S03]  /*1f280*/  SEL R2, R249, R248, !P3 ;  /* 0x000000f8f9027207 */ /* 0x002fc60005800000 */
[----:B------:R-:W-:Y:S04]  /*1f290*/  STL [R1+0x4b58], R17 ;  /* 0x004b581101007387 */ /* 0x000fe80000100800 */
[----:B------:R1:W-:Y:S01]  /*1f2a0*/  STL [R1+0x1d38], R2 ;  /* 0x001d380201007387 */ /* 0x0003e20000100800 */
[----:B------:R-:W-:Y:S02]  /*1f2b0*/  LOP3.LUT R251, R11, 0x7f, RZ, 0xc0, !PT ;  /* 0x0000007f0bfb7812 */ /* 0x000fe400078ec0ff */
[----:B-1----:R-:W-:-:S03]  /*1f2c0*/  SEL R2, R249, R0, !P3 ;  /* 0x00000000f9027207 */ /* 0x002fc60005800000 */
[----:B------:R-:W-:Y:S01]  /*1f2d0*/  IMAD R0, R251, R115, RZ ;  /* 0x00000073fb007224 */ /* 0x000fe200078e02ff */
[C---:B------:R-:W-:Y:S02]  /*1f2e0*/  SEL R13, R249.reuse, R252, !P3 ;  /* 0x000000fcf90d7207 */ /* 0x040fe40005800000 */
[----:B------:R-:W-:Y:S01]  /*1f2f0*/  SEL R11, R249, R4, !P3 ;  /* 0x00000004f90b7207 */ /* 0x000fe20005800000 */
[----:B------:R-:W-:Y:S04]  /*1f300*/  STL [R1+0x4b5c], R15 ;  /* 0x004b5c0f01007387 */ /* 0x000fe80000100800 */
[----:B------:R-:W-:Y:S04]  /*1f310*/  STL [R1+0x4b60], R2 ;  /* 0x004b600201007387 */ /* 0x000fe80000100800 */
[----:B------:R-:W-:Y:S04]  /*1f320*/  STL [R1+0x1d44], R13 ;  /* 0x001d440d01007387 */ /* 0x000fe80000100800 */
[----:B------:R-:W-:Y:S04]  /*1f330*/  STL [R1+0x4b64], R11 ;  /* 0x004b640b01007387 */ /* 0x000fe80000100800 */
[----:B------:R-:W3:Y:S04]  /*1f340*/  LDL.LU R128, [R1+0x14] ;  /* 0x0000140001807983 */ /* 0x000ee80000300800 */
[----:B------:R-:W3:Y:S04]  /*1f350*/  LDL.LU R126, [R1+0x34] ;  /* 0x00003400017e7983 */ /* 0x000ee80000300800 */
[----:B------:R-:W3:Y:S04]  /*1f360*/  LDL.LU R125, [R1+0x54] ;  /* 0x00005400017d7983 */ /* 0x000ee80000300800 */
[----:B------:R-:W3:Y:S04]  /*1f370*/  LDL.LU R124, [R1+0x74] ;  /* 0x00007400017c7983 */ /* 0x000ee80000300800 */
[----:B------:R-:W3:Y:S04]  /*1f380*/  LDL.LU R123, [R1+0x94] ;  /* 0x00009400017b7983 */ /* 0x000ee80000300800 */
[----:B------:R-:W3:Y:S04]  /*1f390*/  LDL.LU R122, [R1+0xb4] ;  /* 0x0000b400017a7983 */ /* 0x000ee80000300800 */
[----:B------:R-:W3:Y:S01]  /*1f3a0*/  LDL.LU R120, [R1+0xd8] ;  /* 0x0000d80001787983 */ /* 0x000ee20000300800 */
[----:B--2---:R-:W-:-:S03]  /*1f3b0*/  LEA R234, P0, R0, R108, 0x2 ;  /* 0x0000006c00ea7211 */ /* 0x004fc600078010ff */
[----:B------:R-:W2:Y:S01]  /*1f3c0*/  LDL.LU R108, [R1+0xf8] ;  /* 0x0000f800016c7983 */ /* 0x000ea20000300800 */
[----:B------:R-:W-:Y:S02]  /*1f3d0*/  LEA.HI.X.SX32 R0, R0, R3, 0x2, P0 ;  /* 0x0000000300007211 */ /* 0x000fe400000f16ff */
[----:B------:R-:W4:Y:S01]  /*1f3e0*/  LDC R3, c[0x0][0x240] ;  /* 0x00009000ff037b82 */ /* 0x000f220000000800 */
[----:B------:R-:W2:Y:S01]  /*1f3f0*/  LDL.LU R118, [R1+0x120] ;  /* 0x0001200001767983 */ /* 0x000ea20000300800 */
[----:B----4-:R-:W-:-:S03]  /*1f400*/  IMAD R137, R109, R3, RZ ;  /* 0x000000036d897224 */ /* 0x010fc600078e02ff */
[----:B------:R-:W4:Y:S04]  /*1f410*/  LDL.LU R109, [R1+0x14c] ;  /* 0x00014c00016d7983 */ /* 0x000f280000300800 */
[----:B------:R-:W4:Y:S04]  /*1f420*/  LDL.LU R121, [R1+0x160] ;  /* 0x0001600001797983 */ /* 0x000f280000300800 */
[----:B------:R-:W4:Y:S01]  /*1f430*/  LDL.LU R119, [R1+0x17c] ;  /* 0x00017c0001777983 */ /* 0x000f220000300800 */
[----:B------:R-:W-:-:S03]  /*1f440*/  IMAD R4, R114, R113, RZ ;  /* 0x0000007172047224 */ /* 0x000fc600078e02ff */
[----:B------:R-:W4:Y:S01]  /*1f450*/  LDL.LU R117, [R1+0x1a8] ;  /* 0x0001a80001757983 */ /* 0x000f220000300800 */
[----:B---3--:R-:W-:-:S03]  /*1f460*/  IMAD R110, R110, R113, RZ ;  /* 0x000000716e6e7224 */ /* 0x008fc600078e02ff */
[----:B------:R-:W3:Y:S01]  /*1f470*/  LDL.LU R116, [R1+0x210] ;  /* 0x0002100001747983 */ /* 0x000ee20000300800 */
[----:B------:R-:W-:-:S03]  /*1f480*/  IMAD R111, R111, R113, RZ ;  /* 0x000000716f6f7224 */ /* 0x000fc600078e02ff */
[----:B------:R-:W3:Y:S01]  /*1f490*/  LDL.LU R115, [R1+0x254] ;  /* 0x0002540001737983 */ /* 0x000ee20000300800 */
[----:B------:R-:W-:-:S03]  /*1f4a0*/  IMAD R112, R112, R113, RZ ;  /* 0x0000007170707224 */ /* 0x000fc600078e02ff */
        /* <DEDUP_REMOVED lines=8> */
[----:B------:R-:W-:-:S02]  /*1f530*/  IMAD R133, R42, R3, RZ ;  /* 0x000000032a857224 */ /* 0x000fc400078e02ff */
[-C--:B------:R-:W-:Y:S01]  /*1f540*/  IMAD R134, R50, R3.reuse, RZ ;  /* 0x0000000332867224 */ /* 0x080fe200078e02ff */
[----:B------:R-:W3:Y:S04]  /*1f550*/  LDL.LU R139, [R1+0x450] ;  /* 0x00045000018b7983 */ /* 0x000ee80000300800 */
[----:B------:R-:W3:Y:S01]  /*1f560*/  LDL.LU R138, [R1+0x48c] ;  /* 0x00048c00018a7983 */ /* 0x000ee20000300800 */
[-C--:B------:R-:W-:Y:S02]  /*1f570*/  IMAD R42, R126, R3.reuse, RZ ;  /* 0x000000037e2a7224 */ /* 0x080fe400078e02ff */
[-C--:B------:R-:W-:Y:S02]  /*1f580*/  IMAD R126, R125, R3.reuse, RZ ;  /* 0x000000037d7e7224 */ /* 0x080fe400078e02ff */
[----:B------:R-:W-:-:S02]  /*1f590*/  IMAD R125, R124, R3, RZ ;  /* 0x000000037c7d7224 */ /* 0x000fc400078e02ff */
[-C--:B------:R-:W-:Y:S02]  /*1f5a0*/  IMAD R124, R123, R3.reuse, RZ ;  /* 0x000000037b7c7224 */ /* 0x080fe400078e02ff */
[-C--:B------:R-:W-:Y:S02]  /*1f5b0*/  IMAD R50, R122, R3.reuse, RZ ;  /* 0x000000037a327224 */ /* 0x080fe400078e02ff */
[-C--:B------:R-:W-:Y:S02]  /*1f5c0*/  IMAD R123, R120, R3.reuse, RZ ;  /* 0x00000003787b7224 */ /* 0x080fe400078e02ff */
[-C--:B--2---:R-:W-:Y:S02]  /*1f5d0*/  IMAD R122, R108, R3.reuse, RZ ;  /* 0x000000036c7a7224 */ /* 0x084fe400078e02ff */
[----:B------:R-:W2:Y:S01]  /*1f5e0*/  LDL.LU R108, [R1+0x4bc] ;  /* 0x0004bc00016c7983 */ /* 0x000ea20000300800 */
[-C--:B------:R-:W-:Y:S02]  /*1f5f0*/  IMAD R120, R118, R3.reuse, RZ ;  /* 0x0000000376787224 */ /* 0x080fe400078e02ff */
[----:B----4-:R-:W-:-:S02]  /*1f600*/  IMAD R118, R109, R3, RZ ;  /* 0x000000036d767224 */ /* 0x010fc400078e02ff */
[----:B------:R-:W4:Y:S01]  /*1f610*/  LDL.LU R109, [R1+0x4b0] ;  /* 0x0004b000016d7983 */ /* 0x000f220000300800 */
[----:B------:R-:W-:Y:S02]  /*1f620*/  @!P6 IADD3 R5, -R5, RZ, RZ ;  /* 0x000000ff0505e210 */ /* 0x000fe40007ffe1ff */
[C---:B------:R-:W-:Y:S02]  /*1f630*/  SEL R35, R249.reuse, R35, !P3 ;  /* 0x00000023f9237207 */ /* 0x040fe40005800000 */
[C---:B------:R-:W-:Y:S02]  /*1f640*/  SEL R36, R249.reuse, R36, !P3 ;  /* 0x00000024f9247207 */ /* 0x040fe40005800000 */
[C---:B------:R-:W-:Y:S02]  /*1f650*/  SEL R66, R249.reuse, R66, !P3 ;  /* 0x00000042f9427207 */ /* 0x040fe40005800000 */
[C---:B------:R-:W-:Y:S02]  /*1f660*/  SEL R67, R249.reuse, R67, !P3 ;  /* 0x00000043f9437207 */ /* 0x040fe40005800000 */
[----:B------:R-:W-:-:S02]  /*1f670*/  SEL R97, R249, R97, !P3 ;  /* 0x00000061f9617207 */ /* 0x000fc40005800000 */
[C---:B------:R-:W-:Y:S02]  /*1f680*/  SEL R98, R249.reuse, R98, !P3 ;  /* 0x00000062f9627207 */ /* 0x040fe40005800000 */
[C---:B------:R-:W-:Y:S02]  /*1f690*/  SEL R127, R249.reuse, R127, !P3 ;  /* 0x0000007ff97f7207 */ /* 0x040fe40005800000 */
[C---:B------:R-:W-:Y:S02]  /*1f6a0*/  SEL R10, R249.reuse, R208, !P3 ;  /* 0x000000d0f90a7207 */ /* 0x040fe40005800000 */
[----:B------:R-:W-:Y:S02]  /*1f6b0*/  SEL R5, R249, R5, !P3 ;  /* 0x00000005f9057207 */ /* 0x000fe40005800000 */
[-C--:B------:R-:W-:Y:S02]  /*1f6c0*/  LEA R242, P4, R4, R236.reuse, 0x2 ;  /* 0x000000ec04f27211 */ /* 0x080fe400078810ff */
[----:B------:R-:W-:-:S02]  /*1f6d0*/  LEA R240, P1, R110, R236, 0x2 ;  /* 0x000000ec6ef07211 */ /* 0x000fc400078210ff */
[-C--:B------:R-:W-:Y:S02]  /*1f6e0*/  LEA R238, P2, R111, R236.reuse, 0x2 ;  /* 0x000000ec6fee7211 */ /* 0x080fe400078410ff */
[----:B------:R-:W-:Y:S01]  /*1f6f0*/  LEA R236, P3, R112, R236, 0x2 ;  /* 0x000000ec70ec7211 */ /* 0x000fe200078610ff */
[----:B------:R-:W-:Y:S01]  /*1f700*/  IMAD R136, R73, R3, RZ ;  /* 0x0000000349887224 */ /* 0x000fe200078e02ff */
[-C--:B------:R-:W-:Y:S02]  /*1f710*/  LEA.HI.X.SX32 R243, R4, R237.reuse, 0x2, P4 ;  /* 0x000000ed04f37211 */ /* 0x080fe400020f16ff */
[-C--:B------:R-:W-:Y:S02]  /*1f720*/  LEA.HI.X.SX32 R241, R110, R237.reuse, 0x2, P1 ;  /* 0x000000ed6ef17211 */ /* 0x080fe400008f16ff */
[-C--:B------:R-:W-:Y:S02]  /*1f730*/  LEA.HI.X.SX32 R239, R111, R237.reuse, 0x2, P2 ;  /* 0x000000ed6fef7211 */ /* 0x080fe400010f16ff */
[----:B------:R-:W-:Y:S01]  /*1f740*/  LEA.HI.X.SX32 R237, R112, R237, 0x2, P3 ;  /* 0x000000ed70ed7211 */ /* 0x000fe200018f16ff */
[----:B---3--:R-:W-:-:S02]  /*1f750*/  IMAD R112, R141, R3, RZ ;  /* 0x000000038d707224 */ /* 0x008fc400078e02ff */
[-C--:B------:R-:W-:Y:S02]  /*1f760*/  IMAD R73, R140, R3.reuse, RZ ;  /* 0x000000038c497224 */ /* 0x080fe400078e02ff */
[----:B------:R-:W3:Y:S01]  /*1f770*/  LDL.LU R140, [R1+0x4ac] ;  /* 0x0004ac00018c7983 */ /* 0x000ee20000300800 */
[-C--:B------:R-:W-:Y:S02]  /*1f780*/  IMAD R135, R65, R3.reuse, RZ ;  /* 0x0000000341877224 */ /* 0x080fe400078e02ff */
[-C--:B------:R-:W-:Y:S01]  /*1f790*/  IMAD R111, R142, R3.reuse, RZ ;  /* 0x000000038e6f7224 */ /* 0x080fe200078e02ff */
[----:B------:R-:W3:Y:S01]  /*1f7a0*/  LDL.LU R141, [R1+0x4a0] ;  /* 0x0004a000018d7983 */ /* 0x000ee20000300800 */
[-C--:B------:R-:W-:Y:S02]  /*1f7b0*/  IMAD R65, R143, R3.reuse, RZ ;  /* 0x000000038f417224 */ /* 0x080fe400078e02ff */
[-C--:B------:R-:W-:Y:S01]  /*1f7c0*/  IMAD R110, R144, R3.reuse, RZ ;  /* 0x00000003906e7224 */ /* 0x080fe200078e02ff */
        /* <DEDUP_REMOVED lines=16> */
[----:B------:R-:W-:-:S03]  /*1f8d0*/  IMAD R130, R99, R3, RZ ;  /* 0x0000000363827224 */ /* 0x000fc600078e02ff */
[----:B------:R-:W3:Y:S01]  /*1f8e0*/  LDL.LU R156, [R1+0x43c] ;  /* 0x00043c00019c7983 */ /* 0x000ee20000300800 */
[----:B------:R-:W-:-:S03]  /*1f8f0*/  IMAD R99, R138, R3, RZ ;  /* 0x000000038a637224 */ /* 0x000fc600078e02ff */
[----:B------:R-:W3:Y:S01]  /*1f900*/  LDL.LU R157, [R1+0x438] ;  /* 0x00043800019d7983 */ /* 0x000ee20000300800 */
[----:B------:R-:W-:-:S03]  /*1f910*/  IMAD R4, R139, R3, RZ ;  /* 0x000000038b047224 */ /* 0x000fc600078e02ff */
[----:B------:R-:W3:Y:S04]  /*1f920*/  LDL.LU R158, [R1+0x434] ;  /* 0x00043400019e7983 */ /* 0x000ee80000300800 */
[----:B------:R-:W3:Y:S04]  /*1f930*/  LDL.LU R159, [R1+0x430] ;  /* 0x00043000019f7983 */ /* 0x000ee80000300800 */
[----:B------:R-:W3:Y:S01]  /*1f940*/  LDL.LU R160, [R1+0x42c] ;  /* 0x00042c0001a07983 */ /* 0x000ee20000300800 */
[----:B--2---:R-:W-:-:S03]  /*1f950*/  IMAD R138, R108, R3, RZ ;  /* 0x000000036c8a7224 */ /* 0x004fc600078e02ff */
[----:B------:R-:W2:Y:S01]  /*1f960*/  LDL.LU R108, [R1+0x424] ;  /* 0x00042400016c7983 */ /* 0x000ea20000300800 */
[----:B----4-:R-:W-:-:S03]  /*1f970*/  IMAD R139, R109, R3, RZ ;  /* 0x000000036d8b7224 */ /* 0x010fc600078e02ff */
[----:B------:R-:W4:Y:S04]  /*1f980*/  LDL.LU R109, [R1+0x41c] ;  /* 0x00041c00016d7983 */ /* 0x000f280000300800 */
[----:B------:R-:W-:Y:S01]  /*1f990*/  STL.64 [R1+0x4c98], R138 ;  /* 0x004c988a01007387 */ /* 0x000fe20000100a00 */
[-C--:B---3--:R-:W-:Y:S02]  /*1f9a0*/  IMAD R140, R140, R3.reuse, RZ ;  /* 0x000000038c8c7224 */ /* 0x088fe400078e02ff */
[-C--:B------:R-:W-:Y:S02]  /*1f9b0*/  IMAD R141, R141, R3.reuse, RZ ;  /* 0x000000038d8d7224 */ /* 0x080fe400078e02ff */
[-C--:B------:R-:W-:Y:S02]  /*1f9c0*/  IMAD R142, R142, R3.reuse, RZ ;  /* 0x000000038e8e7224 */ /* 0x080fe400078e02ff */
[-C--:B------:R-:W-:Y:S01]  /*1f9d0*/  IMAD R143, R143, R3.reuse, RZ ;  /* 0x000000038f8f7224 */ /* 0x080fe200078e02ff */
[----:B------:R-:W-:Y:S01]  /*1f9e0*/  STL.64 [R1+0x4c80], R140 ;  /* 0x004c808c01007387 */ /* 0x000fe20000100a00 */
[----:B------:R-:W-:-:S02]  /*1f9f0*/  IMAD R144, R144, R3, RZ ;  /* 0x0000000390907224 */ /* 0x000fc400078e02ff */
[-C--:B------:R-:W-:Y:S01]  /*1fa00*/  IMAD R145, R145, R3.reuse, RZ ;  /* 0x0000000391917224 */ /* 0x080fe200078e02ff */
[----:B------:R1:W-:Y:S01]  /*1fa10*/  STL.64 [R1+0x4c78], R142 ;  /* 0x004c788e01007387 */ /* 0x0003e20000100a00 */
[-C--:B------:R-:W-:Y:S02]  /*1fa20*/  IMAD R146, R146, R3.reuse, RZ ;  /* 0x0000000392927224 */ /* 0x080fe400078e02ff */
[-C--:B------:R-:W-:Y:S01]  /*1fa30*/  IMAD R147, R147, R3.reuse, RZ ;  /* 0x0000000393937224 */ /* 0x080fe200078e02ff */
[----:B------:R3:W-:Y:S01]  /*1fa40*/  STL.64 [R1+0x4c68], R144 ;  /* 0x004c689001007387 */ /* 0x0007e20000100a00 */
[-C--:B------:R-:W-:Y:S02]  /*1fa50*/  IMAD R148, R148, R3.reuse, RZ ;  /* 0x0000000394947224 */ /* 0x080fe400078e02ff */
[-C--:B------:R-:W-:Y:S01]  /*1fa60*/  IMAD R149, R149, R3.reuse, RZ ;  /* 0x0000000395957224 */ /* 0x080fe200078e02ff */
[----:B------:R-:W-:Y:S01]  /*1fa70*/  STL.64 [R1+0x4c70], R146 ;  /* 0x004c709201007387 */ /* 0x000fe20000100a00 */
[----:B------:R-:W-:-:S02]  /*1fa80*/  IMAD R150, R150, R3, RZ ;  /* 0x0000000396967224 */ /* 0x000fc400078e02ff */
[-C--:B------:R-:W-:Y:S01]  /*1fa90*/  IMAD R151, R151, R3.reuse, RZ ;  /* 0x0000000397977224 */ /* 0x080fe200078e02ff */
[----:B------:R-:W-:Y:S01]  /*1faa0*/  STL.64 [R1+0x4c88], R148 ;  /* 0x004c889401007387 */ /* 0x000fe20000100a00 */
[-C--:B------:R-:W-:Y:S02]  /*1fab0*/  IMAD R152, R152, R3.reuse, RZ ;  /* 0x0000000398987224 */ /* 0x080fe400078e02ff */
[-C--:B------:R-:W-:Y:S01]  /*1fac0*/  IMAD R153, R153, R3.reuse, RZ ;  /* 0x0000000399997224 */ /* 0x080fe200078e02ff */
[----:B------:R-:W-:Y:S01]  /*1fad0*/  STL.64 [R1+0x4c90], R150 ;  /* 0x004c909601007387 */ /* 0x000fe20000100a00 */
[-C--:B------:R-:W-:Y:S02]  /*1fae0*/  IMAD R154, R154, R3.reuse, RZ ;  /* 0x000000039a9a7224 */ /* 0x080fe400078e02ff */
[-C--:B------:R-:W-:Y:S01]  /*1faf0*/  IMAD R155, R155, R3.reuse, RZ ;  /* 0x000000039b9b7224 */ /* 0x080fe200078e02ff */
[----:B------:R-:W-:Y:S04]  /*1fb00*/  STL.64 [R1+0x4ca0], R152 ;  /* 0x004ca09801007387 */ /* 0x000fe80000100a00 */
[----:B------:R-:W-:Y:S04]  /*1fb10*/  STL.64 [R1+0x4ca8], R154 ;  /* 0x004ca89a01007387 */ /* 0x000fe80000100a00 */
        /* <DEDUP_REMOVED lines=29> */
[----:B--2---:R-:W-:-:S03]  /*1fcf0*/  IMAD R161, R108, R3, RZ ;  /* 0x000000036ca17224 */ /* 0x004fc600078e02ff */
[----:B------:R-:W2:Y:S01]  /*1fd00*/  LDL.LU R108, [R1+0x354] ;  /* 0x00035400016c7983 */ /* 0x000ea20000300800 */
[----:B----4-:R-:W-:-:S03]  /*1fd10*/  IMAD R162, R109, R3, RZ ;  /* 0x000000036da27224 */ /* 0x010fc600078e02ff */
[----:B------:R-:W4:Y:S04]  /*1fd20*/  LDL.LU R109, [R1+0x34c] ;  /* 0x00034c00016d7983 */ /* 0x000f280000300800 */
        /* <DEDUP_REMOVED lines=44> */
[----:B-1----:R-:W3:Y:S01]  /*1fff0*/  LDL.LU R142, [R1+0x1ec] ;  /* 0x0001ec00018e7983 */ /* 0x002ee20000300800 */
[----:B------:R-:W-:-:S03]  /*20000*/  IMAD R132, R34, R3, RZ ;  /* 0x0000000322847224 */ /* 0x000fc600078e02ff */
        /* <DEDUP_REMOVED lines=22> */
[----:B------:R-:W4:Y:S01]  /*20170*/  LDL.LU R109, [R1+0x12c] ;  /* 0x00012c00016d7983 */ /* 0x000f220000300800 */
[-C--:B---3--:R-:W-:Y:S02]  /*20180*/  IMAD R144, R142, R3.reuse, RZ ;  /* 0x000000038e907224 */ /* 0x088fe400078e02ff */
[----:B------:R-:W-:-:S03]  /*20190*/  IMAD R143, R143, R3, RZ ;  /* 0x000000038f8f7224 */ /* 0x000fc600078e02ff */
[----:B------:R-:W-:Y:S01]  /*201a0*/  STL [R1+0x14], R144 ;  /* 0x0000149001007387 */ /* 0x000fe20000100800 */
        /* <DEDUP_REMOVED lines=17> */
[----:B------:R1:W-:Y:S01]  /*202c0*/  STL [R1+0x14c], R11 ;  /* 0x00014c0b01007387 */ /* 0x0003e20000100800 */
[----:B------:R-:W-:-:S03]  /*202d0*/  IMAD R15, R15, R3, RZ ;  /* 0x000000030f0f7224 */ /* 0x000fc600078e02ff */
[----:B------:R3:W-:Y:S01]  /*202e0*/  STL [R1+0x15c], R2 ;  /* 0x00015c0201007387 */ /* 0x0007e20000100800 */
[----:B-1----:R-:W-:-:S03]  /*202f0*/  IMAD R11, R17, R3, RZ ;  /* 0x00000003110b7224 */ /* 0x002fc600078e02ff */
[----:B------:R1:W-:Y:S01]  /*20300*/  STL [R1+0x158], R15 ;  /* 0x0001580f01007387 */ /* 0x0003e20000100800 */
[----:B---3--:R-:W-:-:S03]  /*20310*/  IMAD R2, R250, R3, RZ ;  /* 0x00000003fa027224 */ /* 0x008fc600078e02ff */
[----:B------:R3:W-:Y:S04]  /*20320*/  STL [R1+0x154], R11 ;  /* 0x0001540b01007387 */ /* 0x0007e80000100800 */
[----:B------:R3:W-:Y:S01]  /*20330*/  STL [R1+0x150], R2 ;  /* 0x0001500201007387 */ /* 0x0007e20000100800 */
[-C--:B-1----:R-:W-:Y:S02]  /*20340*/  IMAD R15, R248, R3.reuse, RZ ;  /* 0x00000003f80f7224 */ /* 0x082fe400078e02ff */
[-C--:B---3--:R-:W-:Y:S02]  /*20350*/  IMAD R11, R13, R3.reuse, RZ ;  /* 0x000000030d0b7224 */ /* 0x088fe400078e02ff */
[-C--:B------:R-:W-:Y:S02]  /*20360*/  IMAD R13, R245, R3.reuse, RZ ;  /* 0x00000003f50d7224 */ /* 0x080fe400078e02ff */
[-C--:B------:R-:W-:Y:S01]  /*20370*/  IMAD R2, R247, R3.reuse, RZ ;  /* 0x00000003f7027224 */ /* 0x080fe200078e02ff */
[----:B------:R-:W-:Y:S04]  /*20380*/  STL [R1+0x148], R15 ;  /* 0x0001480f01007387 */ /* 0x000fe80000100800 */
[----:B------:R2:W-:Y:S04]  /*20390*/  STL [R1+0x140], R11 ;  /* 0x0001400b01007387 */ /* 0x0005e80000100800 */
[----:B------:R4:W-:Y:S04]  /*203a0*/  STL [R1+0x13c], R2 ;  /* 0x00013c0201007387 */ /* 0x0009e80000100800 */
[----:B------:R-:W-:Y:S04]  /*203b0*/  STL [R1+0x138], R13 ;  /* 0x0001380d01007387 */ /* 0x000fe80000100800 */
[----:B------:R-:W3:Y:S01]  /*203c0*/  LDL.LU R154, [R1+0x124] ;  /* 0x00012400019a7983 */ /* 0x000ee20000300800 */
[----:B--2---:R-:W-:-:S05]  /*203d0*/  IMAD R11, R108, R3, RZ ;  /* 0x000000036c0b7224 */ /* 0x004fca00078e02ff */
[----:B------:R1:W-:Y:S04]  /*203e0*/  STL [R1+0x130], R11 ;  /* 0x0001300b01007387 */ /* 0x0003e80000100800 */
[----:B------:R-:W2:Y:S01]  /*203f0*/  LDL.LU R155, [R1+0x118] ;  /* 0x00011800019b7983 */ /* 0x000ea20000300800 */
[----:B----4-:R-:W-:-:S05]  /*20400*/  IMAD R2, R109, R3, RZ ;  /* 0x000000036d027224 */ /* 0x010fca00078e02ff */
[----:B------:R4:W-:Y:S04]  /*20410*/  STL [R1+0x12c], R2 ;  /* 0x00012c0201007387 */ /* 0x0009e80000100800 */
        /* <DEDUP_REMOVED lines=29> */
[----:B---3--:R-:W-:-:S05]  /*205f0*/  IMAD R154, R154, R3, RZ ;  /* 0x000000039a9a7224 */ /* 0x008fca00078e02ff */
[----:B------:R1:W-:Y:S01]  /*20600*/  STL [R1+0x124], R154 ;  /* 0x0001249a01007387 */ /* 0x0003e20000100800 */
[----:B--2---:R-:W-:-:S05]  /*20610*/  IMAD R155, R155, R3, RZ ;  /* 0x000000039b9b7224 */ /* 0x004fca00078e02ff */
[----:B------:R-:W-:Y:S01]  /*20620*/  STL [R1+0x118], R155 ;  /* 0x0001189b01007387 */ /* 0x000fe20000100800 */
[-C--:B-1----:R-:W-:Y:S02]  /*20630*/  IMAD R154, R152, R3.reuse, RZ ;  /* 0x00000003989a7224 */ /* 0x082fe400078e02ff */
        /* <DEDUP_REMOVED lines=36> */
[----:B----4-:R-:W-:-:S03]  /*20880*/  IMAD R2, R2, R3, RZ ;  /* 0x0000000302027224 */ /* 0x010fc600078e02ff */
[----:B------:R1:W-:Y:S01]  /*20890*/  STL [R1+0xbc], R11 ;  /* 0x0000bc0b01007387 */ /* 0x0003e20000100800 */
[----:B------:R-:W-:-:S03]  /*208a0*/  IMAD R15, R15, R3, RZ ;  /* 0x000000030f0f7224 */ /* 0x000fc600078e02ff */
[----:B------:R2:W-:Y:S01]  /*208b0*/  STL [R1+0xb8], R2 ;  /* 0x0000b80201007387 */ /* 0x0005e20000100800 */
[----:B-1----:R-:W-:-:S03]  /*208c0*/  IMAD R11, R17, R3, RZ ;  /* 0x00000003110b7224 */ /* 0x002fc600078e02ff */
[----:B------:R1:W-:Y:S01]  /*208d0*/  STL [R1+0xb0], R15 ;  /* 0x0000b00f01007387 */ /* 0x0003e20000100800 */
[----:B--2---:R-:W-:-:S03]  /*208e0*/  IMAD R2, R250, R3, RZ ;  /* 0x00000003fa027224 */ /* 0x004fc600078e02ff */
[----:B------:R2:W-:Y:S04]  /*208f0*/  STL [R1+0xac], R11 ;  /* 0x0000ac0b01007387 */ /* 0x0005e80000100800 */
[----:B------:R3:W-:Y:S01]  /*20900*/  STL [R1+0xa8], R2 ;  /* 0x0000a80201007387 */ /* 0x0007e20000100800 */
[-C--:B-1----:R-:W-:Y:S02]  /*20910*/  IMAD R15, R248, R3.reuse, RZ ;  /* 0x00000003f80f7224 */ /* 0x082fe400078e02ff */
[----:B--2---:R-:W-:-:S03]  /*20920*/  IMAD R11, R13, R3, RZ ;  /* 0x000000030d0b7224 */ /* 0x004fc600078e02ff */
[----:B------:R-:W-:Y:S01]  /*20930*/  STL [R1+0xa4], R15 ;  /* 0x0000a40f01007387 */ /* 0x000fe20000100800 */
[-C--:B------:R-:W-:Y:S02]  /*20940*/  IMAD R13, R245, R3.reuse, RZ ;  /* 0x00000003f50d7224 */ /* 0x080fe400078e02ff */
[-C--:B---3--:R-:W-:Y:S01]  /*20950*/  IMAD R2, R247, R3.reuse, RZ ;  /* 0x00000003f7027224 */ /* 0x088fe200078e02ff */
[----:B------:R1:W-:Y:S04]  /*20960*/  STL [R1+0xa0], R11 ;  /* 0x0000a00b01007387 */ /* 0x0003e80000100800 */
[----:B------:R2:W-:Y:S01]  /*20970*/  STL [R1+0x9c], R2 ;  /* 0x00009c0201007387 */ /* 0x0005e20000100800 */
[----:B-1----:R-:W-:-:S03]  /*20980*/  IMAD R11, R108, R3, RZ ;  /* 0x000000036c0b7224 */ /* 0x002fc600078e02ff */
[----:B------:R-:W-:Y:S01]  /*20990*/  STL [R1+0x98], R13 ;  /* 0x0000980d01007387 */ /* 0x000fe20000100800 */
[----:B--2---:R-:W-:-:S03]  /*209a0*/  IMAD R2, R109, R3, RZ ;  /* 0x000000036d027224 */ /* 0x004fc600078e02ff */
        /* <DEDUP_REMOVED lines=25> */
[----:B----4-:R-:W4:Y:S04]  /*20b40*/  LDL.LU R2, [R1+0x20] ;  /* 0x0000200001027983 */ /* 0x010f280000300800 */
[----:B------:R-:W4:Y:S04]  /*20b50*/  LDL.LU R15, [R1+0x1c] ;  /* 0x00001c00010f7983 */ /* 0x000f280000300800 */
[----:B------:R-:W4:Y:S04]  /*20b60*/  LDL.LU R17, [R1+0x18] ;  /* 0x0000180001117983 */ /* 0x000f280000300800 */
[----:B------:R-:W4:Y:S04]  /*20b70*/  LDL.LU R250, [R1+0x10] ;  /* 0x0000100001fa7983 */ /* 0x000f280000300800 */
[----:B------:R-:W4:Y:S04]  /*20b80*/  LDL.LU R248, [R1+0xc] ;  /* 0x00000c0001f87983 */ /* 0x000f280000300800 */
[----:B------:R-:W4:Y:S04]  /*20b90*/  LDL.LU R13, [R1+0x8] ;  /* 0x00000800010d7983 */ /* 0x000f280000300800 */
[----:B------:R-:W4:Y:S04]  /*20ba0*/  LDL.LU R247, [R1+0x4] ;  /* 0x0000040001f77983 */ /* 0x000f280000300800 */
[----:B------:R-:W4:Y:S01]  /*20bb0*/  LDL.LU R245, [R1] ;  /* 0x0000000001f57983 */ /* 0x000f220000300800 */
[----:B------:R-:W-:-:S02]  /*20bc0*/  IMAD R6, R6, R3, RZ ;  /* 0x0000000306067224 */ /* 0x000fc400078e02ff */
[-C--:B------:R-:W-:Y:S02]  /*20bd0*/  IMAD R127, R127, R3.reuse, RZ ;  /* 0x000000037f7f7224 */ /* 0x080fe400078e02ff */
[----:B--2---:R-:W-:-:S05]  /*20be0*/  IMAD R108, R108, R3, RZ ;  /* 0x000000036c6c7224 */ /* 0x004fca00078e02ff */
[----:B------:R1:W-:Y:S01]  /*20bf0*/  STL [R1+0x88], R108 ;  /* 0x0000886c01007387 */ /* 0x0003e20000100800 */
[----:B---3--:R-:W-:-:S03]  /*20c00*/  IMAD R109, R109, R3, RZ ;  /* 0x000000036d6d7224 */ /* 0x008fc600078e02ff */
[----:B-1----:R-:W2:Y:S01]  /*20c10*/  LDL.LU R108, [R1+0x4cb4] ;  /* 0x004cb400016c7983 */ /* 0x002ea20000300800 */
[----:B------:R-:W-:-:S03]  /*20c20*/  IMAD R154, R154, R3, RZ ;  /* 0x000000039a9a7224 */ /* 0x000fc600078e02ff */
[----:B------:R1:W-:Y:S01]  /*20c30*/  STL [R1+0x84], R109 ;  /* 0x0000846d01007387 */ /* 0x0003e20000100800 */
[----:B------:R-:W-:-:S03]  /*20c40*/  IMAD R155, R155, R3, RZ ;  /* 0x000000039b9b7224 */ /* 0x000fc600078e02ff */
[----:B-1----:R-:W3:Y:S01]  /*20c50*/  LDL.LU R109, [R1+0x4cb0] ;  /* 0x004cb000016d7983 */ /* 0x002ee20000300800 */
[----:B------:R-:W-:-:S03]  /*20c60*/  IMAD R153, R153, R3, RZ ;  /* 0x0000000399997224 */ /* 0x000fc600078e02ff */
[----:B------:R1:W-:Y:S01]  /*20c70*/  STL [R1+0x80], R154 ;  /* 0x0000809a01007387 */ /* 0x0003e20000100800 */
[----:B------:R-:W-:-:S03]  /*20c80*/  IMAD R151, R151, R3, RZ ;  /* 0x0000000397977224 */ /* 0x000fc600078e02ff */
[----:B------:R-:W-:Y:S01]  /*20c90*/  STL [R1+0x7c], R155 ;  /* 0x00007c9b01007387 */ /* 0x000fe20000100800 */
[-C--:B-1----:R-:W-:Y:S02]  /*20ca0*/  IMAD R154, R152, R3.reuse, RZ ;  /* 0x00000003989a7224 */ /* 0x082fe400078e02ff */
[-C--:B------:R-:W-:Y:S02]  /*20cb0*/  IMAD R152, R150, R3.reuse, RZ ;  /* 0x0000000396987224 */ /* 0x080fe400078e02ff */
[-C--:B------:R-:W-:Y:S01]  /*20cc0*/  IMAD R150, R148, R3.reuse, RZ ;  /* 0x0000000394967224 */ /* 0x080fe200078e02ff */
[----:B------:R-:W-:Y:S01]  /*20cd0*/  STL [R1+0x78], R154 ;  /* 0x0000789a01007387 */ /* 0x000fe20000100800 */
[-C--:B------:R-:W-:Y:S02]  /*20ce0*/  IMAD R149, R149, R3.reuse, RZ ;  /* 0x0000000395957224 */ /* 0x080fe400078e02ff */
[-C--:B------:R-:W-:Y:S01]  /*20cf0*/  IMAD R148, R146, R3.reuse, RZ ;  /* 0x0000000392947224 */ /* 0x080fe200078e02ff */
        /* <DEDUP_REMOVED lines=18> */
[----:B------:R-:W-:Y:S04]  /*20e20*/  STL [R1+0x48], R143 ;  /* 0x0000488f01007387 */ /* 0x000fe80000100800 */
[----:B------:R-:W-:Y:S04]  /*20e30*/  STL [R1+0x44], R142 ;  /* 0x0000448e01007387 */ /* 0x000fe80000100800 */
[----:B------:R-:W-:Y:S04]  /*20e40*/  STL [R1+0x40], R140 ;  /* 0x0000408c01007387 */ /* 0x000fe80000100800 */
[----:B------:R1:W-:Y:S04]  /*20e50*/  STL [R1+0x3c], R138 ;  /* 0x00003c8a01007387 */ /* 0x0003e80000100800 */
[----:B------:R-:W-:Y:S04]  /*20e60*/  STL [R1+0x38], R139 ;  /* 0x0000388b01007387 */ /* 0x000fe80000100800 */
[----:B------:R4:W-:Y:S01]  /*20e70*/  STL [R1+0x30], R18 ;  /* 0x0000301201007387 */ /* 0x0009e20000100800 */
[----:B-1----:R-:W-:-:S02]  /*20e80*/  IMAD R138, R26, R3, RZ ;  /* 0x000000031a8a7224 */ /* 0x002fc400078e02ff */
[----:B------:R-:W-:-:S03]  /*20e90*/  IMAD R26, R249, R3, RZ ;  /* 0x00000003f91a7224 */ /* 0x000fc600078e02ff */
[----:B------:R-:W-:Y:S01]  /*20ea0*/  STL [R1+0x2c], R138 ;  /* 0x00002c8a01007387 */ /* 0x000fe20000100800 */
[-C--:B----4-:R-:W-:Y:S02]  /*20eb0*/  IMAD R18, R11, R3.reuse, RZ ;  /* 0x000000030b127224 */ /* 0x090fe400078e02ff */
[-C--:B------:R-:W-:Y:S02]  /*20ec0*/  IMAD R11, R2, R3.reuse, RZ ;  /* 0x00000003020b7224 */ /* 0x080fe400078e02ff */
[-C--:B------:R-:W-:Y:S01]  /*20ed0*/  IMAD R2, R15, R3.reuse, RZ ;  /* 0x000000030f027224 */ /* 0x080fe200078e02ff */
[----:B------:R-:W-:Y:S01]  /*20ee0*/  STL [R1+0x28], R26 ;  /* 0x0000281a01007387 */ /* 0x000fe20000100800 */
[----:B------:R-:W-:-:S03]  /*20ef0*/  IMAD R15, R17, R3, RZ ;  /* 0x00000003110f7224 */ /* 0x000fc600078e02ff */
[----:B------:R-:W-:Y:S04]  /*20f00*/  STL [R1+0x24], R18 ;  /* 0x0000241201007387 */ /* 0x000fe80000100800 */
[----:B------:R1:W-:Y:S04]  /*20f10*/  STL [R1+0x20], R11 ;  /* 0x0000200b01007387 */ /* 0x0003e80000100800 */
[----:B------:R4:W-:Y:S01]  /*20f20*/  STL [R1+0x1c], R2 ;  /* 0x00001c0201007387 */ /* 0x0009e20000100800 */
[-C--:B------:R-:W-:Y:S02]  /*20f30*/  IMAD R13, R13, R3.reuse, RZ ;  /* 0x000000030d0d7224 */ /* 0x080fe400078e02ff */
[-C--:B-1----:R-:W-:Y:S01]  /*20f40*/  IMAD R11, R250, R3.reuse, RZ ;  /* 0x00000003fa0b7224 */ /* 0x082fe200078e02ff */
[----:B------:R-:W-:Y:S01]  /*20f50*/  STL [R1+0x18], R15 ;  /* 0x0000180f01007387 */ /* 0x000fe20000100800 */
[----:B----4-:R-:W-:-:S03]  /*20f60*/  IMAD R2, R248, R3, RZ ;  /* 0x00000003f8027224 */ /* 0x010fc600078e02ff */
[----:B------:R1:W-:Y:S04]  /*20f70*/  STL [R1+0x10], R11 ;  /* 0x0000100b01007387 */ /* 0x0003e80000100800 */
[----:B------:R4:W-:Y:S01]  /*20f80*/  STL [R1+0xc], R2 ;  /* 0x00000c0201007387 */ /* 0x0009e20000100800 */
[----:B-1----:R-:W-:-:S03]  /*20f90*/  IMAD R11, R247, R3, RZ ;  /* 0x00000003f70b7224 */ /* 0x002fc600078e02ff */
[----:B------:R-:W-:Y:S01]  /*20fa0*/  STL [R1+0x8], R13 ;  /* 0x0000080d01007387 */ /* 0x000fe20000100800 */
[----:B----4-:R-:W-:-:S03]  /*20fb0*/  IMAD R2, R245, R3, RZ ;  /* 0x00000003f5027224 */ /* 0x010fc600078e02ff */
[----:B------:R-:W-:Y:S04]  /*20fc0*/  STL [R1+0x4], R11 ;  /* 0x0000040b01007387 */ /* 0x000fe80000100800 */
[----:B------:R1:W-:Y:S04]  /*20fd0*/  STL [R1], R2 ;  /* 0x0000000201007387 */ /* 0x0003e80000100800 */
[----:B------:R4:W-:Y:S01]  /*20fe0*/  STL [R1+0x160], R6 ;  /* 0x0001600601007387 */ /* 0x0009e20000100800 */
[-C--:B-1----:R-:W-:Y:S02]  /*20ff0*/  IMAD R2, R7, R3.reuse, RZ ;  /* 0x0000000307027224 */ /* 0x082fe400078e02ff */
[----:B------:R-:W-:-:S02]  /*21000*/  IMAD R7, R8, R3, RZ ;  /* 0x0000000308077224 */ /* 0x000fc400078e02ff */
[-C--:B----4-:R-:W-:Y:S01]  /*21010*/  IMAD R6, R9, R3.reuse, RZ ;  /* 0x0000000309067224 */ /* 0x090fe200078e02ff */
[----:B------:R1:W-:Y:S04]  /*21020*/  STL [R1+0x164], R2 ;  /* 0x0001640201007387 */ /* 0x0003e80000100800 */
[----:B------:R4:W-:Y:S04]  /*21030*/  STL [R1+0x16c], R7 ;  /* 0x00016c0701007387 */ /* 0x0009e80000100800 */
[----:B------:R4:W-:Y:S01]  /*21040*/  STL [R1+0x170], R6 ;  /* 0x0001700601007387 */ /* 0x0009e20000100800 */
[----:B-1----:R-:W-:-:S02]  /*21050*/  IMAD R2, R12, R3, RZ ;  /* 0x000000030c027224 */ /* 0x002fc400078e02ff */
[----:B----4-:R-:W-:-:S03]  /*21060*/  IMAD R7, R19, R3, RZ ;  /* 0x0000000313077224 */ /* 0x010fc600078e02ff */
[----:B------:R1:W-:Y:S01]  /*21070*/  STL [R1+0x174], R2 ;  /* 0x0001740201007387 */ /* 0x0003e20000100800 */
[----:B------:R-:W-:-:S03]  /*21080*/  IMAD R6, R20, R3, RZ ;  /* 0x0000000314067224 */ /* 0x000fc600078e02ff */
[----:B------:R4:W-:Y:S04]  /*21090*/  STL [R1+0x17c], R7 ;  /* 0x00017c0701007387 */ /* 0x0009e80000100800 */
[----:B------:R4:W-:Y:S01]  /*210a0*/  STL [R1+0x18c], R6 ;  /* 0x00018c0601007387 */ /* 0x0009e20000100800 */
[-C--:B-1----:R-:W-:Y:S02]  /*210b0*/  IMAD R2, R21, R3.reuse, RZ ;  /* 0x0000000315027224 */ /* 0x082fe400078e02ff */
        /* <DEDUP_REMOVED lines=38> */
[----:B--2---:R-:W-:-:S03]  /*21320*/  IMAD R6, R44, R3, RZ ;  /* 0x000000032c067224 */ /* 0x004fc600078e02ff */
[----:B------:R-:W-:Y:S04]  /*21330*/  STL [R1+0x24c], R7 ;  /* 0x00024c0701007387 */ /* 0x000fe80000100800 */
[----:B------:R2:W-:Y:S01]  /*21340*/  STL [R1+0x250], R6 ;  /* 0x0002500601007387 */ /* 0x0005e20000100800 */
[----:B-1----:R-:W-:-:S05]  /*21350*/  IMAD R2, R45, R3, RZ ;  /* 0x000000032d027224 */ /* 0x002fca00078e02ff */
[----:B------:R-:W-:Y:S01]  /*21360*/  STL [R1+0x254], R2 ;  /* 0x0002540201007387 */ /* 0x000fe20000100800 */
[----:B--2---:R-:W-:-:S03]  /*21370*/  IMAD R6, R62, R3, RZ ;  /* 0x000000033e067224 */ /* 0x004fc600078e02ff */
[----:B------:R-:W-:Y:S01]  /*21380*/  STL [R1+0x4c58], R127 ;  /* 0x004c587f01007387 */ /* 0x000fe20000100800 */
[----:B------:R-:W-:-:S03]  /*21390*/  IMAD R7, R64, R3, RZ ;  /* 0x0000000340077224 */ /* 0x000fc600078e02ff */
[----:B------:R1:W-:Y:S04]  /*213a0*/  STL [R1+0x2c4], R6 ;  /* 0x0002c40601007387 */ /* 0x0003e80000100800 */
[----:B------:R2:W-:Y:S01]  /*213b0*/  STL [R1+0x2dc], R7 ;  /* 0x0002dc0701007387 */ /* 0x0005e20000100800 */
[----:B-1----:R-:W-:-:S05]  /*213c0*/  IMAD R6, R67, R3, RZ ;  /* 0x0000000343067224 */ /* 0x002fca00078e02ff */
[----:B------:R1:W-:Y:S01]  /*213d0*/  STL [R1+0x2f0], R6 ;  /* 0x0002f00601007387 */ /* 0x0003e20000100800 */
[-C--:B------:R-:W-:Y:S02]  /*213e0*/  IMAD R8, R77, R3.reuse, RZ ;  /* 0x000000034d087224 */ /* 0x080fe400078e02ff */
[-C--:B--2---:R-:W-:Y:S02]  /*213f0*/  IMAD R7, R78, R3.reuse, RZ ;  /* 0x000000034e077224 */ /* 0x084fe400078e02ff */
[----:B-1----:R-:W-:-:S05]  /*21400*/  IMAD R6, R75, R3, RZ ;  /* 0x000000034b067224 */ /* 0x002fca00078e02ff */
[----:B------:R1:W-:Y:S04]  /*21410*/  STL [R1+0x32c], R6 ;  /* 0x00032c0601007387 */ /* 0x0003e80000100800 */
[----:B------:R2:W-:Y:S01]  /*21420*/  STL [R1+0x348], R8 ;  /* 0x0003480801007387 */ /* 0x0005e20000100800 */
[----:B-1----:R-:W-:-:S03]  /*21430*/  IMAD R6, R79, R3, RZ ;  /* 0x000000034f067224 */ /* 0x002fc600078e02ff */
[----:B------:R1:W-:Y:S01]  /*21440*/  STL [R1+0x350], R7 ;  /* 0x0003500701007387 */ /* 0x0003e20000100800 */
[----:B--2---:R-:W-:-:S03]  /*21450*/  IMAD R8, R81, R3, RZ ;  /* 0x0000000351087224 */ /* 0x004fc600078e02ff */
[----:B------:R2:W-:Y:S01]  /*21460*/  STL [R1+0x364], R6 ;  /* 0x0003640601007387 */ /* 0x0005e20000100800 */
[----:B-1----:R-:W-:-:S03]  /*21470*/  IMAD R7, R82, R3, RZ ;  /* 0x0000000352077224 */ /* 0x002fc600078e02ff */
[----:B------:R-:W-:Y:S01]  /*21480*/  STL [R1+0x370], R8 ;  /* 0x0003700801007387 */ /* 0x000fe20000100800 */
[----:B--2---:R-:W-:-:S03]  /*21490*/  IMAD R6, R83, R3, RZ ;  /* 0x0000000353067224 */ /* 0x004fc600078e02ff */
[----:B------:R1:W-:Y:S04]  /*214a0*/  STL [R1+0x374], R7 ;  /* 0x0003740701007387 */ /* 0x0003e80000100800 */
[----:B------:R2:W-:Y:S01]  /*214b0*/  STL [R1+0x37c], R6 ;  /* 0x00037c0601007387 */ /* 0x0005e20000100800 */
[-C--:B-1----:R-:W-:Y:S02]  /*214c0*/  IMAD R7, R85, R3.reuse, RZ ;  /* 0x0000000355077224 */ /* 0x082fe400078e02ff */
[----:B--2---:R-:W-:-:S03]  /*214d0*/  IMAD R6, R86, R3, RZ ;  /* 0x0000000356067224 */ /* 0x004fc600078e02ff */
[----:B------:R1:W-:Y:S01]  /*214e0*/  STL [R1+0x384], R7 ;  /* 0x0003840701007387 */ /* 0x0003e20000100800 */
[-C--:B------:R-:W-:Y:S02]  /*214f0*/  IMAD R8, R87, R3.reuse, RZ ;  /* 0x0000000357087224 */ /* 0x080fe400078e02ff */
[----:B------:R-:W-:Y:S01]  /*21500*/  VIADD R26, R246, 0x7f ;  /* 0x0000007ff61a7836 */ /* 0x000fe20000000000 */
[----:B------:R2:W-:Y:S01]  /*21510*/  STL [R1+0x388], R6 ;  /* 0x0003880601007387 */ /* 0x0005e20000100800 */
[-C--:B------:R-:W-:Y:S01]  /*21520*/  IMAD R127, R96, R3.reuse, RZ ;  /* 0x00000003607f7224 */ /* 0x080fe200078e02ff */
[----:B------:R-:W-:Y:S02]  /*21530*/  ISETP.GE.AND P1, PT, R251, R246, PT ;  /* 0x000000f6fb00720c */ /* 0x000fe40003f26270 */
[----:B------:R-:W-:Y:S01]  /*21540*/  LEA R22, P6, R133, R234, 0x2 ;  /* 0x000000ea85167211 */ /* 0x000fe200078c10ff */
[-C--:B------:R-:W-:Y:S02]  /*21550*/  IMAD R128, R128, R3.reuse, RZ ;  /* 0x0000000380807224 */ /* 0x080fe400078e02ff */
[----:B------:R-:W-:-:S02]  /*21560*/  IMAD R121, R121, R3, RZ ;  /* 0x0000000379797224 */ /* 0x000fc400078e02ff */
[-C--:B------:R-:W-:Y:S02]  /*21570*/  IMAD R119, R119, R3.reuse, RZ ;  /* 0x0000000377777224 */ /* 0x080fe400078e02ff */
[-C--:B------:R-:W-:Y:S02]  /*21580*/  IMAD R117, R117, R3.reuse, RZ ;  /* 0x0000000375757224 */ /* 0x080fe400078e02ff */
[-C--:B------:R-:W-:Y:S02]  /*21590*/  IMAD R116, R116, R3.reuse, RZ ;  /* 0x0000000374747224 */ /* 0x080fe400078e02ff */
[-C--:B------:R-:W-:Y:S02]  /*215a0*/  IMAD R115, R115, R3.reuse, RZ ;  /* 0x0000000373737224 */ /* 0x080fe400078e02ff */
        /* <DEDUP_REMOVED lines=76> */
[-C--:B---3--:R-:W-:Y:S02]  /*21a70*/  IMAD R109, R109, R3.reuse, RZ ;  /* 0x000000036d6d7224 */ /* 0x088fe400078e02ff */
        /* <DEDUP_REMOVED lines=28> */
[-C--:B------:R-:W-:Y:S01]  /*21c40*/  IMAD R17, R90, R3.reuse, RZ ;  /* 0x000000035a117224 */ /* 0x080fe200078e02ff */
[----:B------:R-:W-:Y:S01]  /*21c50*/  LEA R18, P3, R135, R234, 0x2 ;  /* 0x000000ea87127211 */ /* 0x000fe200078610ff */
[-C--:B-1----:R-:W-:Y:S01]  /*21c60*/  IMAD R7, R88, R3.reuse, RZ ;  /* 0x0000000358077224 */ /* 0x082fe200078e02ff */
[----:B------:R-:W1:Y:S01]  /*21c70*/  LDC R86, c[0x0][0x238] ;  /* 0x00008e00ff567b82 */ /* 0x000e620000000800 */
[-C--:B--2---:R-:W-:Y:S01]  /*21c80*/  IMAD R6, R89, R3.reuse, RZ ;  /* 0x0000000359067224 */ /* 0x084fe200078e02ff */
[----:B------:R-:W-:Y:S04]  /*21c90*/  STL [R1+0x38c], R8 ;  /* 0x00038c0801007387 */ /* 0x000fe80000100800 */
[----:B------:R2:W-:Y:S01]  /*21ca0*/  STL [R1+0x390], R7 ;  /* 0x0003900701007387 */ /* 0x0005e20000100800 */
[----:B------:R-:W-:Y:S01]  /*21cb0*/  ISETP.GT.AND P0, PT, R26, 0x7f, PT ;  /* 0x0000007f1a00780c */ /* 0x000fe20003f04270 */
[-C--:B------:R-:W-:Y:S01]  /*21cc0*/  IMAD R250, R51, R3.reuse, RZ ;  /* 0x0000000333fa7224 */ /* 0x080fe200078e02ff */
[----:B------:R-:W-:Y:S01]  /*21cd0*/  LEA.HI.X.SX32 R23, R133, R0, 0x2, P6 ;  /* 0x0000000085177211 */ /* 0x000fe200030f16ff */
[----:B------:R3:W-:Y:S01]  /*21ce0*/  STL [R1+0x394], R6 ;  /* 0x0003940601007387 */ /* 0x0007e20000100800 */
[----:B------:R-:W-:-:S02]  /*21cf0*/  IMAD R11, R56, R3, RZ ;  /* 0x00000003380b7224 */ /* 0x000fc400078e02ff */
[-C--:B------:R-:W-:Y:S02]  /*21d00*/  IMAD R2, R57, R3.reuse, RZ ;  /* 0x0000000339027224 */ /* 0x080fe400078e02ff */
[-C--:B------:R-:W-:Y:S02]  /*21d10*/  IMAD R15, R58, R3.reuse, RZ ;  /* 0x000000033a0f7224 */ /* 0x080fe400078e02ff */
[-C--:B------:R-:W-:Y:S02]  /*21d20*/  IMAD R248, R66, R3.reuse, RZ ;  /* 0x0000000342f87224 */ /* 0x080fe400078e02ff */
[-C--:B------:R-:W-:Y:S02]  /*21d30*/  IMAD R245, R68, R3.reuse, RZ ;  /* 0x0000000344f57224 */ /* 0x080fe400078e02ff */
[-C--:B------:R-:W-:Y:S02]  /*21d40*/  IMAD R13, R69, R3.reuse, RZ ;  /* 0x00000003450d7224 */ /* 0x080fe400078e02ff */
[-C--:B------:R-:W-:Y:S01]  /*21d50*/  IMAD R247, R84, R3.reuse, RZ ;  /* 0x0000000354f77224 */ /* 0x080fe200078e02ff */
[----:B------:R-:W-:Y:S01]  /*21d60*/  LEA.HI.X.SX32 R19, R135, R0, 0x2, P3 ;  /* 0x0000000087137211 */ /* 0x000fe200018f16ff */
[-C--:B--2---:R-:W-:Y:S01]  /*21d70*/  IMAD R7, R91, R3.reuse, RZ ;  /* 0x000000035b077224 */ /* 0x084fe200078e02ff */
[----:B------:R-:W2:Y:S01]  /*21d80*/  S2R R251, SR_TID.X ;  /* 0x0000000000fb7919 */ /* 0x000ea20000002100 */
[-C--:B---3--:R-:W-:Y:S01]  /*21d90*/  IMAD R6, R92, R3.reuse, RZ ;  /* 0x000000035c067224 */ /* 0x088fe200078e02ff */
[----:B------:R-:W3:Y:S01]  /*21da0*/  LDC R87, c[0x0][0x238] ;  /* 0x00008e00ff577b82 */ /* 0x000ee20000000800 */
[-C--:B------:R-:W-:Y:S01]  /*21db0*/  IMAD R8, R93, R3.reuse, RZ ;  /* 0x000000035d087224 */ /* 0x080fe200078e02ff */
[----:B------:R4:W-:Y:S04]  /*21dc0*/  STL [R1+0x3a0], R7 ;  /* 0x0003a00701007387 */ /* 0x0009e80000100800 */
[----:B------:R1:W-:Y:S01]  /*21dd0*/  STL [R1+0x3a8], R6 ;  /* 0x0003a80601007387 */ /* 0x0003e20000100800 */
[----:B------:R-:W-:Y:S01]  /*21de0*/  SEL R12, RZ, 0x4, !P0 ;  /* 0x00000004ff0c7807 */ /* 0x000fe20004000000 */
[----:B------:R-:W2:Y:S01]  /*21df0*/  LDC R84, c[0x0][0x240] ;  /* 0x00009000ff547b82 */ /* 0x000ea20000000800 */
[-C--:B----4-:R-:W-:Y:S01]  /*21e00*/  IMAD R7, R94, R3.reuse, RZ ;  /* 0x000000035e077224 */ /* 0x090fe200078e02ff */
[----:B------:R-:W-:Y:S01]  /*21e10*/  STL [R1+0x3c0], R8 ;  /* 0x0003c00801007387 */ /* 0x000fe20000100800 */
[----:B-1----:R-:W-:-:S03]  /*21e20*/  IMAD R6, R95, R3, RZ ;  /* 0x000000035f067224 */ /* 0x002fc600078e02ff */
[----:B------:R1:W-:Y:S01]  /*21e30*/  STL [R1+0x3c4], R7 ;  /* 0x0003c40701007387 */ /* 0x0003e20000100800 */
[-C--:B------:R-:W-:Y:S01]  /*21e40*/  LEA R30, P6, R130, R234.reuse, 0x2 ;  /* 0x000000ea821e7211 */ /* 0x080fe200078c10ff */
[----:B------:R-:W-:Y:S01]  /*21e50*/  VIADD R244, R246, 0xffffff81 ;  /* 0xffffff81f6f47836 */ /* 0x000fe20000000000 */
[----:B------:R-:W-:Y:S01]  /*21e60*/  LEA R26, P3, R131, R234, 0x2 ;  /* 0x000000ea831a7211 */ /* 0x000fe200078610ff */
[----:B------:R-:W-:Y:S01]  /*21e70*/  STL [R1+0x4c5c], R127 ;  /* 0x004c5c7f01007387 */ /* 0x000fe20000100800 */
[----:B------:R-:W4:Y:S03]  /*21e80*/  LDC R92, c[0x0][0x230] ;  /* 0x00008c00ff5c7b82 */ /* 0x000f260000000800 */
[----:B------:R1:W-:Y:S02]  /*21e90*/  STL [R1+0x3c8], R6 ;  /* 0x0003c80601007387 */ /* 0x0003e40000100800 */
[----:B-1----:R-:W-:-:S03]  /*21ea0*/  IMAD R7, R97, R3, RZ ;  /* 0x0000000361077224 */ /* 0x002fc600078e02ff */
[----:B------:R-:W1:Y:S01]  /*21eb0*/  LDC R88, c[0x0][0x238] ;  /* 0x00008e00ff587b82 */ /* 0x000e620000000800 */
[----:B------:R-:W-:Y:S01]  /*21ec0*/  IMAD R6, R98, R3, RZ ;  /* 0x0000000362067224 */ /* 0x000fe200078e02ff */
[----:B------:R-:W-:Y:S06]  /*21ed0*/  STL [R1+0x3d0], R7 ;  /* 0x0003d00701007387 */ /* 0x000fec0000100800 */
[----:B------:R-:W3:Y:S01]  /*21ee0*/  LDC R89, c[0x0][0x238] ;  /* 0x00008e00ff597b82 */ /* 0x000ee20000000800 */
[----:B------:R2:W-:Y:S07]  /*21ef0*/  STL [R1+0x3d4], R6 ;  /* 0x0003d40601007387 */ /* 0x0005ee0000100800 */
[----:B------:R-:W4:Y:S01]  /*21f00*/  LDC R91, c[0x0][0x230] ;  /* 0x00008c00ff5b7b82 */ /* 0x000f220000000800 */
[----:B--2---:R-:W-:-:S07]  /*21f10*/  VIADD R6, R246, 0xffffff83 ;  /* 0xffffff83f6067836 */ /* 0x004fce0000000000 */
[----:B------:R-:W2:Y:S01]  /*21f20*/  LDC R90, c[0x0][0x238] ;  /* 0x00008e00ff5a7b82 */ /* 0x000ea20000000800 */
[----:B------:R-:W-:Y:S02]  /*21f30*/  ISETP.GE.U32.AND P5, PT, R6, 0x7fffff04, PT ;  /* 0x7fffff040600780c */ /* 0x000fe40003fa6070 */
[----:B------:R-:W-:-:S04]  /*21f40*/  LEA R6, P0, R137, R234, 0x2 ;  /* 0x000000ea89067211 */ /* 0x000fc800078010ff */
[----:B------:R-:W-:Y:S01]  /*21f50*/  LEA.HI.X.SX32 R7, R137, R0, 0x2, P0 ;  /* 0x0000000089077211 */ /* 0x000fe200000f16ff */
[----:B------:R-:W2:Y:S04]  /*21f60*/  LDC R93, c[0x0][0x230] ;  /* 0x00008c00ff5d7b82 */ /* 0x000ea80000000800 */
[----:B------:R1:W-:Y:S04]  /*21f70*/  STL.64 [R1+0x4b20], R6 ;  /* 0x004b200601007387 */ /* 0x0003e80000100a00 */
[----:B-1----:R-:W2:Y:S01]  /*21f80*/  LDL R7, [R1+0x2940] ;  /* 0x0029400001077983 */ /* 0x002ea20000100800 */
[----:B------:R-:W-:Y:S01]  /*21f90*/  SEL R12, R12, RZ, !P1 ;  /* 0x000000ff0c0c7207 */ /* 0x000fe20004800000 */
[----:B------:R-:W-:Y:S01]  /*21fa0*/  IMAD R5, R5, R84, RZ ;  /* 0x0000005405057224 */ /* 0x000fe200078e02ff */
[-C--:B------:R-:W-:Y:S01]  /*21fb0*/  LEA R8, P1, R136, R234.reuse, 0x2 ;  /* 0x000000ea88087211 */ /* 0x080fe200078210ff */
[----:B------:R-:W-:Y:S01]  /*21fc0*/  ULDC.64 UR60, c[0x0][0x208] ;  /* 0x00008200003c7ab9 */ /* 0x000fe20000000a00 */
[----:B------:R-:W-:Y:S01]  /*21fd0*/  LEA R20, P0, R134, R234, 0x2 ;  /* 0x000000ea86147211 */ /* 0x000fe200078010ff */
[----:B------:R-:W1:Y:S01]  /*21fe0*/  LDC R6, c[0x0][0x238] ;  /* 0x00008e00ff067b82 */ /* 0x000e620000000800 */
[----:B------:R-:W-:-:S02]  /*21ff0*/  LEA.HI.X.SX32 R9, R136, R0, 0x2, P1 ;  /* 0x0000000088097211 */ /* 0x000fc400008f16ff */
[----:B------:R-:W-:Y:S02]  /*22000*/  LEA R24, P1, R132, R234, 0x2 ;  /* 0x000000ea84187211 */ /* 0x000fe400078210ff */
[----:B------:R-:W-:Y:S02]  /*22010*/  LEA.HI.X.SX32 R21, R134, R0, 0x2, P0 ;  /* 0x0000000086157211 */ /* 0x000fe400000f16ff */
[----:B------:R-:W-:Y:S02]  /*22020*/  LEA R28, P0, R34, R234, 0x2 ;  /* 0x000000ea221c7211 */ /* 0x000fe400078010ff */
[-C--:B------:R-:W-:Y:S02]  /*22030*/  LEA.HI.X.SX32 R31, R130, R0.reuse, 0x2, P6 ;  /* 0x00000000821f7211 */ /* 0x080fe400030f16ff */
[----:B------:R-:W-:Y:S01]  /*22040*/  IADD3 R3, R246, -0x7e, RZ ;  /* 0xffffff82f6037810 */ /* 0x000fe20007ffe0ff */
[----:B------:R3:W-:Y:S01]  /*22050*/  STL.64 [R1+0x4b28], R8 ;  /* 0x004b280801007387 */ /* 0x0007e20000100a00 */
[----:B------:R-:W-:Y:S01]  /*22060*/  LEA.HI.X.SX32 R25, R132, R0, 0x2, P1 ;  /* 0x0000000084197211 */ /* 0x000fe200008f16ff */
[----:B------:R-:W4:Y:S01]  /*22070*/  LDC R136, c[0x0][0x230] ;  /* 0x00008c00ff887b82 */ /* 0x000f220000000800 */
[----:B------:R-:W-:-:S02]  /*22080*/  LEA R32, P1, R129, R234, 0x2 ;  /* 0x000000ea81207211 */ /* 0x000fc400078210ff */
[----:B------:R-:W-:Y:S02]  /*22090*/  LEA.HI.X.SX32 R29, R34, R0, 0x2, P0 ;  /* 0x00000000221d7211 */ /* 0x000fe400000f16ff */
[----:B------:R-:W-:Y:S02]  /*220a0*/  LEA R36, P0, R42, R234, 0x2 ;  /* 0x000000ea2a247211 */ /* 0x000fe400078010ff */
[----:B------:R-:W-:Y:S02]  /*220b0*/  LEA.HI.X.SX32 R33, R129, R0, 0x2, P1 ;  /* 0x0000000081217211 */ /* 0x000fe400008f16ff */
[----:B------:R-:W-:Y:S01]  /*220c0*/  MOV R94, R250 ;  /* 0x000000fa005e7202 */ /* 0x000fe20000000f00 */
[----:B------:R-:W-:Y:S01]  /*220d0*/  IMAD.MOV.U32 R95, RZ, RZ, R249 ;  /* 0x000000ffff5f7224 */ /* 0x000fe200078e00f9 */
[----:B------:R-:W-:Y:S01]  /*220e0*/  LEA R38, P1, R126, R234, 0x2 ;  /* 0x000000ea7e267211 */ /* 0x000fe200078210ff */
[----:B------:R-:W1:Y:S01]  /*220f0*/  LDC R130, c[0x0][0x240] ;  /* 0x00009000ff827b82 */ /* 0x000e620000000800 */
[----:B------:R-:W-:-:S02]  /*22100*/  LEA.HI.X.SX32 R37, R42, R0, 0x2, P0 ;  /* 0x000000002a257211 */ /* 0x000fc400000f16ff */
[-C--:B------:R-:W-:Y:S02]  /*22110*/  LEA R42, P0, R124, R234.reuse, 0x2 ;  /* 0x000000ea7c2a7211 */ /* 0x080fe400078010ff */
[----:B------:R-:W-:Y:S02]  /*22120*/  LEA R44, P6, R50, R234, 0x2 ;  /* 0x000000ea322c7211 */ /* 0x000fe400078c10ff */
[----:B------:R-:W-:Y:S01]  /*22130*/  LEA.HI.X.SX32 R39, R126, R0, 0x2, P1 ;  /* 0x000000007e277211 */ /* 0x000fe200008f16ff */
[----:B------:R-:W1:Y:S01]  /*22140*/  LDC R134, c[0x0][0x240] ;  /* 0x00009000ff867b82 */ /* 0x000e620000000800 */
[----:B------:R-:W-:Y:S02]  /*22150*/  LEA R46, P1, R123, R234, 0x2 ;  /* 0x000000ea7b2e7211 */ /* 0x000fe400078210ff */
[----:B------:R-:W-:Y:S01]  /*22160*/  ISETP.GE.U32.AND P4, PT, R3, 0x7fffff03, PT ;  /* 0x7fffff030300780c */ /* 0x000fe20003f86070 */
[----:B------:R-:W-:Y:S01]  /*22170*/  VIADD R3, R246, 0xffffffa0 ;  /* 0xffffffa0f6037836 */ /* 0x000fe20000000000 */
[----:B------:R-:W-:-:S02]  /*22180*/  LEA.HI.X.SX32 R43, R124, R0, 0x2, P0 ;  /* 0x000000007c2b7211 */ /* 0x000fc400000f16ff */
[----:B------:R-:W-:Y:S01]  /*22190*/  LEA.HI.X.SX32 R45, R50, R0, 0x2, P6 ;  /* 0x00000000322d7211 */ /* 0x000fe200030f16ff */
[----:B------:R-:W-:Y:S01]  /*221a0*/  STL.64 [R1+0x4b30], R18 ;  /* 0x004b301201007387 */ /* 0x000fe20000100a00 */
[----:B------:R-:W-:Y:S02]  /*221b0*/  LEA R50, P0, R120, R234, 0x2 ;  /* 0x000000ea78327211 */ /* 0x000fe400078010ff */
[----:B------:R-:W-:Y:S01]  /*221c0*/  LEA.HI.X.SX32 R27, R131, R0, 0x2, P3 ;  /* 0x00000000831b7211 */ /* 0x000fe200018f16ff */
[----:B----4-:R-:W-:Y:S01]  /*221d0*/  VIADD R83, R136, 0xffffffa1 ;  /* 0xffffffa188537836 */ /* 0x010fe20000000000 */
[----:B------:R-:W-:Y:S02]  /*221e0*/  LEA R52, P6, R118, R234, 0x2 ;  /* 0x000000ea76347211 */ /* 0x000fe400078c10ff */
[----:B------:R-:W-:Y:S01]  /*221f0*/  LOP3.LUT R137, R251, 0x7f, RZ, 0xc0, !PT ;  /* 0x0000007ffb897812 */ /* 0x000fe200078ec0ff */
[----:B---3--:R-:W-:Y:S01]  /*22200*/  IMAD.WIDE R8, R89, 0x4, R240 ;  /* 0x0000000459087825 */ /* 0x008fe200078e02f0 */
[----:B------:R-:W-:Y:S01]  /*22210*/  LEA.HI.X.SX32 R47, R123, R0, 0x2, P1 ;  /* 0x000000007b2f7211 */ /* 0x000fe200008f16ff */
[----:B------:R3:W-:Y:S01]  /*22220*/  STL.64 [R1+0x4b38], R20 ;  /* 0x004b381401007387 */ /* 0x0007e20000100a00 */
[----:B------:R-:W-:-:S02]  /*22230*/  LEA R54, P1, R121, R234, 0x2 ;  /* 0x000000ea79367211 */ /* 0x000fc400078210ff */
[----:B------:R-:W-:Y:S01]  /*22240*/  MOV R246, R10 ;  /* 0x0000000a00f67202 */ /* 0x000fe20000000f00 */
[----:B------:R-:W4:Y:S01]  /*22250*/  LDC R124, c[0x0][0x240] ;  /* 0x00009000ff7c7b82 */ /* 0x000f220000000800 */
[-C--:B------:R-:W-:Y:S02]  /*22260*/  LEA.HI.X.SX32 R51, R120, R0.reuse, 0x2, P0 ;  /* 0x0000000078337211 */ /* 0x080fe400000f16ff */
[----:B------:R-:W-:Y:S02]  /*22270*/  LEA.HI.X.SX32 R53, R118, R0, 0x2, P6 ;  /* 0x0000000076357211 */ /* 0x000fe400030f16ff */
[----:B------:R-:W-:Y:S02]  /*22280*/  LEA R56, P0, R119, R234, 0x2 ;  /* 0x000000ea77387211 */ /* 0x000fe400078010ff */
[----:B------:R-:W-:Y:S01]  /*22290*/  ISETP.GE.U32.AND P6, PT, R3, 0x7fffff21, PT ;  /* 0x7fffff210300780c */ /* 0x000fe20003fc6070 */
[----:B------:R-:W-:Y:S01]  /*222a0*/  STL [R1+0x4b6c], R22 ;  /* 0x004b6c1601007387 */ /* 0x000fe20000100800 */
[----:B------:R-:W-:Y:S01]  /*222b0*/  LEA.HI.X.SX32 R55, R121, R0, 0x2, P1 ;  /* 0x0000000079377211 */ /* 0x000fe200008f16ff */
[----:B------:R-:W1:Y:S01]  /*222c0*/  LDC R3, c[0x0][0x230] ;  /* 0x00008c00ff037b82 */ /* 0x000e620000000800 */
[----:B------:R-:W-:Y:S01]  /*222d0*/  LEA R58, P1, R117, R234, 0x2 ;  /* 0x000000ea753a7211 */ /* 0x000fe200078210ff */
[----:B------:R1:W-:Y:S01]  /*222e0*/  STL [R1+0x4b68], R23 ;  /* 0x004b681701007387 */ /* 0x0003e20000100800 */
[----:B------:R-:W-:-:S02]  /*222f0*/  LEA.HI.X.SX32 R57, R119, R0, 0x2, P0 ;  /* 0x0000000077397211 */ /* 0x000fc400000f16ff */
[-C--:B------:R-:W-:Y:S01]  /*22300*/  LEA R60, P0, R116, R234.reuse, 0x2 ;  /* 0x000000ea743c7211 */ /* 0x080fe200078010ff */
[----:B------:R-:W-:Y:S01]  /*22310*/  STL [R1+0x4b74], R24 ;  /* 0x004b741801007387 */ /* 0x000fe20000100800 */
[----:B------:R-:W-:Y:S01]  /*22320*/  LEA R34, P3, R128, R234, 0x2 ;  /* 0x000000ea80227211 */ /* 0x000fe200078610ff */
[----:B------:R-:W4:Y:S01]  /*22330*/  LDC R10, c[0x0][0x230] ;  /* 0x00008c00ff0a7b82 */ /* 0x000f220000000800 */
[----:B------:R-:W-:Y:S01]  /*22340*/  LEA.HI.X.SX32 R59, R117, R0, 0x2, P1 ;  /* 0x00000000753b7211 */ /* 0x000fe200008f16ff */
[----:B------:R-:W-:Y:S01]  /*22350*/  STL [R1+0x4b70], R25 ;  /* 0x004b701901007387 */ /* 0x000fe20000100800 */
[----:B------:R-:W-:-:S03]  /*22360*/  LEA R62, P1, R115, R234, 0x2 ;  /* 0x000000ea733e7211 */ /* 0x000fc600078210ff */
[----:B------:R-:W-:Y:S01]  /*22370*/  STL [R1+0x4b7c], R26 ;  /* 0x004b7c1a01007387 */ /* 0x000fe20000100800 */
[-C--:B------:R-:W-:Y:S01]  /*22380*/  LEA.HI.X.SX32 R61, R116, R0.reuse, 0x2, P0 ;  /* 0x00000000743d7211 */ /* 0x080fe200000f16ff */
[----:B---3--:R-:W-:Y:S01]  /*22390*/  IMAD.WIDE R20, R87, 0x4, R236 ;  /* 0x0000000457147825 */ /* 0x008fe200078e02ec */
[----:B------:R-:W-:Y:S01]  /*223a0*/  LEA.HI.X.SX32 R35, R128, R0, 0x2, P3 ;  /* 0x0000000080237211 */ /* 0x000fe200018f16ff */
[----:B------:R-:W-:Y:S01]  /*223b0*/  STL [R1+0x4b78], R27 ;  /* 0x004b781b01007387 */ /* 0x000fe20000100800 */
[----:B------:R-:W-:Y:S01]  /*223c0*/  LEA R64, P0, R65, R234, 0x2 ;  /* 0x000000ea41407211 */ /* 0x000fe200078010ff */
[----:B------:R-:W-:Y:S01]  /*223d0*/  IMAD.WIDE R18, R88, 0x4, R238 ;  /* 0x0000000458127825 */ /* 0x000fe200078e02ee */
[----:B------:R-:W-:Y:S01]  /*223e0*/  LEA.HI.X.SX32 R63, R115, R0, 0x2, P1 ;  /* 0x00000000733f7211 */ /* 0x000fe200008f16ff */
[----:B------:R-:W-:Y:S01]  /*223f0*/  STL [R1+0x4b84], R28 ;  /* 0x004b841c01007387 */ /* 0x000fe20000100800 */
[----:B------:R-:W-:Y:S01]  /*22400*/  LEA R40, P3, R125, R234, 0x2 ;  /* 0x000000ea7d287211 */ /* 0x000fe200078610ff */
[----:B-1----:R-:W-:Y:S01]  /*22410*/  VIADD R3, R3, 0xffffffff ;  /* 0xffffffff03037836 */ /* 0x002fe20000000000 */
[----:B------:R-:W-:Y:S01]  /*22420*/  LEA.HI.X.SX32 R65, R65, R0, 0x2, P0 ;  /* 0x0000000041417211 */ /* 0x000fe200000f16ff */
[----:B------:R-:W-:Y:S01]  /*22430*/  STL [R1+0x4b80], R29 ;  /* 0x004b801d01007387 */ /* 0x000fe20000100800 */
[-C--:B------:R-:W-:Y:S01]  /*22440*/  LEA R66, P1, R114, R234.reuse, 0x2 ;  /* 0x000000ea72427211 */ /* 0x080fe200078210ff */
[----:B------:R-:W-:Y:S01]  /*22450*/  IMAD.WIDE R22, R86, 0x4, R242 ;  /* 0x0000000456167825 */ /* 0x000fe200078e02f2 */
[----:B------:R-:W1:Y:S01]  /*22460*/  LDC R87, c[0x0][0x238] ;  /* 0x00008e00ff577b82 */ /* 0x000e620000000800 */
[----:B------:R-:W-:Y:S04]  /*22470*/  STL [R1+0x4b8c], R30 ;  /* 0x004b8c1e01007387 */ /* 0x000fe80000100800 */
[----:B------:R-:W-:Y:S01]  /*22480*/  STL [R1+0x4b88], R31 ;  /* 0x004b881f01007387 */ /* 0x000fe20000100800 */
[----:B------:R-:W-:-:S02]  /*22490*/  LEA R68, P0, R113, R234, 0x2 ;  /* 0x000000ea71447211 */ /* 0x000fc400078010ff */
[-C--:B------:R-:W-:Y:S01]  /*224a0*/  LEA.HI.X.SX32 R41, R125, R0.reuse, 0x2, P3 ;  /* 0x000000007d297211 */ /* 0x080fe200018f16ff */
[----:B------:R-:W-:Y:S01]  /*224b0*/  STL [R1+0x4b94], R32 ;  /* 0x004b942001007387 */ /* 0x000fe20000100800 */
[----:B------:R-:W-:Y:S01]  /*224c0*/  LEA.HI.X.SX32 R67, R114, R0, 0x2, P1 ;  /* 0x0000000072437211 */ /* 0x000fe200008f16ff */
[----:B------:R-:W3:Y:S02]  /*224d0*/  LDC R86, c[0x0][0x238] ;  /* 0x00008e00ff567b82 */ /* 0x000ee40000000800 */
[----:B------:R-:W-:Y:S01]  /*224e0*/  STL [R1+0x4b90], R33 ;  /* 0x004b902101007387 */ /* 0x000fe20000100800 */
[----:B------:R-:W-:-:S03]  /*224f0*/  LEA R70, P1, R112, R234, 0x2 ;  /* 0x000000ea70467211 */ /* 0x000fc600078210ff */
[----:B------:R-:W-:Y:S01]  /*22500*/  STL [R1+0x4b9c], R34 ;  /* 0x004b9c2201007387 */ /* 0x000fe20000100800 */
[----:B------:R-:W-:Y:S01]  /*22510*/  LEA.HI.X.SX32 R69, R113, R0, 0x2, P0 ;  /* 0x0000000071457211 */ /* 0x000fe200000f16ff */
[----:B------:R-:W1:Y:S02]  /*22520*/  LDC R88, c[0x0][0x230] ;  /* 0x00008c00ff587b82 */ /* 0x000e640000000800 */
[----:B------:R-:W-:Y:S04]  /*22530*/  STL [R1+0x4b98], R35 ;  /* 0x004b982301007387 */ /* 0x000fe80000100800 */
[----:B------:R-:W-:Y:S01]  /*22540*/  STL [R1+0x4ba4], R36 ;  /* 0x004ba42401007387 */ /* 0x000fe20000100800 */
[-C--:B------:R-:W-:Y:S01]  /*22550*/  LEA R48, P3, R122, R234.reuse, 0x2 ;  /* 0x000000ea7a307211 */ /* 0x080fe200078610ff */
[----:B------:R-:W1:Y:S02]  /*22560*/  LDC R89, c[0x0][0x238] ;  /* 0x00008e00ff597b82 */ /* 0x000e640000000800 */
[----:B------:R-:W-:Y:S01]  /*22570*/  STL [R1+0x4ba0], R37 ;  /* 0x004ba02501007387 */ /* 0x000fe20000100800 */
[----:B------:R-:W-:-:S03]  /*22580*/  LEA R72, P0, R73, R234, 0x2 ;  /* 0x000000ea49487211 */ /* 0x000fc600078010ff */
[----:B------:R-:W-:Y:S01]  /*22590*/  STL [R1+0x4bac], R38 ;  /* 0x004bac2601007387 */ /* 0x000fe20000100800 */
[----:B------:R-:W-:Y:S01]  /*225a0*/  LEA.HI.X.SX32 R71, R112, R0, 0x2, P1 ;  /* 0x0000000070477211 */ /* 0x000fe200008f16ff */
[----:B------:R-:W1:Y:S02]  /*225b0*/  LDC R116, c[0x0][0x240] ;  /* 0x00009000ff747b82 */ /* 0x000e640000000800 */
[----:B------:R-:W-:Y:S01]  /*225c0*/  STL [R1+0x4ba8], R39 ;  /* 0x004ba82701007387 */ /* 0x000fe20000100800 */
[----:B------:R-:W-:-:S03]  /*225d0*/  LEA R74, P1, R111, R234, 0x2 ;  /* 0x000000ea6f4a7211 */ /* 0x000fc600078210ff */
[----:B------:R-:W-:Y:S01]  /*225e0*/  STL [R1+0x4bb4], R40 ;  /* 0x004bb42801007387 */ /* 0x000fe20000100800 */
[-C--:B------:R-:W-:Y:S01]  /*225f0*/  LEA.HI.X.SX32 R49, R122, R0.reuse, 0x2, P3 ;  /* 0x000000007a317211 */ /* 0x080fe200018f16ff */
[----:B------:R-:W1:Y:S02]  /*22600*/  LDC R114, c[0x0][0x240] ;  /* 0x00009000ff727b82 */ /* 0x000e640000000800 */
[----:B------:R-:W-:Y:S01]  /*22610*/  STL [R1+0x4bb0], R41 ;  /* 0x004bb02901007387 */ /* 0x000fe20000100800 */
[----:B------:R-:W-:-:S03]  /*22620*/  LEA.HI.X.SX32 R73, R73, R0, 0x2, P0 ;  /* 0x0000000049497211 */ /* 0x000fc600000f16ff */
[----:B------:R-:W-:Y:S01]  /*22630*/  STL [R1+0x4bbc], R42 ;  /* 0x004bbc2a01007387 */ /* 0x000fe20000100800 */
[----:B------:R-:W-:Y:S01]  /*22640*/  LEA R76, P0, R110, R234, 0x2 ;  /* 0x000000ea6e4c7211 */ /* 0x000fe200078010ff */
        /* <DEDUP_REMOVED lines=12> */
[----:B------:R-:W-:-:S03]  /*22710*/  ISETP.GE.U32.AND P3, PT, R3, 0x7fffff80, PT ;  /* 0x7fffff800300780c */ /* 0x000fc60003f66070 */
[----:B------:R-:W-:Y:S01]  /*22720*/  STL [R1+0x4bd4], R48 ;  /* 0x004bd43001007387 */ /* 0x000fe20000100800 */
[----:B------:R-:W-:Y:S01]  /*22730*/  LEA.HI.X.SX32 R79, R107, R0, 0x2, P1 ;  /* 0x000000006b4f7211 */ /* 0x000fe200008f16ff */
[----:B------:R-:W1:Y:S02]  /*22740*/  LDC R128, c[0x0][0x240] ;  /* 0x00009000ff807b82 */ /* 0x000e640000000800 */
[----:B------:R-:W-:Y:S01]  /*22750*/  STL [R1+0x4bd0], R49 ;  /* 0x004bd03101007387 */ /* 0x000fe20000100800 */
[----:B------:R-:W-:-:S03]  /*22760*/  SHF.L.U32 R3, R251, 0x4, RZ ;  /* 0x00000004fb037819 */ /* 0x000fc600000006ff */
[----:B------:R-:W-:Y:S01]  /*22770*/  STL [R1+0x4bdc], R50 ;  /* 0x004bdc3201007387 */ /* 0x000fe20000100800 */
[----:B------:R-:W-:Y:S01]  /*22780*/  LEA R82, P1, R99, R234, 0x2 ;  /* 0x000000ea63527211 */ /* 0x000fe200078210ff */
[----:B------:R-:W1:Y:S02]  /*22790*/  LDC R107, c[0x0][0x240] ;  /* 0x00009000ff6b7b82 */ /* 0x000e640000000800 */
[----:B------:R-:W-:Y:S01]  /*227a0*/  STL [R1+0x4bd8], R51 ;  /* 0x004bd83301007387 */ /* 0x000fe20000100800 */
[----:B------:R-:W-:-:S03]  /*227b0*/  LEA.HI.X.SX32 R81, R4, R0, 0x2, P0 ;  /* 0x0000000004517211 */ /* 0x000fc600000f16ff */
[----:B------:R-:W-:Y:S01]  /*227c0*/  STL [R1+0x4be4], R52 ;  /* 0x004be43401007387 */ /* 0x000fe20000100800 */
[----:B------:R-:W-:Y:S01]  /*227d0*/  ISETP.GE.U32.AND P0, PT, R83, 0x7fffff22, PT ;  /* 0x7fffff225300780c */ /* 0x000fe20003f06070 */
[----:B------:R-:W1:Y:S02]  /*227e0*/  LDC R122, c[0x0][0x240] ;  /* 0x00009000ff7a7b82 */ /* 0x000e640000000800 */
[----:B------:R-:W-:Y:S01]  /*227f0*/  STL [R1+0x4be0], R53 ;  /* 0x004be03501007387 */ /* 0x000fe20000100800 */
[----:B------:R-:W-:-:S03]  /*22800*/  LOP3.LUT R3, R3, 0x70, RZ, 0xc0, !PT ;  /* 0x0000007003037812 */ /* 0x000fc600078ec0ff */
[----:B------:R-:W-:Y:S01]  /*22810*/  STL [R1+0x4bec], R54 ;  /* 0x004bec3601007387 */ /* 0x000fe20000100800 */
[----:B------:R-:W-:Y:S01]  /*22820*/  LEA.HI.X.SX32 R83, R99, R0, 0x2, P1 ;  /* 0x0000000063537211 */ /* 0x000fe200008f16ff */
[----:B----4-:R-:W-:Y:S01]  /*22830*/  VIADD R4, R10, 0xfffffffe ;  /* 0xfffffffe0a047836 */ /* 0x010fe20000000000 */
[----:B------:R-:W-:Y:S01]  /*22840*/  MOV R96, R95 ;  /* 0x0000005f00607202 */ /* 0x000fe20000000f00 */
[----:B------:R-:W-:Y:S01]  /*22850*/  STL [R1+0x4be8], R55 ;  /* 0x004be83701007387 */ /* 0x000fe20000100800 */
[----:B------:R-:W-:Y:S01]  /*22860*/  LEA R84, P1, R5, R234, 0x2 ;  /* 0x000000ea05547211 */ /* 0x000fe200078210ff */
[----:B------:R-:W-:Y:S01]  /*22870*/  IMAD R3, R137, 0x80, R3 ;  /* 0x0000008089037824 */ /* 0x000fe200078e0203 */
[----:B------:R-:W-:Y:S01]  /*22880*/  MOV R97, R151 ;  /* 0x0000009700617202 */ /* 0x000fe20000000f00 */
[----:B------:R-:W-:Y:S01]  /*22890*/  STL [R1+0x4bf4], R56 ;  /* 0x004bf43801007387 */ /* 0x000fe20000100800 */
[----:B------:R-:W-:Y:S01]  /*228a0*/  ISETP.GE.U32.AND P2, PT, R244, 0x7fffff02, PT ;  /* 0x7fffff02f400780c */ /* 0x000fe20003f46070 */
[----:B------:R-:W4:Y:S02]  /*228b0*/  LDC R99, c[0x0][0x240] ;  /* 0x00009000ff637b82 */ /* 0x000f240000000800 */
[----:B------:R-:W-:Y:S01]  /*228c0*/  STL [R1+0x4bf0], R57 ;  /* 0x004bf03901007387 */ /* 0x000fe20000100800 */
[----:B------:R-:W-:-:S03]  /*228d0*/  LEA.HI.X.SX32 R85, R5, R0, 0x2, P1 ;  /* 0x0000000005557211 */ /* 0x000fc600008f16ff */
[----:B------:R-:W-:Y:S01]  /*228e0*/  STL [R1+0x4bfc], R58 ;  /* 0x004bfc3a01007387 */ /* 0x000fe20000100800 */
[----:B------:R-:W-:Y:S01]  /*228f0*/  ISETP.GE.U32.AND P1, PT, R4, 0x7fffff7f, PT ;  /* 0x7fffff7f0400780c */ /* 0x000fe20003f26070 */
[----:B------:R-:W3:Y:S02]  /*22900*/  LDC R5, c[0x0][0x238] ;  /* 0x00008e00ff057b82 */ /* 0x000ee40000000800 */
[----:B------:R-:W-:Y:S04]  /*22910*/  STL [R1+0x4bf8], R59 ;  /* 0x004bf83b01007387 */ /* 0x000fe80000100800 */
[----:B------:R-:W-:Y:S02]  /*22920*/  STL [R1+0x4c04], R60 ;  /* 0x004c043c01007387 */ /* 0x000fe40000100800 */
[----:B------:R-:W4:Y:S02]  /*22930*/  LDC R123, c[0x0][0x240] ;  /* 0x00009000ff7b7b82 */ /* 0x000f240000000800 */
[----:B------:R-:W-:Y:S04]  /*22940*/  STL [R1+0x4c00], R61 ;  /* 0x004c003d01007387 */ /* 0x000fe80000100800 */
[----:B------:R-:W-:Y:S02]  /*22950*/  STL [R1+0x4c0c], R62 ;  /* 0x004c0c3e01007387 */ /* 0x000fe40000100800 */
[----:B------:R-:W4:Y:S02]  /*22960*/  LDC R111, c[0x0][0x240] ;  /* 0x00009000ff6f7b82 */ /* 0x000f240000000800 */
[----:B------:R-:W-:Y:S04]  /*22970*/  STL [R1+0x4c08], R63 ;  /* 0x004c083f01007387 */ /* 0x000fe80000100800 */
[----:B------:R-:W-:Y:S02]  /*22980*/  STL [R1+0x4c14], R64 ;  /* 0x004c144001007387 */ /* 0x000fe40000100800 */
[----:B------:R-:W4:Y:S02]  /*22990*/  LDC R112, c[0x0][0x240] ;  /* 0x00009000ff707b82 */ /* 0x000f240000000800 */
[----:B------:R-:W-:Y:S01]  /*229a0*/  STL [R1+0x4c10], R65 ;  /* 0x004c104101007387 */ /* 0x000fe20000100800 */
[----:B------:R-:W-:-:S03]  /*229b0*/  IADD3 R4, R92, -0x3, RZ ;  /* 0xfffffffd5c047810 */ /* 0x000fc60007ffe0ff */
[----:B------:R-:W-:Y:S02]  /*229c0*/  STL [R1+0x4c1c], R66 ;  /* 0x004c1c4201007387 */ /* 0x000fe40000100800 */
[----:B------:R-:W1:Y:S02]  /*229d0*/  LDC R92, c[0x0][0x230] ;  /* 0x00008c00ff5c7b82 */ /* 0x000e640000000800 */
        /* <DEDUP_REMOVED lines=14> */
[----:B------:R-:W4:Y:S01]  /*22ac0*/  LDC R121, c[0x0][0x240] ;  /* 0x00009000ff797b82 */ /* 0x000f220000000800 */
[----:B--2---:R-:W-:-:S05]  /*22ad0*/  IMAD.IADD R251, R7, 0x1, R3 ;  /* 0x0000000107fb7824 */ /* 0x004fca00078e0203 */
[----:B------:R-:W-:Y:S01]  /*22ae0*/  @!PT LDS RZ, [RZ] ;  /* 0x00000000fffff984 */ /* 0x000fe20000000800 */
[----:B------:R-:W-:Y:S01]  /*22af0*/  @!PT LDS RZ, [RZ] ;  /* 0x00000000fffff984 */ /* 0x000fe20000000800 */
[----:B------:R-:W-:Y:S01]  /*22b00*/  @!PT LDS RZ, [RZ] ;  /* 0x00000000fffff984 */ /* 0x000fe20000000800 */
[----:B------:R-:W-:Y:S04]  /*22b10*/  LDGSTS.E [R251], desc[UR60][R242.64], !P3 ;  /* 0x00000000f2fb7fae */ /* 0x000fe8000d92187c */
[----:B------:R-:W-:Y:S04]  /*22b20*/  LDGSTS.E [R251+0x4000], desc[UR60][R236.64], !P3 ;  /* 0x04000000ecfb7fae */ /* 0x000fe8000d92187c */
[----:B------:R-:W-:Y:S04]  /*22b30*/  LDGSTS.E [R251+0x8000], desc[UR60][R238.64], !P3 ;  /* 0x08000000eefb7fae */ /* 0x000fe8000d92187c */
[----:B------:R-:W-:Y:S01]  /*22b40*/  LDGSTS.E [R251+0xc000], desc[UR60][R240.64], !P3 ;  /* 0x0c000000f0fb7fae */ /* 0x000fe2000d92187c */
[----:B------:R-:W-:Y:S01]  /*22b50*/  ISETP.GE.U32.AND P3, PT, R4, 0x7fffff7e, PT ;  /* 0x7fffff7e0400780c */ /* 0x000fe20003f66070 */
[----:B------:R-:W-:-:S02]  /*22b60*/  VIADD R4, R91, 0xfffffffc ;  /* 0xfffffffc5b047836 */ /* 0x000fc40000000000 */
[----:B------:R2:W-:Y:S01]  /*22b70*/  LDGSTS.E [R251+0x4], desc[UR60][R22.64], !P1 ;  /* 0x0000400016fb7fae */ /* 0x0005e2000c92187c */
[----:B---3--:R-:W-:Y:S01]  /*22b80*/  IMAD R5, R5, 0x3, RZ ;  /* 0x0000000305057824 */ /* 0x008fe200078e02ff */
[----:B------:R-:W3:Y:S02]  /*22b90*/  LDC R91, c[0x0][0x230] ;  /* 0x00008c00ff5b7b82 */ /* 0x000ee40000000800 */
[----:B------:R1:W-:Y:S04]  /*22ba0*/  LDGSTS.E [R251+0x4004], desc[UR60][R20.64], !P1 ;  /* 0x0400400014fb7fae */ /* 0x0003e8000c92187c */
[----:B------:R-:W-:Y:S04]  /*22bb0*/  STL [R1+0x4c40], R77 ;  /* 0x004c404d01007387 */ /* 0x000fe80000100800 */
[----:B------:R4:W-:Y:S04]  /*22bc0*/  LDGSTS.E [R251+0x8004], desc[UR60][R18.64], !P1 ;  /* 0x0800400012fb7fae */ /* 0x0009e8000c92187c */
[----:B------:R-:W-:Y:S04]  /*22bd0*/  STL [R1+0x4c4c], R78 ;  /* 0x004c4c4e01007387 */ /* 0x000fe80000100800 */
[----:B------:R4:W-:Y:S01]  /*22be0*/  LDGSTS.E [R251+0xc004], desc[UR60][R8.64], !P1 ;  /* 0x0c00400008fb7fae */ /* 0x0009e2000c92187c */
[----:B------:R-:W-:-:S02]  /*22bf0*/  ISETP.GE.U32.AND P1, PT, R4, 0x7fffff7d, PT ;  /* 0x7fffff7d0400780c */ /* 0x000fc40003f26070 */
[----:B------:R-:W-:Y:S01]  /*22c00*/  SHF.L.U32 R4, R90, 0x1, RZ ;  /* 0x000000015a047819 */ /* 0x000fe200000006ff */
[----:B------:R-:W-:Y:S01]  /*22c10*/  STL [R1+0x4c48], R79 ;  /* 0x004c484f01007387 */ /* 0x000fe20000100800 */
[----:B------:R-:W3:Y:S03]  /*22c20*/  LDC R90, c[0x0][0x230] ;  /* 0x00008c00ff5a7b82 */ /* 0x000ee60000000800 */
[----:B------:R-:W-:Y:S04]  /*22c30*/  STL [R1+0x4c54], R80 ;  /* 0x004c545001007387 */ /* 0x000fe80000100800 */
[----:B------:R-:W-:Y:S04]  /*22c40*/  STL [R1+0x4c50], R81 ;  /* 0x004c505101007387 */ /* 0x000fe80000100800 */
[----:B------:R-:W-:Y:S04]  /*22c50*/  STL [R1+0x4c64], R82 ;  /* 0x004c645201007387 */ /* 0x000fe80000100800 */
[----:B------:R-:W-:Y:S04]  /*22c60*/  STL [R1+0x4c60], R83 ;  /* 0x004c605301007387 */ /* 0x000fe80000100800 */
[----:B------:R2:W-:Y:S04]  /*22c70*/  STL.64 [R1+0xed0], R22 ;  /* 0x000ed01601007387 */ /* 0x0005e80000100a00 */
[----:B------:R1:W-:Y:S04]  /*22c80*/  STL.64 [R1+0xec8], R20 ;  /* 0x000ec81401007387 */ /* 0x0003e80000100a00 */
[----:B------:R4:W-:Y:S01]  /*22c90*/  STL.64 [R1+0xec0], R18 ;  /* 0x000ec01201007387 */ /* 0x0009e20000100a00 */
[----:B--2---:R-:W-:-:S03]  /*22ca0*/  IMAD.WIDE R22, R4, 0x4, R242 ;  /* 0x0000000404167825 */ /* 0x004fc600078e02f2 */
[----:B------:R2:W-:Y:S01]  /*22cb0*/  STL.64 [R1+0xeb8], R8 ;  /* 0x000eb80801007387 */ /* 0x0005e20000100a00 */
[----:B-1----:R-:W-:-:S03]  /*22cc0*/  IMAD.WIDE R20, R4, 0x4, R236 ;  /* 0x0000000404147825 */ /* 0x002fc600078e02ec */
[----:B------:R1:W-:Y:S01]  /*22cd0*/  STL.64 [R1+0xeb0], R22 ;  /* 0x000eb01601007387 */ /* 0x0003e20000100a00 */
[----:B----4-:R-:W-:-:S03]  /*22ce0*/  IMAD.WIDE R18, R4, 0x4, R238 ;  /* 0x0000000404127825 */ /* 0x010fc600078e02ee */
[----:B------:R1:W-:Y:S01]  /*22cf0*/  LDGSTS.E [R251+0x8], desc[UR60][R22.64], !P3 ;  /* 0x0000800016fb7fae */ /* 0x0003e2000d92187c */
[----:B--2---:R-:W-:-:S03]  /*22d00*/  IMAD.WIDE R8, R4, 0x4, R240 ;  /* 0x0000000404087825 */ /* 0x004fc600078e02f0 */
[----:B------:R2:W-:Y:S01]  /*22d10*/  STL.64 [R1+0xea8], R20 ;  /* 0x000ea81401007387 */ /* 0x0005e20000100a00 */
[----:B------:R-:W-:-:S03]  /*22d20*/  VIADD R4, R93, 0xffffffdf ;  /* 0xffffffdf5d047836 */ /* 0x000fc60000000000 */
[----:B------:R2:W-:Y:S01]  /*22d30*/  LDGSTS.E [R251+0x4008], desc[UR60][R20.64], !P3 ;  /* 0x0400800014fb7fae */ /* 0x0005e2000d92187c */
[C---:B------:R-:W-:Y:S02]  /*22d40*/  LOP3.LUT R250, R3.reuse, 0x10, RZ, 0x3c, !PT ;  /* 0x0000001003fa7812 */ /* 0x040fe400078e3cff */
[----:B------:R-:W-:Y:S01]  /*22d50*/  LOP3.LUT R249, R3, 0x20, RZ, 0x3c, !PT ;  /* 0x0000002003f97812 */ /* 0x000fe200078e3cff */
[----:B-1----:R-:W-:Y:S01]  /*22d60*/  IMAD.WIDE R22, R5, 0x4, R242 ;  /* 0x0000000405167825 */ /* 0x002fe200078e02f2 */
[----:B------:R1:W-:Y:S03]  /*22d70*/  STL.64 [R1+0xea0], R18 ;  /* 0x000ea01201007387 */ /* 0x0003e60000100a00 */
[----:B------:R-:W-:Y:S01]  /*22d80*/  IMAD.MOV.U32 R95, RZ, RZ, R248 ;  /* 0x000000ffff5f7224 */ /* 0x000fe200078e00f8 */
[----:B------:R1:W-:Y:S01]  /*22d90*/  LDGSTS.E [R251+0x8008], desc[UR60][R18.64], !P3 ;  /* 0x0800800012fb7fae */ /* 0x0003e2000d92187c */
[----:B------:R-:W-:-:S02]  /*22da0*/  IMAD.MOV.U32 R127, RZ, RZ, R96 ;  /* 0x000000ffff7f7224 */ /* 0x000fc400078e0060 */
[----:B------:R-:W-:Y:S01]  /*22db0*/  IMAD.MOV.U32 R151, RZ, RZ, R246 ;  /* 0x000000ffff977224 */ /* 0x000fe200078e00f6 */
[----:B------:R4:W-:Y:S01]  /*22dc0*/  STL.64 [R1+0xed8], R8 ;  /* 0x000ed80801007387 */ /* 0x0009e20000100a00 */
[----:B--2---:R-:W-:Y:S01]  /*22dd0*/  IMAD.WIDE R20, R5, 0x4, R236 ;  /* 0x0000000405147825 */ /* 0x004fe200078e02ec */
[----:B------:R-:W-:Y:S01]  /*22de0*/  LOP3.LUT R244, R3, 0x70, RZ, 0x3c, !PT ;  /* 0x0000007003f47812 */ /* 0x000fe200078e3cff */
[----:B------:R-:W2:Y:S01]  /*22df0*/  LDC R93, c[0x0][0x240] ;  /* 0x00009000ff5d7b82 */ /* 0x000ea20000000800 */
[----:B------:R4:W-:Y:S01]  /*22e00*/  LDGSTS.E [R251+0xc008], desc[UR60][R8.64], !P3 ;  /* 0x0c00800008fb7fae */ /* 0x0009e2000d92187c */
[----:B------:R-:W-:Y:S01]  /*22e10*/  ISETP.GE.U32.AND P3, PT, R4, 0x7fffff60, PT ;  /* 0x7fffff600400780c */ /* 0x000fe20003f66070 */
[----:B------:R-:W-:Y:S02]  /*22e20*/  VIADD R4, R92, 0xffffffde ;  /* 0xffffffde5c047836 */ /* 0x000fe40000000000 */
[----:B-1----:R-:W-:Y:S01]  /*22e30*/  IMAD.WIDE R18, R5, 0x4, R238 ;  /* 0x0000000405127825 */ /* 0x002fe200078e02ee */
[----:B------:R1:W-:Y:S04]  /*22e40*/  LDGSTS.E [R251+0xc], desc[UR60][R22.64], !P1 ;  /* 0x0000c00016fb7fae */ /* 0x0003e8000c92187c */
[----:B------:R1:W-:Y:S01]  /*22e50*/  STL.64 [R1+0xe98], R22 ;  /* 0x000e981601007387 */ /* 0x0003e20000100a00 */
[----:B------:R-:W-:-:S02]  /*22e60*/  IMAD.IADD R250, R7, 0x1, R250 ;  /* 0x0000000107fa7824 */ /* 0x000fc400078e02fa */
[----:B------:R-:W-:Y:S01]  /*22e70*/  IMAD.IADD R249, R7, 0x1, R249 ;  /* 0x0000000107f97824 */ /* 0x000fe200078e02f9 */
[----:B------:R3:W-:Y:S01]  /*22e80*/  LDGSTS.E [R251+0x400c], desc[UR60][R20.64], !P1 ;  /* 0x0400c00014fb7fae */ /* 0x0007e2000c92187c */
[----:B----4-:R-:W-:Y:S01]  /*22e90*/  IMAD.WIDE R8, R5, 0x4, R240 ;  /* 0x0000000405087825 */ /* 0x010fe200078e02f0 */
[----:B------:R-:W-:Y:S01]  /*22ea0*/  LOP3.LUT R248, R3, 0x30, RZ, 0x3c, !PT ;  /* 0x0000003003f87812 */ /* 0x000fe200078e3cff */
[----:B------:R-:W4:Y:S01]  /*22eb0*/  LDC R92, c[0x0][0x240] ;  /* 0x00009000ff5c7b82 */ /* 0x000f220000000800 */
[----:B------:R3:W-:Y:S04]  /*22ec0*/  LDGSTS.E [R251+0x800c], desc[UR60][R18.64], !P1 ;  /* 0x0800c00012fb7fae */ /* 0x0007e8000c92187c */
[----:B------:R3:W-:Y:S01]  /*22ed0*/  LDGSTS.E [R251+0xc00c], desc[UR60][R8.64], !P1 ;  /* 0x0c00c00008fb7fae */ /* 0x0007e2000c92187c */
[----:B------:R-:W-:-:S02]  /*22ee0*/  ISETP.GE.U32.AND P1, PT, R4, 0x7fffff5f, PT ;  /* 0x7fffff5f0400780c */ /* 0x000fc40003f26070 */
[----:B------:R-:W-:Y:S02]  /*22ef0*/  SHF.L.U32 R4, R86, 0x5, RZ ;  /* 0x0000000556047819 */ /* 0x000fe400000006ff */
[----:B------:R-:W2:Y:S01]  /*22f00*/  LDC R86, c[0x0][0x238] ;  /* 0x00008e00ff567b82 */ /* 0x000ea20000000800 */
[----:B------:R3:W-:Y:S02]  /*22f10*/  STL.64 [R1+0xe90], R20 ;  /* 0x000e901401007387 */ /* 0x0007e40000100a00 */
[C---:B-1----:R-:W-:Y:S02]  /*22f20*/  IMAD.WIDE R22, R4.reuse, 0x4, R242 ;  /* 0x0000000404167825 */ /* 0x042fe400078e02f2 */
[----:B------:R1:W-:Y:S02]  /*22f30*/  STL.64 [R1+0xe88], R18 ;  /* 0x000e881201007387 */ /* 0x0003e40000100a00 */
[----:B------:R-:W-:Y:S02]  /*22f40*/  IMAD R5, R87, 0x21, RZ ;  /* 0x0000002157057824 */ /* 0x000fe400078e02ff */
[----:B------:R1:W-:Y:S01]  /*22f50*/  STL.64 [R1+0xe80], R8 ;  /* 0x000e800801007387 */ /* 0x0003e20000100a00 */
[----:B------:R-:W4:Y:S01]  /*22f60*/  LDC R87, c[0x0][0x238] ;  /* 0x00008e00ff577b82 */ /* 0x000f220000000800 */
[----:B---3--:R-:W-:-:S02]  /*22f70*/  IMAD.WIDE R20, R4, 0x4, R236 ;  /* 0x0000000404147825 */ /* 0x008fc400078e02ec */
[----:B------:R3:W-:Y:S02]  /*22f80*/  STL.64 [R1+0xe78], R22 ;  /* 0x000e781601007387 */ /* 0x0007e40000100a00 */
[C---:B-1----:R-:W-:Y:S02]  /*22f90*/  IMAD.WIDE R18, R4.reuse, 0x4, R238 ;  /* 0x0000000404127825 */ /* 0x042fe400078e02ee */
[----:B------:R3:W-:Y:S02]  /*22fa0*/  LDGSTS.E [R251+0x10000], desc[UR60][R22.64], !P3 ;  /* 0x1000000016fb7fae */ /* 0x0007e4000d92187c */
[----:B------:R-:W-:Y:S02]  /*22fb0*/  IMAD.WIDE R8, R4, 0x4, R240 ;  /* 0x0000000404087825 */ /* 0x000fe400078e02f0 */
[----:B------:R1:W-:Y:S02]  /*22fc0*/  STL.64 [R1+0xe70], R20 ;  /* 0x000e701401007387 */ /* 0x0003e40000100a00 */
[----:B------:R-:W-:-:S02]  /*22fd0*/  VIADD R4, R88, 0xffffffdd ;  /* 0xffffffdd58047836 */ /* 0x000fc40000000000 */
[----:B------:R1:W-:Y:S01]  /*22fe0*/  LDGSTS.E [R251+0x14000], desc[UR60][R20.64], !P3 ;  /* 0x1400000014fb7fae */ /* 0x0003e2000d92187c */
[----:B------:R-:W4:Y:S01]  /*22ff0*/  LDC R88, c[0x0][0x230] ;  /* 0x00008c00ff587b82 */ /* 0x000f220000000800 */
[C---:B---3--:R-:W-:Y:S02]  /*23000*/  IMAD.WIDE R22, R5.reuse, 0x4, R242 ;  /* 0x0000000405167825 */ /* 0x048fe400078e02f2 */
[----:B------:R3:W-:Y:S04]  /*23010*/  STL.64 [R1+0xe68], R18 ;  /* 0x000e681201007387 */ /* 0x0007e80000100a00 */
[----:B------:R3:W-:Y:S01]  /*23020*/  LDGSTS.E [R251+0x18000], desc[UR60][R18.64], !P3 ;  /* 0x1800000012fb7fae */ /* 0x0007e2000d92187c */
[----:B-1----:R-:W-:-:S03]  /*23030*/  IMAD.WIDE R20, R5, 0x4, R236 ;  /* 0x0000000405147825 */ /* 0x002fc600078e02ec */
[----:B------:R1:W-:Y:S04]  /*23040*/  STL.64 [R1+0xee0], R8 ;  /* 0x000ee00801007387 */ /* 0x0003e80000100a00 */
[----:B------:R1:W-:Y:S01]  /*23050*/  LDGSTS.E [R251+0x1c000], desc[UR60][R8.64], !P3 ;  /* 0x1c00000008fb7fae */ /* 0x0003e2000d92187c */
[----:B------:R-:W-:Y:S01]  /*23060*/  ISETP.GE.U32.AND P3, PT, R4, 0x7fffff5e, PT ;  /* 0x7fffff5e0400780c */ /* 0x000fe20003f66070 */
[----:B------:R-:W-:Y:S02]  /*23070*/  VIADD R4, R90, 0xffffffdc ;  /* 0xffffffdc5a047836 */ /* 0x000fe40000000000 */
[C---:B---3--:R-:W-:Y:S01]  /*23080*/  IMAD.WIDE R18, R5.reuse, 0x4, R238 ;  /* 0x0000000405127825 */ /* 0x048fe200078e02ee */
[----:B------:R3:W-:Y:S01]  /*23090*/  LDGSTS.E [R251+0x10004], desc[UR60][R22.64], !P1 ;  /* 0x1000400016fb7fae */ /* 0x0007e2000c92187c */
[----:B------:R-:W4:Y:S03]  /*230a0*/  LDC R90, c[0x0][0x230] ;  /* 0x00008c00ff5a7b82 */ /* 0x000f260000000800 */
[----:B------:R3:W-:Y:S01]  /*230b0*/  LDGSTS.E [R251+0x14004], desc[UR60][R20.64], !P1 ;  /* 0x1400400014fb7fae */ /* 0x0007e2000c92187c */
[----:B-1----:R-:W-:-:S03]  /*230c0*/  IMAD.WIDE R8, R5, 0x4, R240 ;  /* 0x0000000405087825 */ /* 0x002fc600078e02f0 */
[----:B------:R1:W-:Y:S04]  /*230d0*/  LDGSTS.E [R251+0x18004], desc[UR60][R18.64], !P1 ;  /* 0x1800400012fb7fae */ /* 0x0003e8000c92187c */
[----:B------:R1:W-:Y:S01]  /*230e0*/  LDGSTS.E [R251+0x1c004], desc[UR60][R8.64], !P1 ;  /* 0x1c00400008fb7fae */ /* 0x0003e2000c92187c */
[----:B------:R-:W-:Y:S01]  /*230f0*/  ISETP.GE.U32.AND P1, PT, R4, 0x7fffff5d, PT ;  /* 0x7fffff5d0400780c */ /* 0x000fe20003f26070 */
[----:B--2---:R-:W-:Y:S02]  /*23100*/  IMAD R4, R86, 0x22, RZ ;  /* 0x0000002256047824 */ /* 0x004fe400078e02ff */
[----:B------:R3:W-:Y:S01]  /*23110*/  STL.64 [R1+0xe60], R22 ;  /* 0x000e601601007387 */ /* 0x0007e20000100a00 */
[----:B------:R-:W-:Y:S01]  /*23120*/  IMAD R5, R89, 0x23, RZ ;  /* 0x0000002359057824 */ /* 0x000fe200078e02ff */
[----:B------:R-:W2:Y:S02]  /*23130*/  LDC R86, c[0x0][0x238] ;  /* 0x00008e00ff567b82 */ /* 0x000ea40000000800 */
[----:B------:R1:W-:Y:S04]  /*23140*/  STL.64 [R1+0xe58], R20 ;  /* 0x000e581401007387 */ /* 0x0003e80000100a00 */
[----:B------:R1:W-:Y:S02]  /*23150*/  STL.64 [R1+0xe50], R18 ;  /* 0x000e501201007387 */ /* 0x0003e40000100a00 */
[----:B------:R-:W2:Y:S01]  /*23160*/  LDC R89, c[0x0][0x230] ;  /* 0x00008c00ff597b82 */ /* 0x000ea20000000800 */
[C---:B---3--:R-:W-:Y:S01]  /*23170*/  IMAD.WIDE R22, R4.reuse, 0x4, R242 ;  /* 0x0000000404167825 */ /* 0x048fe200078e02f2 */
[----:B------:R3:W-:Y:S03]  /*23180*/  STL.64 [R1+0xe48], R8 ;  /* 0x000e480801007387 */ /* 0x0007e60000100a00 */
[C---:B-1----:R-:W-:Y:S01]  /*23190*/  IMAD.WIDE R20, R4.reuse, 0x4, R236 ;  /* 0x0000000404147825 */ /* 0x042fe200078e02ec */
[----:B------:R1:W-:Y:S03]  /*231a0*/  STL.64 [R1+0xe40], R22 ;  /* 0x000e401601007387 */ /* 0x0003e60000100a00 */
[C---:B------:R-:W-:Y:S01]  /*231b0*/  IMAD.WIDE R18, R4.reuse, 0x4, R238 ;  /* 0x0000000404127825 */ /* 0x040fe200078e02ee */
[----:B------:R1:W-:Y:S03]  /*231c0*/  LDGSTS.E [R251+0x10008], desc[UR60][R22.64], !P3 ;  /* 0x1000800016fb7fae */ /* 0x0003e6000d92187c */
[----:B---3--:R-:W-:Y:S01]  /*231d0*/  IMAD.WIDE R8, R4, 0x4, R240 ;  /* 0x0000000404087825 */ /* 0x008fe200078e02f0 */
[----:B------:R-:W-:Y:S01]  /*231e0*/  IADD3 R4, R91, -0x41, RZ ;  /* 0xffffffbf5b047810 */ /* 0x000fe20007ffe0ff */
[----:B------:R3:W-:Y:S01]  /*231f0*/  STL.64 [R1+0xe38], R20 ;  /* 0x000e381401007387 */ /* 0x0007e20000100a00 */
[----:B------:R-:W2:Y:S03]  /*23200*/  LDC R91, c[0x0][0x230] ;  /* 0x00008c00ff5b7b82 */ /* 0x000ea60000000800 */
[----:B------:R3:W-:Y:S01]  /*23210*/  LDGSTS.E [R251+0x14008], desc[UR60][R20.64], !P3 ;  /* 0x1400800014fb7fae */ /* 0x0007e2000d92187c */
[----:B-1----:R-:W-:-:S03]  /*23220*/  IMAD.WIDE R22, R5, 0x4, R242 ;  /* 0x0000000405167825 */ /* 0x002fc600078e02f2 */
[----:B------:R1:W-:Y:S04]  /*23230*/  STL.64 [R1+0xe30], R18 ;  /* 0x000e301201007387 */ /* 0x0003e80000100a00 */
[----:B------:R1:W-:Y:S01]  /*23240*/  LDGSTS.E [R251+0x18008], desc[UR60][R18.64], !P3 ;  /* 0x1800800012fb7fae */ /* 0x0003e2000d92187c */
[----:B---3--:R-:W-:-:S03]  /*23250*/  IMAD.WIDE R20, R5, 0x4, R236 ;  /* 0x0000000405147825 */ /* 0x008fc600078e02ec */
[----:B------:R3:W-:Y:S04]  /*23260*/  STL.64 [R1+0xee8], R8 ;  /* 0x000ee80801007387 */ /* 0x0007e80000100a00 */
[----:B------:R3:W-:Y:S01]  /*23270*/  LDGSTS.E [R251+0x1c008], desc[UR60][R8.64], !P3 ;  /* 0x1c00800008fb7fae */ /* 0x0007e2000d92187c */
[----:B------:R-:W-:Y:S01]  /*23280*/  ISETP.GE.U32.AND P3, PT, R4, 0x7fffff40, PT ;  /* 0x7fffff400400780c */ /* 0x000fe20003f66070 */
[----:B-1----:R-:W-:Y:S02]  /*23290*/  IMAD.WIDE R18, R5, 0x4, R238 ;  /* 0x0000000405127825 */ /* 0x002fe400078e02ee */
[----:B------:R1:W-:Y:S02]  /*232a0*/  LDGSTS.E [R251+0x1000c], desc[UR60][R22.64], !P1 ;  /* 0x1000c00016fb7fae */ /* 0x0003e4000c92187c */
[----:B----4-:R-:W-:-:S02]  /*232b0*/  VIADD R4, R88, 0xffffffbe ;  /* 0xffffffbe58047836 */ /* 0x010fc40000000000 */
[----:B------:R4:W-:Y:S01]  /*232c0*/  LDGSTS.E [R251+0x1400c], desc[UR60][R20.64], !P1 ;  /* 0x1400c00014fb7fae */ /* 0x0009e2000c92187c */
[----:B------:R-:W4:Y:S01]  /*232d0*/  LDC R88, c[0x0][0x238] ;  /* 0x00008e00ff587b82 */ /* 0x000f220000000800 */
[----:B---3--:R-:W-:Y:S02]  /*232e0*/  IMAD.WIDE R8, R5, 0x4, R240 ;  /* 0x0000000405087825 */ /* 0x008fe400078e02f0 */
[----:B------:R3:W-:Y:S04]  /*232f0*/  LDGSTS.E [R251+0x1800c], desc[UR60][R18.64], !P1 ;  /* 0x1800c00012fb7fae */ /* 0x0007e8000c92187c */
[----:B------:R3:W-:Y:S01]  /*23300*/  LDGSTS.E [R251+0x1c00c], desc[UR60][R8.64], !P1 ;  /* 0x1c00c00008fb7fae */ /* 0x0007e2000c92187c */
[----:B------:R-:W-:Y:S01]  /*23310*/  ISETP.GE.U32.AND P1, PT, R4, 0x7fffff3f, PT ;  /* 0x7fffff3f0400780c */ /* 0x000fe20003f26070 */
[----:B------:R-:W-:-:S02]  /*23320*/  IMAD.SHL.U32 R4, R87, 0x40, RZ ;  /* 0x0000004057047824 */ /* 0x000fc400078e00ff */
[----:B------:R-:W3:Y:S01]  /*23330*/  LDC R87, c[0x0][0x238] ;  /* 0x00008e00ff577b82 */ /* 0x000ee20000000800 */
[----:B------:R1:W-:Y:S01]  /*23340*/  STL.64 [R1+0xe28], R22 ;  /* 0x000e281601007387 */ /* 0x0003e20000100a00 */
[----:B--2---:R-:W-:-:S03]  /*23350*/  IMAD R5, R86, 0x41, RZ ;  /* 0x0000004156057824 */ /* 0x004fc600078e02ff */
[----:B------:R4:W-:Y:S03]  /*23360*/  STL.64 [R1+0xe20], R20 ;  /* 0x000e201401007387 */ /* 0x0009e60000100a00 */
[----:B------:R-:W2:Y:S01]  /*23370*/  LDC R86, c[0x0][0x238] ;  /* 0x00008e00ff567b82 */ /* 0x000ea20000000800 */
[----:B------:R3:W-:Y:S01]  /*23380*/  STL.64 [R1+0xe18], R18 ;  /* 0x000e181201007387 */ /* 0x0007e20000100a00 */
[----:B-1----:R-:W-:-:S03]  /*23390*/  IMAD.WIDE R22, R4, 0x4, R242 ;  /* 0x0000000404167825 */ /* 0x002fc600078e02f2 */
[----:B------:R1:W-:Y:S01]  /*233a0*/  STL.64 [R1+0xe10], R8 ;  /* 0x000e100801007387 */ /* 0x0003e20000100a00 */
[----:B----4-:R-:W-:-:S03]  /*233b0*/  IMAD.WIDE R20, R4, 0x4, R236 ;  /* 0x0000000404147825 */ /* 0x010fc600078e02ec */
[----:B------:R4:W-:Y:S01]  /*233c0*/  STL.64 [R1+0xe08], R22 ;  /* 0x000e081601007387 */ /* 0x0009e20000100a00 */
[----:B---3--:R-:W-:-:S03]  /*233d0*/  IMAD.WIDE R18, R4, 0x4, R238 ;  /* 0x0000000404127825 */ /* 0x008fc600078e02ee */
[----:B------:R4:W-:Y:S01]  /*233e0*/  LDGSTS.E [R251+0x20000], desc[UR60][R22.64], !P3 ;  /* 0x2000000016fb7fae */ /* 0x0009e2000d92187c */
[----:B-1----:R-:W-:Y:S01]  /*233f0*/  IMAD.WIDE R8, R4, 0x4, R240 ;  /* 0x0000000404087825 */ /* 0x002fe200078e02f0 */
[----:B------:R-:W-:Y:S02]  /*23400*/  IADD3 R4, R90, -0x43, RZ ;  /* 0xffffffbd5a047810 */ /* 0x000fe40007ffe0ff */
[----:B------:R1:W-:Y:S01]  /*23410*/  STL.64 [R1+0xe00], R20 ;  /* 0x000e001401007387 */ /* 0x0003e20000100a00 */
[----:B------:R-:W3:Y:S03]  /*23420*/  LDC R90, c[0x0][0x230] ;  /* 0x00008c00ff5a7b82 */ /* 0x000ee60000000800 */
[----:B------:R1:W-:Y:S01]  /*23430*/  LDGSTS.E [R251+0x24000], desc[UR60][R20.64], !P3 ;  /* 0x2400000014fb7fae */ /* 0x0003e2000d92187c */
[----:B----4-:R-:W-:-:S03]  /*23440*/  IMAD.WIDE R22, R5, 0x4, R242 ;  /* 0x0000000405167825 */ /* 0x010fc600078e02f2 */
[----:B------:R4:W-:Y:S04]  /*23450*/  STL.64 [R1+0xdf8], R18 ;  /* 0x000df81201007387 */ /* 0x0009e80000100a00 */
[----:B------:R4:W-:Y:S01]  /*23460*/  LDGSTS.E [R251+0x28000], desc[UR60][R18.64], !P3 ;  /* 0x2800000012fb7fae */ /* 0x0009e2000d92187c */
[----:B-1----:R-:W-:-:S03]  /*23470*/  IMAD.WIDE R20, R5, 0x4, R236 ;  /* 0x0000000405147825 */ /* 0x002fc600078e02ec */
[----:B------:R1:W-:Y:S04]  /*23480*/  STL.64 [R1+0xef0], R8 ;  /* 0x000ef00801007387 */ /* 0x0003e80000100a00 */
[----:B------:R1:W-:Y:S01]  /*23490*/  LDGSTS.E [R251+0x2c000], desc[UR60][R8.64], !P3 ;  /* 0x2c00000008fb7fae */ /* 0x0003e2000d92187c */
[----:B------:R-:W-:Y:S01]  /*234a0*/  ISETP.GE.U32.AND P3, PT, R4, 0x7fffff3e, PT ;  /* 0x7fffff3e0400780c */ /* 0x000fe20003f66070 */
[----:B----4-:R-:W-:Y:S02]  /*234b0*/  IMAD.WIDE R18, R5, 0x4, R238 ;  /* 0x0000000405127825 */ /* 0x010fe400078e02ee */
[----:B------:R4:W-:Y:S02]  /*234c0*/  LDGSTS.E [R251+0x20004], desc[UR60][R22.64], !P1 ;  /* 0x2000400016fb7fae */ /* 0x0009e4000c92187c */
[----:B------:R-:W-:-:S02]  /*234d0*/  VIADD R4, R89, 0xffffffbc ;  /* 0xffffffbc59047836 */ /* 0x000fc40000000000 */
[----:B------:R2:W-:Y:S01]  /*234e0*/  LDGSTS.E [R251+0x24004], desc[UR60][R20.64], !P1 ;  /* 0x2400400014fb7fae */ /* 0x0005e2000c92187c */
[----:B------:R-:W3:Y:S01]  /*234f0*/  LDC R89, c[0x0][0x238] ;  /* 0x00008e00ff597b82 */ /* 0x000ee20000000800 */
[----:B-1----:R-:W-:Y:S02]  /*23500*/  IMAD.WIDE R8, R5, 0x4, R240 ;  /* 0x0000000405087825 */ /* 0x002fe400078e02f0 */
[----:B------:R1:W-:Y:S04]  /*23510*/  LDGSTS.E [R251+0x28004], desc[UR60][R18.64], !P1 ;  /* 0x2800400012fb7fae */ /* 0x0003e8000c92187c */
[----:B------:R1:W-:Y:S01]  /*23520*/  LDGSTS.E [R251+0x2c004], desc[UR60][R8.64], !P1 ;  /* 0x2c00400008fb7fae */ /* 0x0003e2000c92187c */
[----:B------:R-:W-:Y:S01]  /*23530*/  ISETP.GE.U32.AND P1, PT, R4, 0x7fffff3d, PT ;  /* 0x7fffff3d0400780c */ /* 0x000fe20003f26070 */
[----:B------:R-:W-:-:S02]  /*23540*/  IMAD R4, R87, 0x42, RZ ;  /* 0x0000004257047824 */ /* 0x000fc400078e02ff */
[----:B------:R4:W-:Y:S01]  /*23550*/  STL.64 [R1+0xdf0], R22 ;  /* 0x000df01601007387 */ /* 0x0009e20000100a00 */
[----:B------:R-:W3:Y:S01]  /*23560*/  LDC R87, c[0x0][0x230] ;  /* 0x00008c00ff577b82 */ /* 0x000ee20000000800 */
[----:B------:R-:W-:Y:S02]  /*23570*/  IMAD R5, R88, 0x43, RZ ;  /* 0x0000004358057824 */ /* 0x000fe400078e02ff */
[----:B------:R2:W-:Y:S04]  /*23580*/  STL.64 [R1+0xde8], R20 ;  /* 0x000de81401007387 */ /* 0x0005e80000100a00 */
[----:B------:R1:W-:Y:S01]  /*23590*/  STL.64 [R1+0xde0], R18 ;  /* 0x000de01201007387 */ /* 0x0003e20000100a00 */
[----:B------:R-:W3:Y:S01]  /*235a0*/  LDC R88, c[0x0][0x238] ;  /* 0x00008e00ff587b82 */ /* 0x000ee20000000800 */
[----:B----4-:R-:W-:-:S02]  /*235b0*/  IMAD.WIDE R22, R4, 0x4, R242 ;  /* 0x0000000404167825 */ /* 0x010fc400078e02f2 */
[----:B------:R4:W-:Y:S02]  /*235c0*/  STL.64 [R1+0xdd8], R8 ;  /* 0x000dd80801007387 */ /* 0x0009e40000100a00 */
[C---:B--2---:R-:W-:Y:S02]  /*235d0*/  IMAD.WIDE R20, R4.reuse, 0x4, R236 ;  /* 0x0000000404147825 */ /* 0x044fe400078e02ec */
[----:B------:R2:W-:Y:S02]  /*235e0*/  STL.64 [R1+0xdd0], R22 ;  /* 0x000dd01601007387 */ /* 0x0005e40000100a00 */
[C---:B-1----:R-:W-:Y:S02]  /*235f0*/  IMAD.WIDE R18, R4.reuse, 0x4, R238 ;  /* 0x0000000404127825 */ /* 0x042fe400078e02ee */
[----:B------:R2:W-:Y:S02]  /*23600*/  LDGSTS.E [R251+0x20008], desc[UR60][R22.64], !P3 ;  /* 0x2000800016fb7fae */ /* 0x0005e4000d92187c */
[----:B----4-:R-:W-:-:S02]  /*23610*/  IMAD.WIDE R8, R4, 0x4, R240 ;  /* 0x0000000404087825 */ /* 0x010fc400078e02f0 */
[----:B------:R1:W-:Y:S02]  /*23620*/  STL.64 [R1+0xdc8], R20 ;  /* 0x000dc81401007387 */ /* 0x0003e40000100a00 */
[----:B------:R-:W-:Y:S02]  /*23630*/  VIADD R4, R91, 0xffffff9f ;  /* 0xffffff9f5b047836 */ /* 0x000fe40000000000 */
[----:B------:R1:W-:Y:S01]  /*23640*/  LDGSTS.E [R251+0x24008], desc[UR60][R20.64], !P3 ;  /* 0x2400800014fb7fae */ /* 0x0003e2000d92187c */
[----:B------:R-:W4:Y:S01]  /*23650*/  LDC R91, c[0x0][0x230] ;  /* 0x00008c00ff5b7b82 */ /* 0x000f220000000800 */
[C---:B--2---:R-:W-:Y:S02]  /*23660*/  IMAD.WIDE R22, R5.reuse, 0x4, R242 ;  /* 0x0000000405167825 */ /* 0x044fe400078e02f2 */
[----:B------:R2:W-:Y:S04]  /*23670*/  STL.64 [R1+0xdc0], R18 ;  /* 0x000dc01201007387 */ /* 0x0005e80000100a00 */
[----:B------:R2:W-:Y:S01]  /*23680*/  LDGSTS.E [R251+0x28008], desc[UR60][R18.64], !P3 ;  /* 0x2800800012fb7fae */ /* 0x0005e2000d92187c */
[----:B-1----:R-:W-:-:S03]  /*23690*/  IMAD.WIDE R20, R5, 0x4, R236 ;  /* 0x0000000405147825 */ /* 0x002fc600078e02ec */
[----:B------:R1:W-:Y:S04]  /*236a0*/  STL.64 [R1+0xef8], R8 ;  /* 0x000ef80801007387 */ /* 0x0003e80000100a00 */
[----:B------:R1:W-:Y:S01]  /*236b0*/  LDGSTS.E [R251+0x2c008], desc[UR60][R8.64], !P3 ;  /* 0x2c00800008fb7fae */ /* 0x0003e2000d92187c */
[----:B------:R-:W-:Y:S01]  /*236c0*/  ISETP.GE.U32.AND P3, PT, R4, 0x7fffff20, PT ;  /* 0x7fffff200400780c */ /* 0x000fe20003f66070 */
[C---:B--2---:R-:W-:Y:S01]  /*236d0*/  IMAD.WIDE R18, R5.reuse, 0x4, R238 ;  /* 0x0000000405127825 */ /* 0x044fe200078e02ee */
[----:B---3--:R-:W-:Y:S01]  /*236e0*/  IADD3 R4, R90, -0x62, RZ ;  /* 0xffffff9e5a047810 */ /* 0x008fe20007ffe0ff */
[----:B------:R2:W-:Y:S01]  /*236f0*/  LDGSTS.E [R251+0x2000c], desc[UR60][R22.64], !P1 ;  /* 0x2000c00016fb7fae */ /* 0x0005e2000c92187c */
[----:B------:R-:W3:Y:S03]  /*23700*/  LDC R90, c[0x0][0x238] ;  /* 0x00008e00ff5a7b82 */ /* 0x000ee60000000800 */
[----:B------:R2:W-:Y:S01]  /*23710*/  LDGSTS.E [R251+0x2400c], desc[UR60][R20.64], !P1 ;  /* 0x2400c00014fb7fae */ /* 0x0005e2000c92187c */
[----:B-1----:R-:W-:-:S03]  /*23720*/  IMAD.WIDE R8, R5, 0x4, R240 ;  /* 0x0000000405087825 */ /* 0x002fc600078e02f0 */
[----:B------:R1:W-:Y:S04]  /*23730*/  LDGSTS.E [R251+0x2800c], desc[UR60][R18.64], !P1 ;  /* 0x2800c00012fb7fae */ /* 0x0003e8000c92187c */
[----:B------:R4:W-:Y:S01]  /*23740*/  LDGSTS.E [R251+0x2c00c], desc[UR60][R8.64], !P1 ;  /* 0x2c00c00008fb7fae */ /* 0x0009e2000c92187c */
[----:B------:R-:W-:Y:S01]  /*23750*/  ISETP.GE.U32.AND P1, PT, R4, 0x7fffff1f, PT ;  /* 0x7fffff1f0400780c */ /* 0x000fe20003f26070 */
[----:B------:R-:W-:Y:S02]  /*23760*/  IMAD R4, R89, 0x60, RZ ;  /* 0x0000006059047824 */ /* 0x000fe400078e02ff */
[----:B------:R2:W-:Y:S01]  /*23770*/  STL.64 [R1+0xdb8], R22 ;  /* 0x000db81601007387 */ /* 0x0005e20000100a00 */
[----:B------:R-:W3:Y:S01]  /*23780*/  LDC R89, c[0x0][0x230] ;  /* 0x00008c00ff597b82 */ /* 0x000ee20000000800 */
[----:B------:R-:W-:-:S02]  /*23790*/  IMAD R5, R86, 0x61, RZ ;  /* 0x0000006156057824 */ /* 0x000fc400078e02ff */
[----:B------:R1:W-:Y:S04]  /*237a0*/  STL.64 [R1+0xdb0], R20 ;  /* 0x000db01401007387 */ /* 0x0003e80000100a00 */
[----:B------:R4:W-:Y:S01]  /*237b0*/  STL.64 [R1+0xda8], R18 ;  /* 0x000da81201007387 */ /* 0x0009e20000100a00 */
[----:B------:R-:W3:Y:S01]  /*237c0*/  LDC R86, c[0x0][0x238] ;  /* 0x00008e00ff567b82 */ /* 0x000ee20000000800 */
[C---:B--2---:R-:W-:Y:S02]  /*237d0*/  IMAD.WIDE R22, R4.reuse, 0x4, R242 ;  /* 0x0000000404167825 */ /* 0x044fe400078e02f2 */
[----:B------:R2:W-:Y:S02]  /*237e0*/  STL.64 [R1+0xda0], R8 ;  /* 0x000da00801007387 */ /* 0x0005e40000100a00 */
[----:B-1----:R-:W-:-:S02]  /*237f0*/  IMAD.WIDE R20, R4, 0x4, R236 ;  /* 0x0000000404147825 */ /* 0x002fc400078e02ec */
[----:B------:R1:W-:Y:S02]  /*23800*/  STL.64 [R1+0xd98], R22 ;  /* 0x000d981601007387 */ /* 0x0003e40000100a00 */
[C---:B----4-:R-:W-:Y:S02]  /*23810*/  IMAD.WIDE R18, R4.reuse, 0x4, R238 ;  /* 0x0000000404127825 */ /* 0x050fe400078e02ee */
[----:B------:R1:W-:Y:S02]  /*23820*/  LDGSTS.E [R251+0x30000], desc[UR60][R22.64], !P3 ;  /* 0x3000000016fb7fae */ /* 0x0003e4000d92187c */
[----:B--2---:R-:W-:Y:S02]  /*23830*/  IMAD.WIDE R8, R4, 0x4, R240 ;  /* 0x0000000404087825 */ /* 0x004fe400078e02f0 */
[----:B------:R2:W-:Y:S02]  /*23840*/  STL.64 [R1+0xd90], R20 ;  /* 0x000d901401007387 */ /* 0x0005e40000100a00 */
[----:B------:R-:W-:-:S02]  /*23850*/  VIADD R4, R87, 0xffffff9d ;  /* 0xffffff9d57047836 */ /* 0x000fc40000000000 */
[----:B------:R2:W-:Y:S01]  /*23860*/  LDGSTS.E [R251+0x34000], desc[UR60][R20.64], !P3 ;  /* 0x3400000014fb7fae */ /* 0x0005e2000d92187c */
[----:B------:R-:W4:Y:S01]  /*23870*/  LDC R87, c[0x0][0x230] ;  /* 0x00008c00ff577b82 */ /* 0x000f220000000800 */
[C---:B-1----:R-:W-:Y:S02]  /*23880*/  IMAD.WIDE R22, R5.reuse, 0x4, R242 ;  /* 0x0000000405167825 */ /* 0x042fe400078e02f2 */
[----:B------:R1:W-:Y:S04]  /*23890*/  STL.64 [R1+0xd88], R18 ;  /* 0x000d881201007387 */ /* 0x0003e80000100a00 */
[----:B------:R1:W-:Y:S01]  /*238a0*/  LDGSTS.E [R251+0x38000], desc[UR60][R18.64], !P3 ;  /* 0x3800000012fb7fae */ /* 0x0003e2000d92187c */
[----:B--2---:R-:W-:-:S03]  /*238b0*/  IMAD.WIDE R20, R5, 0x4, R236 ;  /* 0x0000000405147825 */ /* 0x004fc600078e02ec */
[----:B------:R2:W-:Y:S04]  /*238c0*/  STL.64 [R1+0xf00], R8 ;  /* 0x000f000801007387 */ /* 0x0005e80000100a00 */
[----:B------:R2:W-:Y:S01]  /*238d0*/  LDGSTS.E [R251+0x3c000], desc[UR60][R8.64], !P3 ;  /* 0x3c00000008fb7fae */ /* 0x0005e2000d92187c */
[----:B------:R-:W-:Y:S01]  /*238e0*/  ISETP.GE.U32.AND P3, PT, R4, 0x7fffff1e, PT ;  /* 0x7fffff1e0400780c */ /* 0x000fe20003f66070 */
[----:B-1----:R-:W-:Y:S02]  /*238f0*/  IMAD.WIDE R18, R5, 0x4, R238 ;  /* 0x0000000405127825 */ /* 0x002fe400078e02ee */
[----:B------:R1:W-:Y:S02]  /*23900*/  LDGSTS.E [R251+0x30004], desc[UR60][R22.64], !P1 ;  /* 0x3000400016fb7fae */ /* 0x0003e4000c92187c */
[----:B------:R-:W-:-:S02]  /*23910*/  VIADD R4, R91, 0xffffff9c ;  /* 0xffffff9c5b047836 */ /* 0x000fc40000000000 */
[----:B------:R1:W-:Y:S01]  /*23920*/  LDGSTS.E [R251+0x34004], desc[UR60][R20.64], !P1 ;  /* 0x3400400014fb7fae */ /* 0x0003e2000c92187c */
[----:B------:R-:W4:Y:S01]  /*23930*/  LDC R91, c[0x0][0x230] ;  /* 0x00008c00ff5b7b82 */ /* 0x000f220000000800 */
[----:B--2---:R-:W-:Y:S02]  /*23940*/  IMAD.WIDE R8, R5, 0x4, R240 ;  /* 0x0000000405087825 */ /* 0x004fe400078e02f0 */
[----:B------:R2:W-:Y:S04]  /*23950*/  LDGSTS.E [R251+0x38004], desc[UR60][R18.64], !P1 ;  /* 0x3800400012fb7fae */ /* 0x0005e8000c92187c */
[----:B------:R2:W-:Y:S01]  /*23960*/  LDGSTS.E [R251+0x3c004], desc[UR60][R8.64], !P1 ;  /* 0x3c00400008fb7fae */ /* 0x0005e2000c92187c */
[----:B------:R-:W-:Y:S01]  /*23970*/  ISETP.GE.U32.AND P1, PT, R4, 0x7fffff1d, PT ;  /* 0x7fffff1d0400780c */ /* 0x000fe20003f26070 */
[----:B---3--:R-:W-:-:S02]  /*23980*/  IMAD R4, R90, 0x62, RZ ;  /* 0x000000625a047824 */ /* 0x008fc400078e02ff */
[----:B------:R1:W-:Y:S01]  /*23990*/  STL.64 [R1+0xd80], R22 ;  /* 0x000d801601007387 */ /* 0x0003e20000100a00 */
[----:B------:R-:W3:Y:S01]  /*239a0*/  LDC R90, c[0x0][0x230] ;  /* 0x00008c00ff5a7b82 */ /* 0x000ee20000000800 */
[----:B------:R-:W-:Y:S02]  /*239b0*/  IMAD R5, R88, 0x63, RZ ;  /* 0x0000006358057824 */ /* 0x000fe400078e02ff */
[----:B------:R2:W-:Y:S04]  /*239c0*/  STL.64 [R1+0xd78], R20 ;  /* 0x000d781401007387 */ /* 0x0005e80000100a00 */
[----:B------:R2:W-:Y:S01]  /*239d0*/  STL.64 [R1+0xd70], R18 ;  /* 0x000d701201007387 */ /* 0x0005e20000100a00 */
[----:B------:R-:W3:Y:S01]  /*239e0*/  LDC R88, c[0x0][0x230] ;  /* 0x00008c00ff587b82 */ /* 0x000ee20000000800 */
[----:B-1----:R-:W-:-:S02]  /*239f0*/  IMAD.WIDE R22, R4, 0x4, R242 ;  /* 0x0000000404167825 */ /* 0x002fc400078e02f2 */
[----:B------:R1:W-:Y:S02]  /*23a00*/  STL.64 [R1+0xd68], R8 ;  /* 0x000d680801007387 */ /* 0x0003e40000100a00 */
[C---:B--2---:R-:W-:Y:S02]  /*23a10*/  IMAD.WIDE R20, R4.reuse, 0x4, R236 ;  /* 0x0000000404147825 */ /* 0x044fe400078e02ec */
[----:B------:R2:W-:Y:S02]  /*23a20*/  STL.64 [R1+0xd60], R22 ;  /* 0x000d601601007387 */ /* 0x0005e40000100a00 */
[C---:B------:R-:W-:Y:S02]  /*23a30*/  IMAD.WIDE R18, R4.reuse, 0x4, R238 ;  /* 0x0000000404127825 */ /* 0x040fe400078e02ee */
[----:B------:R2:W-:Y:S02]  /*23a40*/  LDGSTS.E [R251+0x30008], desc[UR60][R22.64], !P3 ;  /* 0x3000800016fb7fae */ /* 0x0005e4000d92187c */
[----:B-1----:R-:W-:-:S02]  /*23a50*/  IMAD.WIDE R8, R4, 0x4, R240 ;  /* 0x0000000404087825 */ /* 0x002fc400078e02f0 */
[----:B------:R1:W-:Y:S02]  /*23a60*/  STL.64 [R1+0xd58], R20 ;  /* 0x000d581401007387 */ /* 0x0003e40000100a00 */
[----:B------:R-:W-:Y:S02]  /*23a70*/  VIADD R4, R89, 0xfffffffb ;  /* 0xfffffffb59047836 */ /* 0x000fe40000000000 */
[----:B------:R1:W-:Y:S01]  /*23a80*/  LDGSTS.E [R251+0x34008], desc[UR60][R20.64], !P3 ;  /* 0x3400800014fb7fae */ /* 0x0003e2000d92187c */
[----:B------:R-:W3:Y:S01]  /*23a90*/  LDC R89, c[0x0][0x230] ;  /* 0x00008c00ff597b82 */ /* 0x000ee20000000800 */
[C---:B--2---:R-:W-:Y:S02]  /*23aa0*/  IMAD.WIDE R22, R5.reuse, 0x4, R242 ;  /* 0x0000000405167825 */ /* 0x044fe400078e02f2 */
[----:B------:R2:W-:Y:S04]  /*23ab0*/  STL.64 [R1+0xd50], R18 ;  /* 0x000d501201007387 */ /* 0x0005e80000100a00 */
[----:B------:R2:W-:Y:S01]  /*23ac0*/  LDGSTS.E [R251+0x38008], desc[UR60][R18.64], !P3 ;  /* 0x3800800012fb7fae */ /* 0x0005e2000d92187c */
[----:B-1----:R-:W-:-:S03]  /*23ad0*/  IMAD.WIDE R20, R5, 0x4, R236 ;  /* 0x0000000405147825 */ /* 0x002fc600078e02ec */
[----:B------:R1:W-:Y:S04]  /*23ae0*/  STL.64 [R1+0xf08], R8 ;  /* 0x000f080801007387 */ /* 0x0003e80000100a00 */
[----:B------:R1:W-:Y:S01]  /*23af0*/  LDGSTS.E [R251+0x3c008], desc[UR60][R8.64], !P3 ;  /* 0x3c00800008fb7fae */ /* 0x0003e2000d92187c */
[----:B------:R-:W-:Y:S01]  /*23b00*/  ISETP.GE.U32.AND P3, PT, R4, 0x7fffff7c, PT ;  /* 0x7fffff7c0400780c */ /* 0x000fe20003f66070 */
[----:B--2---:R-:W-:Y:S02]  /*23b10*/  IMAD.WIDE R18, R5, 0x4, R238 ;  /* 0x0000000405127825 */ /* 0x004fe400078e02ee */
[----:B------:R2:W-:Y:S02]  /*23b20*/  LDGSTS.E [R251+0x3000c], desc[UR60][R22.64], !P1 ;  /* 0x3000c00016fb7fae */ /* 0x0005e4000c92187c */
[----:B----4-:R-:W-:-:S02]  /*23b30*/  VIADD R4, R87, 0xfffffffa ;  /* 0xfffffffa57047836 */ /* 0x010fc40000000000 */
[----:B------:R4:W-:Y:S01]  /*23b40*/  LDGSTS.E [R251+0x3400c], desc[UR60][R20.64], !P1 ;  /* 0x3400c00014fb7fae */ /* 0x0009e2000c92187c */
[----:B------:R-:W3:Y:S01]  /*23b50*/  LDC R87, c[0x0][0x238] ;  /* 0x00008e00ff577b82 */ /* 0x000ee20000000800 */
[----:B-1----:R-:W-:Y:S02]  /*23b60*/  IMAD.WIDE R8, R5, 0x4, R240 ;  /* 0x0000000405087825 */ /* 0x002fe400078e02f0 */
[----:B------:R1:W-:Y:S04]  /*23b70*/  LDGSTS.E [R251+0x3800c], desc[UR60][R18.64], !P1 ;  /* 0x3800c00012fb7fae */ /* 0x0003e8000c92187c */
[----:B------:R1:W-:Y:S01]  /*23b80*/  LDGSTS.E [R251+0x3c00c], desc[UR60][R8.64], !P1 ;  /* 0x3c00c00008fb7fae */ /* 0x0003e2000c92187c */
[----:B------:R-:W-:Y:S02]  /*23b90*/  ISETP.GE.U32.AND P1, PT, R4, 0x7fffff7b, PT ;  /* 0x7fffff7b0400780c */ /* 0x000fe40003f26070 */
[----:B------:R-:W-:Y:S01]  /*23ba0*/  SHF.L.U32 R4, R86, 0x2, RZ ;  /* 0x0000000256047819 */ /* 0x000fe200000006ff */
[----:B------:R2:W-:Y:S01]  /*23bb0*/  STL.64 [R1+0xd48], R22 ;  /* 0x000d481601007387 */ /* 0x0005e20000100a00 */
[----:B------:R-:W3:Y:S01]  /*23bc0*/  LDC R86, c[0x0][0x238] ;  /* 0x00008e00ff567b82 */ /* 0x000ee20000000800 */
[----:B------:R-:W-:-:S02]  /*23bd0*/  IMAD R5, R6, 0x5, RZ ;  /* 0x0000000506057824 */ /* 0x000fc400078e02ff */
[----:B------:R4:W-:Y:S04]  /*23be0*/  STL.64 [R1+0xd40], R20 ;  /* 0x000d401401007387 */ /* 0x0009e80000100a00 */
[----:B------:R1:W-:Y:S01]  /*23bf0*/  STL.64 [R1+0xd38], R18 ;  /* 0x000d381201007387 */ /* 0x0003e20000100a00 */
[----:B------:R-:W-:Y:S01]  /*23c00*/  IMAD.IADD R248, R7, 0x1, R248 ;  /* 0x0000000107f87824 */ /* 0x000fe200078e02f8 */
[----:B------:R-:W-:Y:S01]  /*23c10*/  MOV R96, R247 ;  /* 0x000000f700607202 */ /* 0x000fe20000000f00 */
[----:B------:R-:W3:Y:S01]  /*23c20*/  LDC R6, c[0x0][0x238] ;  /* 0x00008e00ff067b82 */ /* 0x000ee20000000800 */
[C---:B--2---:R-:W-:Y:S01]  /*23c30*/  IMAD.WIDE R22, R4.reuse, 0x4, R242 ;  /* 0x0000000404167825 */ /* 0x044fe200078e02f2 */
[----:B------:R2:W-:Y:S03]  /*23c40*/  STL.64 [R1+0xd30], R8 ;  /* 0x000d300801007387 */ /* 0x0005e60000100a00 */
[C---:B----4-:R-:W-:Y:S01]  /*23c50*/  IMAD.WIDE R20, R4.reuse, 0x4, R236 ;  /* 0x0000000404147825 */ /* 0x050fe200078e02ec */
[----:B------:R4:W-:Y:S03]  /*23c60*/  STL.64 [R1+0xf10], R22 ;  /* 0x000f101601007387 */ /* 0x0009e60000100a00 */
[C---:B-1----:R-:W-:Y:S01]  /*23c70*/  IMAD.WIDE R18, R4.reuse, 0x4, R238 ;  /* 0x0000000404127825 */ /* 0x042fe200078e02ee */
[----:B------:R4:W-:Y:S03]  /*23c80*/  LDGSTS.E [R250], desc[UR60][R22.64], !P3 ;  /* 0x0000000016fa7fae */ /* 0x0009e6000d92187c */
[----:B--2---:R-:W-:Y:S01]  /*23c90*/  IMAD.WIDE R8, R4, 0x4, R240 ;  /* 0x0000000404087825 */ /* 0x004fe200078e02f0 */
[----:B------:R1:W-:Y:S03]  /*23ca0*/  STL.64 [R1+0xd28], R20 ;  /* 0x000d281401007387 */ /* 0x0003e60000100a00 */
[----:B---3--:R-:W-:Y:S01]  /*23cb0*/  VIADD R4, R90, 0xfffffff9 ;  /* 0xfffffff95a047836 */ /* 0x008fe20000000000 */
[----:B------:R1:W-:Y:S01]  /*23cc0*/  LDGSTS.E [R250+0x4000], desc[UR60][R20.64], !P3 ;  /* 0x0400000014fa7fae */ /* 0x0003e2000d92187c */
[----:B------:R-:W2:Y:S01]  /*23cd0*/  LDC R90, c[0x0][0x230] ;  /* 0x00008c00ff5a7b82 */ /* 0x000ea20000000800 */
[----:B----4-:R-:W-:-:S02]  /*23ce0*/  IMAD.WIDE R22, R5, 0x4, R242 ;  /* 0x0000000405167825 */ /* 0x010fc400078e02f2 */
[----:B------:R3:W-:Y:S04]  /*23cf0*/  STL.64 [R1+0xd20], R18 ;  /* 0x000d201201007387 */ /* 0x0007e80000100a00 */
[----:B------:R3:W-:Y:S01]  /*23d00*/  LDGSTS.E [R250+0x8000], desc[UR60][R18.64], !P3 ;  /* 0x0800000012fa7fae */ /* 0x0007e2000d92187c */
[----:B-1----:R-:W-:-:S03]  /*23d10*/  IMAD.WIDE R20, R5, 0x4, R236 ;  /* 0x0000000405147825 */ /* 0x002fc600078e02ec */
[----:B------:R1:W-:Y:S04]  /*23d20*/  STL.64 [R1+0xf18], R8 ;  /* 0x000f180801007387 */ /* 0x0003e80000100a00 */
[----:B------:R1:W-:Y:S01]  /*23d30*/  LDGSTS.E [R250+0xc000], desc[UR60][R8.64], !P3 ;  /* 0x0c00000008fa7fae */ /* 0x0003e2000d92187c */
[----:B------:R-:W-:Y:S01]  /*23d40*/  ISETP.GE.U32.AND P3, PT, R4, 0x7fffff7a, PT ;  /* 0x7fffff7a0400780c */ /* 0x000fe20003f66070 */
[C---:B---3--:R-:W-:Y:S01]  /*23d50*/  IMAD.WIDE R18, R5.reuse, 0x4, R238 ;  /* 0x0000000405127825 */ /* 0x048fe200078e02ee */
[----:B------:R-:W-:Y:S01]  /*23d60*/  IADD3 R4, R88, -0x8, RZ ;  /* 0xfffffff858047810 */ /* 0x000fe20007ffe0ff */
[----:B------:R3:W-:Y:S01]  /*23d70*/  LDGSTS.E [R250+0x4], desc[UR60][R22.64], !P1 ;  /* 0x0000400016fa7fae */ /* 0x0007e2000c92187c */
[----:B------:R-:W4:Y:S03]  /*23d80*/  LDC R88, c[0x0][0x238] ;  /* 0x00008e00ff587b82 */ /* 0x000f260000000800 */
[----:B------:R3:W-:Y:S01]  /*23d90*/  LDGSTS.E [R250+0x4004], desc[UR60][R20.64], !P1 ;  /* 0x0400400014fa7fae */ /* 0x0007e2000c92187c */
[----:B-1----:R-:W-:-:S03]  /*23da0*/  IMAD.WIDE R8, R5, 0x4, R240 ;  /* 0x0000000405087825 */ /* 0x002fc600078e02f0 */
[----:B------:R1:W-:Y:S04]  /*23db0*/  LDGSTS.E [R250+0x8004], desc[UR60][R18.64], !P1 ;  /* 0x0800400012fa7fae */ /* 0x0003e8000c92187c */
[----:B------:R2:W-:Y:S01]  /*23dc0*/  LDGSTS.E [R250+0xc004], desc[UR60][R8.64], !P1 ;  /* 0x0c00400008fa7fae */ /* 0x0005e2000c92187c */
[----:B------:R-:W-:Y:S01]  /*23dd0*/  ISETP.GE.U32.AND P1, PT, R4, 0x7fffff79, PT ;  /* 0x7fffff790400780c */ /* 0x000fe20003f26070 */
[----:B------:R-:W-:Y:S02]  /*23de0*/  IMAD R4, R87, 0x6, RZ ;  /* 0x0000000657047824 */ /* 0x000fe400078e02ff */
[----:B------:R-:W4:Y:S01]  /*23df0*/  LDC R87, c[0x0][0x238] ;  /* 0x00008e00ff577b82 */ /* 0x000f220000000800 */
[----:B------:R3:W-:Y:S01]  /*23e00*/  STL.64 [R1+0xd18], R22 ;  /* 0x000d181601007387 */ /* 0x0007e20000100a00 */
[----:B------:R-:W-:-:S03]  /*23e10*/  IMAD R5, R86, 0x7, RZ ;  /* 0x0000000756057824 */ /* 0x000fc600078e02ff */
[----:B------:R1:W-:Y:S03]  /*23e20*/  STL.64 [R1+0xd10], R20 ;  /* 0x000d101401007387 */ /* 0x0003e60000100a00 */
[----:B------:R-:W4:Y:S01]  /*23e30*/  LDC R86, c[0x0][0x238] ;  /* 0x00008e00ff567b82 */ /* 0x000f220000000800 */
[----:B------:R2:W-:Y:S01]  /*23e40*/  STL.64 [R1+0xd08], R18 ;  /* 0x000d081201007387 */ /* 0x0005e20000100a00 */
[----:B---3--:R-:W-:-:S03]  /*23e50*/  IMAD.WIDE R22, R4, 0x4, R242 ;  /* 0x0000000404167825 */ /* 0x008fc600078e02f2 */
[----:B------:R3:W-:Y:S01]  /*23e60*/  STL.64 [R1+0xd00], R8 ;  /* 0x000d000801007387 */ /* 0x0007e20000100a00 */
[----:B-1----:R-:W-:-:S03]  /*23e70*/  IMAD.WIDE R20, R4, 0x4, R236 ;  /* 0x0000000404147825 */ /* 0x002fc600078e02ec */
[----:B------:R1:W-:Y:S01]  /*23e80*/  STL.64 [R1+0xcf8], R22 ;  /* 0x000cf81601007387 */ /* 0x0003e20000100a00 */
[----:B--2---:R-:W-:-:S03]  /*23e90*/  IMAD.WIDE R18, R4, 0x4, R238 ;  /* 0x0000000404127825 */ /* 0x004fc600078e02ee */
[----:B------:R1:W-:Y:S01]  /*23ea0*/  LDGSTS.E [R250+0x8], desc[UR60][R22.64], !P3 ;  /* 0x0000800016fa7fae */ /* 0x0003e2000d92187c */
[----:B---3--:R-:W-:-:S03]  /*23eb0*/  IMAD.WIDE R8, R4, 0x4, R240 ;  /* 0x0000000404087825 */ /* 0x008fc600078e02f0 */
[----:B------:R2:W-:Y:S01]  /*23ec0*/  STL.64 [R1+0xcf0], R20 ;  /* 0x000cf01401007387 */ /* 0x0005e20000100a00 */
[----:B------:R-:W-:-:S03]  /*23ed0*/  VIADD R4, R89, 0xffffffdb ;  /* 0xffffffdb59047836 */ /* 0x000fc60000000000 */
[----:B------:R2:W-:Y:S01]  /*23ee0*/  LDGSTS.E [R250+0x4008], desc[UR60][R20.64], !P3 ;  /* 0x0400800014fa7fae */ /* 0x0005e2000d92187c */
[----:B------:R-:W3:Y:S01]  /*23ef0*/  LDC R89, c[0x0][0x230] ;  /* 0x00008c00ff597b82 */ /* 0x000ee20000000800 */
        /* <DEDUP_REMOVED lines=11> */
[----:B------:R-:W3:Y:S01]  /*23fb0*/  LDC R90, c[0x0][0x230] ;  /* 0x00008c00ff5a7b82 */ /* 0x000ee20000000800 */
[----:B--2---:R-:W-:Y:S02]  /*23fc0*/  IMAD.WIDE R8, R5, 0x4, R240 ;  /* 0x0000000405087825 */ /* 0x004fe400078e02f0 */
[----:B------:R2:W-:Y:S04]  /*23fd0*/  LDGSTS.E [R250+0x800c], desc[UR60][R18.64], !P1 ;  /* 0x0800c00012fa7fae */ /* 0x0005e8000c92187c */
[----:B------:R2:W-:Y:S01]  /*23fe0*/  LDGSTS.E [R250+0xc00c], desc[UR60][R8.64], !P1 ;  /* 0x0c00c00008fa7fae */ /* 0x0005e2000c92187c */
[----:B------:R-:W-:Y:S01]  /*23ff0*/  ISETP.GE.U32.AND P1, PT, R4, 0x7fffff5b, PT ;  /* 0x7fffff5b0400780c */ /* 0x000fe20003f26070 */
[----:B----4-:R-:W-:-:S02]  /*24000*/  IMAD R4, R88, 0x24, RZ ;  /* 0x0000002458047824 */ /* 0x010fc400078e02ff */
[----:B------:R-:W4:Y:S01]  /*24010*/  LDC R88, c[0x0][0x238] ;  /* 0x00008e00ff587b82 */ /* 0x000f220000000800 */
[----:B------:R1:W-:Y:S01]  /*24020*/  STL.64 [R1+0xf28], R22 ;  /* 0x000f281601007387 */ /* 0x0003e20000100a00 */
[----:B------:R-:W-:-:S03]  /*24030*/  IMAD R5, R87, 0x25, RZ ;  /* 0x0000002557057824 */ /* 0x000fc600078e02ff */
[----:B------:R2:W-:Y:S03]  /*24040*/  STL.64 [R1+0xf30], R20 ;  /* 0x000f301401007387 */ /* 0x0005e60000100a00 */
[----:B------:R-:W4:Y:S01]  /*24050*/  LDC R87, c[0x0][0x238] ;  /* 0x00008e00ff577b82 */ /* 0x000f220000000800 */
[----:B------:R2:W-:Y:S01]  /*24060*/  STL.64 [R1+0xf38], R18 ;  /* 0x000f381201007387 */ /* 0x0005e20000100a00 */
[----:B-1----:R-:W-:-:S03]  /*24070*/  IMAD.WIDE R22, R4, 0x4, R242 ;  /* 0x0000000404167825 */ /* 0x002fc600078e02f2 */
[----:B------:R1:W-:Y:S01]  /*24080*/  STL.64 [R1+0xf40], R8 ;  /* 0x000f400801007387 */ /* 0x0003e20000100a00 */
[----:B--2---:R-:W-:-:S03]  /*24090*/  IMAD.WIDE R20, R4, 0x4, R236 ;  /* 0x0000000404147825 */ /* 0x004fc600078e02ec */
[----:B------:R2:W-:Y:S01]  /*240a0*/  STL.64 [R1+0xf48], R22 ;  /* 0x000f481601007387 */ /* 0x0005e20000100a00 */
[----:B------:R-:W-:-:S03]  /*240b0*/  IMAD.WIDE R18, R4, 0x4, R238 ;  /* 0x0000000404127825 */ /* 0x000fc600078e02ee */
[----:B------:R2:W-:Y:S01]  /*240c0*/  LDGSTS.E [R250+0x10000], desc[UR60][R22.64], !P3 ;  /* 0x1000000016fa7fae */ /* 0x0005e2000d92187c */
[----:B-1----:R-:W-:Y:S01]  /*240d0*/  IMAD.WIDE R8, R4, 0x4, R240 ;  /* 0x0000000404087825 */ /* 0x002fe200078e02f0 */
[----:B------:R-:W-:Y:S02]  /*240e0*/  IADD3 R4, R91, -0x27, RZ ;  /* 0xffffffd95b047810 */ /* 0x000fe40007ffe0ff */
[----:B------:R1:W-:Y:S01]  /*240f0*/  STL.64 [R1+0x1070], R20 ;  /* 0x0010701401007387 */ /* 0x0003e20000100a00 */
[----:B------:R-:W4:Y:S03]  /*24100*/  LDC R91, c[0x0][0x230] ;  /* 0x00008c00ff5b7b82 */ /* 0x000f260000000800 */
[----:B------:R1:W-:Y:S01]  /*24110*/  LDGSTS.E [R250+0x14000], desc[UR60][R20.64], !P3 ;  /* 0x1400000014fa7fae */ /* 0x0003e2000d92187c */
[----:B--2---:R-:W-:-:S03]  /*24120*/  IMAD.WIDE R22, R5, 0x4, R242 ;  /* 0x0000000405167825 */ /* 0x004fc600078e02f2 */
        /* <DEDUP_REMOVED lines=8> */
[----:B---3--:R-:W-:-:S02]  /*241b0*/  VIADD R4, R89, 0xffffffd8 ;  /* 0xffffffd859047836 */ /* 0x008fc40000000000 */
[----:B------:R3:W-:Y:S01]  /*241c0*/  LDGSTS.E [R250+0x14004], desc[UR60][R20.64], !P1 ;  /* 0x1400400014fa7fae */ /* 0x0007e2000c92187c */
[----:B------:R-:W3:Y:S01]  /*241d0*/  LDC R89, c[0x0][0x230] ;  /* 0x00008c00ff597b82 */ /* 0x000ee20000000800 */
[----:B-1----:R-:W-:Y:S02]  /*241e0*/  IMAD.WIDE R8, R5, 0x4, R240 ;  /* 0x0000000405087825 */ /* 0x002fe400078e02f0 */
[----:B------:R1:W-:Y:S04]  /*241f0*/  LDGSTS.E [R250+0x18004], desc[UR60][R18.64], !P1 ;  /* 0x1800400012fa7fae */ /* 0x0003e8000c92187c */
[----:B------:R1:W-:Y:S01]  /*24200*/  LDGSTS.E [R250+0x1c004], desc[UR60][R8.64], !P1 ;  /* 0x1c00400008fa7fae */ /* 0x0003e2000c92187c */
[----:B------:R-:W-:Y:S01]  /*24210*/  ISETP.GE.U32.AND P1, PT, R4, 0x7fffff59, PT ;  /* 0x7fffff590400780c */ /* 0x000fe20003f26070 */
[----:B------:R-:W-:-:S02]  /*24220*/  IMAD R4, R86, 0x26, RZ ;  /* 0x0000002656047824 */ /* 0x000fc400078e02ff */
[----:B------:R-:W1:Y:S01]  /*24230*/  LDC R86, c[0x0][0x238] ;  /* 0x00008e00ff567b82 */ /* 0x000e620000000800 */
[----:B------:R2:W-:Y:S01]  /*24240*/  STL.64 [R1+0x1b08], R22 ;  /* 0x001b081601007387 */ /* 0x0005e20000100a00 */
[----:B----4-:R-:W-:-:S03]  /*24250*/  IMAD R5, R88, 0x27, RZ ;  /* 0x0000002758057824 */ /* 0x010fc600078e02ff */
[----:B------:R3:W-:Y:S03]  /*24260*/  STL.64 [R1+0x1b10], R20 ;  /* 0x001b101401007387 */ /* 0x0007e60000100a00 */
[----:B------:R-:W4:Y:S01]  /*24270*/  LDC R88, c[0x0][0x238] ;  /* 0x00008e00ff587b82 */ /* 0x000f220000000800 */
[----:B------:R1:W-:Y:S01]  /*24280*/  STL.64 [R1+0x1b18], R18 ;  /* 0x001b181201007387 */ /* 0x0003e20000100a00 */
[----:B--2---:R-:W-:-:S03]  /*24290*/  IMAD.WIDE R22, R4, 0x4, R242 ;  /* 0x0000000404167825 */ /* 0x004fc600078e02f2 */
[----:B------:R2:W-:Y:S01]  /*242a0*/  STL.64 [R1+0x1b20], R8 ;  /* 0x001b200801007387 */ /* 0x0005e20000100a00 */
[----:B---3--:R-:W-:-:S03]  /*242b0*/  IMAD.WIDE R20, R4, 0x4, R236 ;  /* 0x0000000404147825 */ /* 0x008fc600078e02ec */
[----:B------:R3:W-:Y:S01]  /*242c0*/  STL.64 [R1+0x1b28], R22 ;  /* 0x001b281601007387 */ /* 0x0007e20000100a00 */
[----:B-1----:R-:W-:-:S03]  /*242d0*/  IMAD.WIDE R18, R4, 0x4, R238 ;  /* 0x0000000404127825 */ /* 0x002fc600078e02ee */
[----:B------:R3:W-:Y:S01]  /*242e0*/  LDGSTS.E [R250+0x10008], desc[UR60][R22.64], !P3 ;  /* 0x1000800016fa7fae */ /* 0x0007e2000d92187c */
[----:B--2---:R-:W-:-:S03]  /*242f0*/  IMAD.WIDE R8, R4, 0x4, R240 ;  /* 0x0000000404087825 */ /* 0x004fc600078e02f0 */
[----:B------:R1:W-:Y:S01]  /*24300*/  STL.64 [R1+0x1b30], R20 ;  /* 0x001b301401007387 */ /* 0x0003e20000100a00 */
[----:B------:R-:W-:-:S03]  /*24310*/  VIADD R4, R90, 0xffffffbb ;  /* 0xffffffbb5a047836 */ /* 0x000fc60000000000 */
[----:B------:R1:W-:Y:S01]  /*24320*/  LDGSTS.E [R250+0x14008], desc[UR60][R20.64], !P3 ;  /* 0x1400800014fa7fae */ /* 0x0003e2000d92187c */
[----:B------:R-:W2:Y:S01]  /*24330*/  LDC R90, c[0x0][0x230] ;  /* 0x00008c00ff5a7b82 */ /* 0x000ea20000000800 */
[C---:B---3--:R-:W-:Y:S02]  /*24340*/  IMAD.WIDE R22, R5.reuse, 0x4, R242 ;  /* 0x0000000405167825 */ /* 0x048fe400078e02f2 */
[----:B------:R3:W-:Y:S04]  /*24350*/  STL.64 [R1+0x1b38], R18 ;  /* 0x001b381201007387 */ /* 0x0007e80000100a00 */
[----:B------:R3:W-:Y:S01]  /*24360*/  LDGSTS.E [R250+0x18008], desc[UR60][R18.64], !P3 ;  /* 0x1800800012fa7fae */ /* 0x0007e2000d92187c */
[----:B-1----:R-:W-:-:S03]  /*24370*/  IMAD.WIDE R20, R5, 0x4, R236 ;  /* 0x0000000405147825 */ /* 0x002fc600078e02ec */
[----:B------:R1:W-:Y:S04]  /*24380*/  STL.64 [R1+0x1b40], R8 ;  /* 0x001b400801007387 */ /* 0x0003e80000100a00 */
[----:B------:R1:W-:Y:S01]  /*24390*/  LDGSTS.E [R250+0x1c008], desc[UR60][R8.64], !P3 ;  /* 0x1c00800008fa7fae */ /* 0x0003e2000d92187c */
[----:B------:R-:W-:Y:S01]  /*243a0*/  ISETP.GE.U32.AND P3, PT, R4, 0x7fffff3c, PT ;  /* 0x7fffff3c0400780c */ /* 0x000fe20003f66070 */
[----:B---3--:R-:W-:Y:S01]  /*243b0*/  IMAD.WIDE R18, R5, 0x4, R238 ;  /* 0x0000000405127825 */ /* 0x008fe200078e02ee */
        /* <DEDUP_REMOVED lines=135> */
[C---:B-1----:R-:W-:Y:S01]  /*24c30*/  IMAD.WIDE R18, R5.reuse, 0x4, R238 ;  /* 0x0000000405127825 */ /* 0x042fe200078e02ee */
[----:B------:R-:W-:Y:S01]  /*24c40*/  IADD3 R4, R90, -0xa, RZ ;  /* 0xfffffff65a047810 */ /* 0x000fe20007ffe0ff */
[----:B------:R1:W-:Y:S01]  /*24c50*/  LDGSTS.E [R250+0x3000c], desc[UR60][R22.64], !P1 ;  /* 0x3000c00016fa7fae */ /* 0x0003e2000c92187c */
[----:B------:R-:W3:Y:S03]  /*24c60*/  LDC R90, c[0x0][0x230] ;  /* 0x00008c00ff5a7b82 */ /* 0x000ee60000000800 */
[----:B------:R1:W-:Y:S01]  /*24c70*/  LDGSTS.E [R250+0x3400c], desc[UR60][R20.64], !P1 ;  /* 0x3400c00014fa7fae */ /* 0x0003e2000c92187c */
[----:B--2---:R-:W-:-:S03]  /*24c80*/  IMAD.WIDE R8, R5, 0x4, R240 ;  /* 0x0000000405087825 */ /* 0x004fc600078e02f0 */
[----:B------:R2:W-:Y:S04]  /*24c90*/  LDGSTS.E [R250+0x3800c], desc[UR60][R18.64], !P1 ;  /* 0x3800c00012fa7fae */ /* 0x0005e8000c92187c */
[----:B------:R2:W-:Y:S01]  /*24ca0*/  LDGSTS.E [R250+0x3c00c], desc[UR60][R8.64], !P1 ;  /* 0x3c00c00008fa7fae */ /* 0x0005e2000c92187c */
[----:B------:R-:W-:Y:S01]  /*24cb0*/  ISETP.GE.U32.AND P1, PT, R4, 0x7fffff77, PT ;  /* 0x7fffff770400780c */ /* 0x000fe20003f26070 */
[----:B----4-:R-:W-:Y:S02]  /*24cc0*/  IMAD.SHL.U32 R4, R88, 0x8, RZ ;  /* 0x0000000858047824 */ /* 0x010fe400078e00ff */
[----:B------:R1:W-:Y:S01]  /*24cd0*/  STL.64 [R1+0x1c48], R22 ;  /* 0x001c481601007387 */ /* 0x0003e20000100a00 */
[----:B------:R-:W-:Y:S01]  /*24ce0*/  IMAD R5, R87, 0x9, RZ ;  /* 0x0000000957057824 */ /* 0x000fe200078e02ff */
[----:B------:R-:W4:Y:S02]  /*24cf0*/  LDC R88, c[0x0][0x238] ;  /* 0x00008e00ff587b82 */ /* 0x000f240000000800 */
[----:B------:R2:W-:Y:S04]  /*24d00*/  STL.64 [R1+0x1c50], R20 ;  /* 0x001c501401007387 */ /* 0x0005e80000100a00 */
[----:B------:R2:W-:Y:S02]  /*24d10*/  STL.64 [R1+0x1c58], R18 ;  /* 0x001c581201007387 */ /* 0x0005e40000100a00 */
[----:B------:R-:W4:Y:S01]  /*24d20*/  LDC R87, c[0x0][0x230] ;  /* 0x00008c00ff577b82 */ /* 0x000f220000000800 */
[C---:B-1----:R-:W-:Y:S01]  /*24d30*/  IMAD.WIDE R22, R4.reuse, 0x4, R242 ;  /* 0x0000000404167825 */ /* 0x042fe200078e02f2 */
[----:B------:R1:W-:Y:S03]  /*24d40*/  STL.64 [R1+0x1c60], R8 ;  /* 0x001c600801007387 */ /* 0x0003e60000100a00 */
[C---:B--2---:R-:W-:Y:S01]  /*24d50*/  IMAD.WIDE R20, R4.reuse, 0x4, R236 ;  /* 0x0000000404147825 */ /* 0x044fe200078e02ec */
[----:B------:R2:W-:Y:S03]  /*24d60*/  STL.64 [R1+0x1080], R22 ;  /* 0x0010801601007387 */ /* 0x0005e60000100a00 */
[C---:B------:R-:W-:Y:S01]  /*24d70*/  IMAD.WIDE R18, R4.reuse, 0x4, R238 ;  /* 0x0000000404127825 */ /* 0x040fe200078e02ee */
[----:B------:R2:W-:Y:S03]  /*24d80*/  LDGSTS.E [R249], desc[UR60][R22.64], !P3 ;  /* 0x0000000016f97fae */ /* 0x0005e6000d92187c */
[----:B-1----:R-:W-:Y:S01]  /*24d90*/  IMAD.WIDE R8, R4, 0x4, R240 ;  /* 0x0000000404087825 */ /* 0x002fe200078e02f0 */
[----:B------:R-:W-:Y:S01]  /*24da0*/  IADD3 R4, R91, -0xb, RZ ;  /* 0xfffffff55b047810 */ /* 0x000fe20007ffe0ff */
        /* <DEDUP_REMOVED lines=55> */
[----:B------:R3:W-:Y:S04]  /*25120*/  STL.64 [R1+0x10e0], R22 ;  /* 0x0010e01601007387 */ /* 0x0007e80000100a00 */
[----:B------:R1:W-:Y:S04]  /*25130*/  STL.64 [R1+0x10e8], R20 ;  /* 0x0010e81401007387 */ /* 0x0003e80000100a00 */
[----:B------:R2:W-:Y:S04]  /*25140*/  STL.64 [R1+0x10f0], R18 ;  /* 0x0010f01201007387 */ /* 0x0005e80000100a00 */
[----:B------:R2:W-:Y:S01]  /*25150*/  STL.64 [R1+0x10f8], R8 ;  /* 0x0010f80801007387 */ /* 0x0005e20000100a00 */
[----:B---3--:R-:W-:-:S04]  /*25160*/  IMAD.WIDE R22, R4, 0x4, R242 ;  /* 0x0000000404167825 */ /* 0x008fc800078e02f2 */
[----:B-1----:R-:W-:-:S04]  /*25170*/  IMAD.WIDE R20, R4, 0x4, R236 ;  /* 0x0000000404147825 */ /* 0x002fc800078e02ec */
[----:B--2---:R-:W-:-:S04]  /*25180*/  IMAD.WIDE R18, R4, 0x4, R238 ;  /* 0x0000000404127825 */ /* 0x004fc800078e02ee */
[----:B------:R-:W-:Y:S01]  /*25190*/  IMAD.WIDE R8, R4, 0x4, R240 ;  /* 0x0000000404087825 */ /* 0x000fe200078e02f0 */
[----:B------:R1:W-:Y:S03]  /*251a0*/  STL.64 [R1+0x1100], R22 ;  /* 0x0011001601007387 */ /* 0x0003e60000100a00 */
[----:B------:R-:W-:Y:S01]  /*251b0*/  IMAD R4, R89, 0x29, RZ ;  /* 0x0000002959047824 */ /* 0x000fe200078e02ff */
[----:B------:R1:W-:Y:S01]  /*251c0*/  LDGSTS.E [R249+0x10000], desc[UR60][R22.64], !P3 ;  /* 0x1000000016f97fae */ /* 0x0003e2000d92187c */
[----:B------:R-:W2:Y:S03]  /*251d0*/  LDC R89, c[0x0][0x230] ;  /* 0x00008c00ff597b82 */ /* 0x000ea60000000800 */
[----:B------:R3:W-:Y:S04]  /*251e0*/  STL.64 [R1+0x1108], R20 ;  /* 0x0011081401007387 */ /* 0x0007e80000100a00 */
[----:B------:R3:W-:Y:S01]  /*251f0*/  LDGSTS.E [R249+0x14000], desc[UR60][R20.64], !P3 ;  /* 0x1400000014f97fae */ /* 0x0007e2000d92187c */
[----:B-1----:R-:W-:-:S03]  /*25200*/  IMAD.WIDE R22, R4, 0x4, R242 ;  /* 0x0000000404167825 */ /* 0x002fc600078e02f2 */
[----:B------:R1:W-:Y:S04]  /*25210*/  STL.64 [R1+0x1110], R18 ;  /* 0x0011101201007387 */ /* 0x0003e80000100a00 */
[----:B------:R1:W-:Y:S01]  /*25220*/  LDGSTS.E [R249+0x18000], desc[UR60][R18.64], !P3 ;  /* 0x1800000012f97fae */ /* 0x0003e2000d92187c */
[----:B---3--:R-:W-:-:S03]  /*25230*/  IMAD.WIDE R20, R4, 0x4, R236 ;  /* 0x0000000404147825 */ /* 0x008fc600078e02ec */
[----:B------:R3:W-:Y:S04]  /*25240*/  STL.64 [R1+0x1118], R8 ;  /* 0x0011180801007387 */ /* 0x0007e80000100a00 */
[----:B------:R3:W-:Y:S01]  /*25250*/  LDGSTS.E [R249+0x1c000], desc[UR60][R8.64], !P3 ;  /* 0x1c00000008f97fae */ /* 0x0007e2000d92187c */
[----:B-1----:R-:W-:-:S03]  /*25260*/  IMAD.WIDE R18, R4, 0x4, R238 ;  /* 0x0000000404127825 */ /* 0x002fc600078e02ee */
[----:B------:R1:W-:Y:S01]  /*25270*/  LDGSTS.E [R249+0x10004], desc[UR60][R22.64], !P1 ;  /* 0x1000400016f97fae */ /* 0x0003e2000c92187c */
[----:B------:R-:W-:-:S03]  /*25280*/  VIADD R5, R87, 0xffffffd5 ;  /* 0xffffffd557057836 */ /* 0x000fc60000000000 */
[----:B------:R2:W-:Y:S01]  /*25290*/  LDGSTS.E [R249+0x14004], desc[UR60][R20.64], !P1 ;  /* 0x1400400014f97fae */ /* 0x0005e2000c92187c */
[----:B------:R-:W2:Y:S01]  /*252a0*/  LDC R87, c[0x0][0x230] ;  /* 0x00008c00ff577b82 */ /* 0x000ea20000000800 */
[----:B---3--:R-:W-:Y:S02]  /*252b0*/  IMAD.WIDE R8, R4, 0x4, R240 ;  /* 0x0000000404087825 */ /* 0x008fe400078e02f0 */
[----:B------:R3:W-:Y:S02]  /*252c0*/  LDGSTS.E [R249+0x18004], desc[UR60][R18.64], !P1 ;  /* 0x1800400012f97fae */ /* 0x0007e4000c92187c */
[----:B------:R-:W-:Y:S02]  /*252d0*/  VIADD R4, R90, 0xffffffd4 ;  /* 0xffffffd45a047836 */ /* 0x000fe40000000000 */
[----:B------:R3:W-:Y:S01]  /*252e0*/  LDGSTS.E [R249+0x1c004], desc[UR60][R8.64], !P1 ;  /* 0x1c00400008f97fae */ /* 0x0007e2000c92187c */
[----:B------:R-:W-:Y:S01]  /*252f0*/  ISETP.GE.U32.AND P3, PT, R5, 0x7fffff56, PT ;  /* 0x7fffff560500780c */ /* 0x000fe20003f66070 */
[----:B------:R-:W3:Y:S01]  /*25300*/  LDC R90, c[0x0][0x238] ;  /* 0x00008e00ff5a7b82 */ /* 0x000ee20000000800 */
[----:B------:R-:W-:Y:S01]  /*25310*/  ISETP.GE.U32.AND P1, PT, R4, 0x7fffff55, PT ;  /* 0x7fffff550400780c */ /* 0x000fe20003f26070 */
[----:B----4-:R-:W-:-:S06]  /*25320*/  IMAD R4, R86, 0x2a, RZ ;  /* 0x0000002a56047824 */ /* 0x010fcc00078e02ff */
[----:B------:R-:W4:Y:S01]  /*25330*/  LDC R86, c[0x0][0x238] ;  /* 0x00008e00ff567b82 */ /* 0x000f220000000800 */
[----:B------:R1:W-:Y:S04]  /*25340*/  STL.64 [R1+0x1120], R22 ;  /* 0x0011201601007387 */ /* 0x0003e80000100a00 */
[----:B------:R2:W-:Y:S04]  /*25350*/  STL.64 [R1+0x1128], R20 ;  /* 0x0011281401007387 */ /* 0x0005e80000100a00 */
[----:B------:R3:W-:Y:S04]  /*25360*/  STL.64 [R1+0x1130], R18 ;  /* 0x0011301201007387 */ /* 0x0007e80000100a00 */
[----:B------:R3:W-:Y:S01]  /*25370*/  STL.64 [R1+0x1138], R8 ;  /* 0x0011380801007387 */ /* 0x0007e20000100a00 */
[----:B-1----:R-:W-:-:S04]  /*25380*/  IMAD.WIDE R22, R4, 0x4, R242 ;  /* 0x0000000404167825 */ /* 0x002fc800078e02f2 */
[----:B--2---:R-:W-:-:S04]  /*25390*/  IMAD.WIDE R20, R4, 0x4, R236 ;  /* 0x0000000404147825 */ /* 0x004fc800078e02ec */
[----:B---3--:R-:W-:-:S04]  /*253a0*/  IMAD.WIDE R18, R4, 0x4, R238 ;  /* 0x0000000404127825 */ /* 0x008fc800078e02ee */
        /* <DEDUP_REMOVED lines=15> */
[----:B------:R-:W-:Y:S02]  /*254a0*/  IADD3 R5, R88, -0x49, RZ ;  /* 0xffffffb758057810 */ /* 0x000fe40007ffe0ff */
[----:B------:R-:W2:Y:S01]  /*254b0*/  LDC R88, c[0x0][0x230] ;  /* 0x00008c00ff587b82 */ /* 0x000ea20000000800 */
[----:B------:R1:W-:Y:S01]  /*254c0*/  LDGSTS.E [R249+0x1400c], desc[UR60][R20.64], !P1 ;  /* 0x1400c00014f97fae */ /* 0x0003e2000c92187c */
[----:B---3--:R-:W-:-:S03]  /*254d0*/  IMAD.WIDE R8, R4, 0x4, R240 ;  /* 0x0000000404087825 */ /* 0x008fc600078e02f0 */
[----:B------:R3:W-:Y:S01]  /*254e0*/  LDGSTS.E [R249+0x1800c], desc[UR60][R18.64], !P1 ;  /* 0x1800c00012f97fae */ /* 0x0007e2000c92187c */
[----:B------:R-:W-:-:S03]  /*254f0*/  VIADD R4, R89, 0xffffffb6 ;  /* 0xffffffb659047836 */ /* 0x000fc60000000000 */
[----:B------:R3:W-:Y:S01]  /*25500*/  LDGSTS.E [R249+0x1c00c], desc[UR60][R8.64], !P1 ;  /* 0x1c00c00008f97fae */ /* 0x0007e2000c92187c */
[----:B------:R-:W-:Y:S01]  /*25510*/  ISETP.GE.U32.AND P3, PT, R5, 0x7fffff38, PT ;  /* 0x7fffff380500780c */ /* 0x000fe20003f66070 */
[----:B------:R-:W2:Y:S01]  /*25520*/  LDC R89, c[0x0][0x238] ;  /* 0x00008e00ff597b82 */ /* 0x000ea20000000800 */
        /* <DEDUP_REMOVED lines=8> */
[----:B---3--:R-:W-:-:S04]  /*255b0*/  IMAD.WIDE R20, R4, 0x4, R236 ;  /* 0x0000000404147825 */ /* 0x008fc800078e02ec */
[----:B------:R-:W-:-:S04]  /*255c0*/  IMAD.WIDE R18, R4, 0x4, R238 ;  /* 0x0000000404127825 */ /* 0x000fc800078e02ee */
[----:B------:R-:W-:Y:S01]  /*255d0*/  IMAD.WIDE R8, R4, 0x4, R240 ;  /* 0x0000000404087825 */ /* 0x000fe200078e02f0 */
[----:B------:R1:W-:Y:S03]  /*255e0*/  STL.64 [R1+0x1180], R22 ;  /* 0x0011801601007387 */ /* 0x0003e60000100a00 */
[----:B------:R-:W-:Y:S01]  /*255f0*/  IMAD R4, R90, 0x49, RZ ;  /* 0x000000495a047824 */ /* 0x000fe200078e02ff */
[----:B------:R1:W-:Y:S01]  /*25600*/  LDGSTS.E [R249+0x20000], desc[UR60][R22.64], !P3 ;  /* 0x2000000016f97fae */ /* 0x0003e2000d92187c */
[----:B------:R-:W3:Y:S03]  /*25610*/  LDC R90, c[0x0][0x230] ;  /* 0x00008c00ff5a7b82 */ /* 0x000ee60000000800 */
[----:B------:R2:W-:Y:S04]  /*25620*/  STL.64 [R1+0x1188], R20 ;  /* 0x0011881401007387 */ /* 0x0005e80000100a00 */
[----:B------:R2:W-:Y:S01]  /*25630*/  LDGSTS.E [R249+0x24000], desc[UR60][R20.64], !P3 ;  /* 0x2400000014f97fae */ /* 0x0005e2000d92187c */
[----:B-1----:R-:W-:-:S03]  /*25640*/  IMAD.WIDE R22, R4, 0x4, R242 ;  /* 0x0000000404167825 */ /* 0x002fc600078e02f2 */
[----:B------:R1:W-:Y:S04]  /*25650*/  STL.64 [R1+0x1190], R18 ;  /* 0x0011901201007387 */ /* 0x0003e80000100a00 */
[----:B------:R1:W-:Y:S01]  /*25660*/  LDGSTS.E [R249+0x28000], desc[UR60][R18.64], !P3 ;  /* 0x2800000012f97fae */ /* 0x0003e2000d92187c */
[----:B--2---:R-:W-:-:S03]  /*25670*/  IMAD.WIDE R20, R4, 0x4, R236 ;  /* 0x0000000404147825 */ /* 0x004fc600078e02ec */
[----:B------:R2:W-:Y:S04]  /*25680*/  STL.64 [R1+0x1198], R8 ;  /* 0x0011980801007387 */ /* 0x0005e80000100a00 */
[----:B------:R2:W-:Y:S01]  /*25690*/  LDGSTS.E [R249+0x2c000], desc[UR60][R8.64], !P3 ;  /* 0x2c00000008f97fae */ /* 0x0005e2000d92187c */
[----:B-1----:R-:W-:-:S03]  /*256a0*/  IMAD.WIDE R18, R4, 0x4, R238 ;  /* 0x0000000404127825 */ /* 0x002fc600078e02ee */
[----:B------:R1:W-:Y:S01]  /*256b0*/  LDGSTS.E [R249+0x20004], desc[UR60][R22.64], !P1 ;  /* 0x2000400016f97fae */ /* 0x0003e2000c92187c */
[----:B------:R-:W-:-:S03]  /*256c0*/  VIADD R5, R87, 0xffffffb5 ;  /* 0xffffffb557057836 */ /* 0x000fc60000000000 */
[----:B------:R3:W-:Y:S01]  /*256d0*/  LDGSTS.E [R249+0x24004], desc[UR60][R20.64], !P1 ;  /* 0x2400400014f97fae */ /* 0x0007e2000c92187c */
[----:B------:R-:W3:Y:S01]  /*256e0*/  LDC R87, c[0x0][0x230] ;  /* 0x00008c00ff577b82 */ /* 0x000ee20000000800 */
[----:B--2---:R-:W-:Y:S01]  /*256f0*/  IMAD.WIDE R8, R4, 0x4, R240 ;  /* 0x0000000404087825 */ /* 0x004fe200078e02f0 */
[----:B------:R-:W-:Y:S01]  /*25700*/  IADD3 R4, R91, -0x4c, RZ ;  /* 0xffffffb45b047810 */ /* 0x000fe20007ffe0ff */
[----:B------:R2:W-:Y:S01]  /*25710*/  LDGSTS.E [R249+0x28004], desc[UR60][R18.64], !P1 ;  /* 0x2800400012f97fae */ /* 0x0005e2000c92187c */
[----:B------:R-:W-:-:S03]  /*25720*/  ISETP.GE.U32.AND P3, PT, R5, 0x7fffff36, PT ;  /* 0x7fffff360500780c */ /* 0x000fc60003f66070 */
[----:B------:R2:W-:Y:S01]  /*25730*/  LDGSTS.E [R249+0x2c004], desc[UR60][R8.64], !P1 ;  /* 0x2c00400008f97fae */ /* 0x0005e2000c92187c */
[----:B------:R-:W-:Y:S01]  /*25740*/  ISETP.GE.U32.AND P1, PT, R4, 0x7fffff35, PT ;  /* 0x7fffff350400780c */ /* 0x000fe20003f26070 */
[----:B----4-:R-:W-:Y:S01]  /*25750*/  IMAD R4, R86, 0x4a, RZ ;  /* 0x0000004a56047824 */ /* 0x010fe200078e02ff */
[----:B------:R-:W4:Y:S01]  /*25760*/  LDC R91, c[0x0][0x238] ;  /* 0x00008e00ff5b7b82 */ /* 0x000f220000000800 */
[----:B------:R1:W-:Y:S07]  /*25770*/  STL.64 [R1+0x11a0], R22 ;  /* 0x0011a01601007387 */ /* 0x0003ee0000100a00 */
[----:B------:R-:W4:Y:S01]  /*25780*/  LDC R86, c[0x0][0x238] ;  /* 0x00008e00ff567b82 */ /* 0x000f220000000800 */
[----:B------:R3:W-:Y:S04]  /*25790*/  STL.64 [R1+0x11a8], R20 ;  /* 0x0011a81401007387 */ /* 0x0007e80000100a00 */
[----:B------:R2:W-:Y:S01]  /*257a0*/  STL.64 [R1+0x11b0], R18 ;  /* 0x0011b01201007387 */ /* 0x0005e20000100a00 */
[----:B-1----:R-:W-:-:S03]  /*257b0*/  IMAD.WIDE R22, R4, 0x4, R242 ;  /* 0x0000000404167825 */ /* 0x002fc600078e02f2 */
[----:B------:R1:W-:Y:S01]  /*257c0*/  STL.64 [R1+0x11b8], R8 ;  /* 0x0011b80801007387 */ /* 0x0003e20000100a00 */
[----:B---3--:R-:W-:-:S04]  /*257d0*/  IMAD.WIDE R20, R4, 0x4, R236 ;  /* 0x0000000404147825 */ /* 0x008fc800078e02ec */
[C---:B--2---:R-:W-:Y:S01]  /*257e0*/  IMAD.WIDE R18, R4.reuse, 0x4, R238 ;  /* 0x0000000404127825 */ /* 0x044fe200078e02ee */
[----:B------:R2:W-:Y:S03]  /*257f0*/  LDGSTS.E [R249+0x20008], desc[UR60][R22.64], !P3 ;  /* 0x2000800016f97fae */ /* 0x0005e6000d92187c */
[----:B-1----:R-:W-:Y:S01]  /*25800*/  IMAD.WIDE R8, R4, 0x4, R240 ;  /* 0x0000000404087825 */ /* 0x002fe200078e02f0 */
[----:B------:R2:W-:Y:S03]  /*25810*/  STL.64 [R1+0x11c0], R22 ;  /* 0x0011c01601007387 */ /* 0x0005e60000100a00 */
[----:B------:R-:W-:Y:S01]  /*25820*/  IMAD R4, R89, 0x4b, RZ ;  /* 0x0000004b59047824 */ /* 0x000fe200078e02ff */
[----:B------:R1:W-:Y:S01]  /*25830*/  STL.64 [R1+0x11c8], R20 ;  /* 0x0011c81401007387 */ /* 0x0003e20000100a00 */
[----:B------:R-:W3:Y:S03]  /*25840*/  LDC R89, c[0x0][0x230] ;  /* 0x00008c00ff597b82 */ /* 0x000ee60000000800 */
[----:B------:R1:W-:Y:S01]  /*25850*/  LDGSTS.E [R249+0x24008], desc[UR60][R20.64], !P3 ;  /* 0x2400800014f97fae */ /* 0x0003e2000d92187c */
[----:B--2---:R-:W-:-:S03]  /*25860*/  IMAD.WIDE R22, R4, 0x4, R242 ;  /* 0x0000000404167825 */ /* 0x004fc600078e02f2 */
[----:B------:R2:W-:Y:S04]  /*25870*/  STL.64 [R1+0x11d0], R18 ;  /* 0x0011d01201007387 */ /* 0x0005e80000100a00 */
[----:B------:R2:W-:Y:S01]  /*25880*/  LDGSTS.E [R249+0x28008], desc[UR60][R18.64], !P3 ;  /* 0x2800800012f97fae */ /* 0x0005e2000d92187c */
[----:B-1----:R-:W-:-:S03]  /*25890*/  IMAD.WIDE R20, R4, 0x4, R236 ;  /* 0x0000000404147825 */ /* 0x002fc600078e02ec */
[----:B------:R1:W-:Y:S04]  /*258a0*/  STL.64 [R1+0x11d8], R8 ;  /* 0x0011d80801007387 */ /* 0x0003e80000100a00 */
[----:B------:R1:W-:Y:S01]  /*258b0*/  LDGSTS.E [R249+0x2c008], desc[UR60][R8.64], !P3 ;  /* 0x2c00800008f97fae */ /* 0x0003e2000d92187c */
[----:B--2---:R-:W-:-:S03]  /*258c0*/  IMAD.WIDE R18, R4, 0x4, R238 ;  /* 0x0000000404127825 */ /* 0x004fc600078e02ee */
[----:B------:R2:W-:Y:S01]  /*258d0*/  LDGSTS.E [R249+0x2000c], desc[UR60][R22.64], !P1 ;  /* 0x2000c00016f97fae */ /* 0x0005e2000c92187c */
[----:B------:R-:W-:-:S03]  /*258e0*/  VIADD R5, R88, 0xffffff97 ;  /* 0xffffff9758057836 */ /* 0x000fc60000000000 */
[----:B------:R3:W-:Y:S01]  /*258f0*/  LDGSTS.E [R249+0x2400c], desc[UR60][R20.64], !P1 ;  /* 0x2400c00014f97fae */ /* 0x0007e2000c92187c */
[----:B------:R-:W3:Y:S01]  /*25900*/  LDC R88, c[0x0][0x230] ;  /* 0x00008c00ff587b82 */ /* 0x000ee20000000800 */
[----:B-1----:R-:W-:Y:S02]  /*25910*/  IMAD.WIDE R8, R4, 0x4, R240 ;  /* 0x0000000404087825 */ /* 0x002fe400078e02f0 */
[----:B------:R1:W-:Y:S02]  /*25920*/  LDGSTS.E [R249+0x2800c], desc[UR60][R18.64], !P1 ;  /* 0x2800c00012f97fae */ /* 0x0003e4000c92187c */
[----:B------:R-:W-:Y:S02]  /*25930*/  VIADD R4, R90, 0xffffff96 ;  /* 0xffffff965a047836 */ /* 0x000fe40000000000 */
[----:B------:R1:W-:Y:S01]  /*25940*/  LDGSTS.E [R249+0x2c00c], desc[UR60][R8.64], !P1 ;  /* 0x2c00c00008f97fae */ /* 0x0003e2000c92187c */
[----:B------:R-:W-:Y:S01]  /*25950*/  ISETP.GE.U32.AND P3, PT, R5, 0x7fffff18, PT ;  /* 0x7fffff180500780c */ /* 0x000fe20003f66070 */
[----:B------:R-:W1:Y:S01]  /*25960*/  LDC R90, c[0x0][0x238] ;  /* 0x00008e00ff5a7b82 */ /* 0x000e620000000800 */
[----:B------:R-:W-:Y:S01]  /*25970*/  ISETP.GE.U32.AND P1, PT, R4, 0x7fffff17, PT ;  /* 0x7fffff170400780c */ /* 0x000fe20003f26070 */
[----:B----4-:R-:W-:-:S06]  /*25980*/  IMAD R4, R86, 0x68, RZ ;  /* 0x0000006856047824 */ /* 0x010fcc00078e02ff */
[----:B------:R-:W4:Y:S01]  /*25990*/  LDC R86, c[0x0][0x238] ;  /* 0x00008e00ff567b82 */ /* 0x000f220000000800 */
[----:B------:R2:W-:Y:S04]  /*259a0*/  STL.64 [R1+0x11e0], R22 ;  /* 0x0011e01601007387 */ /* 0x0005e80000100a00 */
[----:B------:R3:W-:Y:S04]  /*259b0*/  STL.64 [R1+0x11e8], R20 ;  /* 0x0011e81401007387 */ /* 0x0007e80000100a00 */
[----:B------:R1:W-:Y:S04]  /*259c0*/  STL.64 [R1+0x11f0], R18 ;  /* 0x0011f01201007387 */ /* 0x0003e80000100a00 */
[----:B------:R1:W-:Y:S01]  /*259d0*/  STL.64 [R1+0x11f8], R8 ;  /* 0x0011f80801007387 */ /* 0x0003e20000100a00 */
[----:B--2---:R-:W-:-:S04]  /*259e0*/  IMAD.WIDE R22, R4, 0x4, R242 ;  /* 0x0000000404167825 */ /* 0x004fc800078e02f2 */
[----:B---3--:R-:W-:-:S04]  /*259f0*/  IMAD.WIDE R20, R4, 0x4, R236 ;  /* 0x0000000404147825 */ /* 0x008fc800078e02ec */
[----:B-1----:R-:W-:-:S04]  /*25a00*/  IMAD.WIDE R18, R4, 0x4, R238 ;  /* 0x0000000404127825 */ /* 0x002fc800078e02ee */
[----:B------:R-:W-:Y:S01]  /*25a10*/  IMAD.WIDE R8, R4, 0x4, R240 ;  /* 0x0000000404087825 */ /* 0x000fe200078e02f0 */
[----:B------:R1:W-:Y:S03]  /*25a20*/  STL.64 [R1+0x1200], R22 ;  /* 0x0012001601007387 */ /* 0x0003e60000100a00 */
[----:B------:R-:W-:Y:S01]  /*25a30*/  IMAD R4, R91, 0x69, RZ ;  /* 0x000000695b047824 */ /* 0x000fe200078e02ff */
[----:B------:R1:W-:Y:S01]  /*25a40*/  LDGSTS.E [R249+0x30000], desc[UR60][R22.64], !P3 ;  /* 0x3000000016f97fae */ /* 0x0003e2000d92187c */
[----:B------:R-:W-:Y:S01]  /*25a50*/  IADD3 R5, R87, -0x6b, RZ ;  /* 0xffffff9557057810 */ /* 0x000fe20007ffe0ff */
[----:B------:R-:W2:Y:S02]  /*25a60*/  LDC R91, c[0x0][0x238] ;  /* 0x00008e00ff5b7b82 */ /* 0x000ea40000000800 */
[----:B------:R3:W-:Y:S04]  /*25a70*/  STL.64 [R1+0x1208], R20 ;  /* 0x0012081401007387 */ /* 0x0007e80000100a00 */
[----:B------:R3:W-:Y:S02]  /*25a80*/  LDGSTS.E [R249+0x34000], desc[UR60][R20.64], !P3 ;  /* 0x3400000014f97fae */ /* 0x0007e4000d92187c */
[----:B------:R-:W2:Y:S01]  /*25a90*/  LDC R87, c[0x0][0x230] ;  /* 0x00008c00ff577b82 */ /* 0x000ea20000000800 */
[C---:B-1----:R-:W-:Y:S01]  /*25aa0*/  IMAD.WIDE R22, R4.reuse, 0x4, R242 ;  /* 0x0000000404167825 */ /* 0x042fe200078e02f2 */
[----:B------:R1:W-:Y:S04]  /*25ab0*/  STL.64 [R1+0x1210], R18 ;  /* 0x0012101201007387 */ /* 0x0003e80000100a00 */
[----:B------:R1:W-:Y:S01]  /*25ac0*/  LDGSTS.E [R249+0x38000], desc[UR60][R18.64], !P3 ;  /* 0x3800000012f97fae */ /* 0x0003e2000d92187c */
[----:B---3--:R-:W-:-:S03]  /*25ad0*/  IMAD.WIDE R20, R4, 0x4, R236 ;  /* 0x0000000404147825 */ /* 0x008fc600078e02ec */
[----:B------:R3:W-:Y:S04]  /*25ae0*/  STL.64 [R1+0x1218], R8 ;  /* 0x0012180801007387 */ /* 0x0007e80000100a00 */
[----:B------:R3:W-:Y:S01]  /*25af0*/  LDGSTS.E [R249+0x3c000], desc[UR60][R8.64], !P3 ;  /* 0x3c00000008f97fae */ /* 0x0007e2000d92187c */
[----:B-1----:R-:W-:-:S03]  /*25b00*/  IMAD.WIDE R18, R4, 0x4, R238 ;  /* 0x0000000404127825 */ /* 0x002fc600078e02ee */
[----:B------:R1:W-:Y:S04]  /*25b10*/  LDGSTS.E [R249+0x30004], desc[UR60][R22.64], !P1 ;  /* 0x3000400016f97fae */ /* 0x0003e8000c92187c */
        /* <DEDUP_REMOVED lines=17> */
[----:B--2---:R-:W-:Y:S01]  /*25c30*/  IMAD.WIDE R8, R4, 0x4, R240 ;  /* 0x0000000404087825 */ /* 0x004fe200078e02f0 */
[----:B------:R1:W-:Y:S03]  /*25c40*/  STL.64 [R1+0x1240], R22 ;  /* 0x0012401601007387 */ /* 0x0003e60000100a00 */
[----:B------:R-:W-:Y:S01]  /*25c50*/  IMAD R4, R90, 0x6b, RZ ;  /* 0x0000006b5a047824 */ /* 0x000fe200078e02ff */
[----:B------:R1:W-:Y:S01]  /*25c60*/  LDGSTS.E [R249+0x30008], desc[UR60][R22.64], !P3 ;  /* 0x3000800016f97fae */ /* 0x0003e2000d92187c */
[----:B------:R-:W-:Y:S01]  /*25c70*/  VIADD R5, R88, 0xfffffff2 ;  /* 0xfffffff258057836 */ /* 0x000fe20000000000 */
        /* <DEDUP_REMOVED lines=32> */
[----:B------:R1:W-:Y:S01]  /*25e80*/  LDGSTS.E [R248], desc[UR60][R22.64], !P1 ;  /* 0x0000000016f87fae */ /* 0x0003e2000c92187c */
        /* <DEDUP_REMOVED lines=205> */
[----:B------:R-:W-:Y:S01]  /*26b60*/  VIADD R5, R88, 0xffffff91 ;  /* 0xffffff9158057836 */ /* 0x000fe20000000000 */
[----:B------:R-:W3:Y:S02]  /*26b70*/  LDC R89, c[0x0][0x230] ;  /* 0x00008c00ff597b82 */ /* 0x000ee40000000800 */
[----:B------:R1:W-:Y:S01]  /*26b80*/  LDGSTS.E [R248+0x34000], desc[UR60][R20.64], !P1 ;  /* 0x3400000014f87fae */ /* 0x0003e2000c92187c */
[----:B--2---:R-:W-:-:S03]  /*26b90*/  IMAD.WIDE R22, R4, 0x4, R242 ;  /* 0x0000000404167825 */ /* 0x004fc600078e02f2 */
[----:B------:R2:W-:Y:S02]  /*26ba0*/  STL.64 [R1+0x1410], R18 ;  /* 0x0014101201007387 */ /* 0x0005e40000100a00 */
[----:B------:R-:W3:Y:S02]  /*26bb0*/  LDC R88, c[0x0][0x230] ;  /* 0x00008c00ff587b82 */ /* 0x000ee40000000800 */
[----:B------:R2:W-:Y:S01]  /*26bc0*/  LDGSTS.E [R248+0x38000], desc[UR60][R18.64], !P1 ;  /* 0x3800000012f87fae */ /* 0x0005e2000c92187c */
[----:B-1----:R-:W-:-:S03]  /*26bd0*/  IMAD.WIDE R20, R4, 0x4, R236 ;  /* 0x0000000404147825 */ /* 0x002fc600078e02ec */
[----:B------:R1:W-:Y:S04]  /*26be0*/  STL.64 [R1+0x1418], R8 ;  /* 0x0014180801007387 */ /* 0x0003e80000100a00 */
[----:B------:R1:W-:Y:S01]  /*26bf0*/  LDGSTS.E [R248+0x3c000], desc[UR60][R8.64], !P1 ;  /* 0x3c00000008f87fae */ /* 0x0003e2000c92187c */
[----:B--2---:R-:W-:-:S03]  /*26c00*/  IMAD.WIDE R18, R4, 0x4, R238 ;  /* 0x0000000404127825 */ /* 0x004fc600078e02ee */
[----:B------:R2:W-:Y:S04]  /*26c10*/  LDGSTS.E [R248+0x30004], desc[UR60][R22.64], !P3 ;  /* 0x3000400016f87fae */ /* 0x0005e8000d92187c */
[----:B------:R2:W-:Y:S01]  /*26c20*/  LDGSTS.E [R248+0x34004], desc[UR60][R20.64], !P3 ;  /* 0x3400400014f87fae */ /* 0x0005e2000d92187c */
[----:B-1----:R-:W-:-:S03]  /*26c30*/  IMAD.WIDE R8, R4, 0x4, R240 ;  /* 0x0000000404087825 */ /* 0x002fc600078e02f0 */
[----:B------:R1:W-:Y:S01]  /*26c40*/  LDGSTS.E [R248+0x38004], desc[UR60][R18.64], !P3 ;  /* 0x3800400012f87fae */ /* 0x0003e2000d92187c */
[----:B------:R-:W-:-:S03]  /*26c50*/  VIADD R4, R91, 0xffffff90 ;  /* 0xffffff905b047836 */ /* 0x000fc60000000000 */
        /* <DEDUP_REMOVED lines=11> */
[----:B-1----:R-:W-:-:S04]  /*26d10*/  IMAD.WIDE R20, R4, 0x4, R236 ;  /* 0x0000000404147825 */ /* 0x002fc800078e02ec */
[----:B------:R-:W-:-:S04]  /*26d20*/  IMAD.WIDE R18, R4, 0x4, R238 ;  /* 0x0000000404127825 */ /* 0x000fc800078e02ee */
        /* <DEDUP_REMOVED lines=20> */
[----:B------:R-:W-:Y:S01]  /*26e70*/  IADD3 R5, R87, -0x12, RZ ;  /* 0xffffffee57057810 */ /* 0x000fe20007ffe0ff */
[----:B------:R-:W3:Y:S01]  /*26e80*/  LDC R88, c[0x0][0x238] ;  /* 0x00008e00ff587b82 */ /* 0x000ee20000000800 */
[----:B------:R-:W-:Y:S01]  /*26e90*/  ISETP.GE.U32.AND P3, PT, R4, 0x7fffff70, PT ;  /* 0x7fffff700400780c */ /* 0x000fe20003f66070 */
[----:B----4-:R-:W-:Y:S01]  /*26ea0*/  IMAD.SHL.U32 R4, R86, 0x10, RZ ;  /* 0x0000001056047824 */ /* 0x010fe200078e00ff */
[----:B------:R-:W-:-:S05]  /*26eb0*/  LOP3.LUT R247, R3, 0x40, RZ, 0x3c, !PT ;  /* 0x0000004003f77812 */ /* 0x000fca00078e3cff */
[----:B------:R-:W4:Y:S01]  /*26ec0*/  LDC R86, c[0x0][0x238] ;  /* 0x00008e00ff567b82 */ /* 0x000f220000000800 */
[----:B------:R1:W-:Y:S01]  /*26ed0*/  STL.64 [R1+0x1460], R22 ;  /* 0x0014601601007387 */ /* 0x0003e20000100a00 */
[----:B------:R-:W-:-:S03]  /*26ee0*/  ISETP.GE.U32.AND P1, PT, R5, 0x7fffff6f, PT ;  /* 0x7fffff6f0500780c */ /* 0x000fc60003f26070 */
[----:B------:R2:W-:Y:S01]  /*26ef0*/  STL.64 [R1+0x1468], R20 ;  /* 0x0014681401007387 */ /* 0x0005e20000100a00 */
[----:B------:R-:W-:Y:S02]  /*26f00*/  IADD3 R247, R7, R247, RZ ;  /* 0x000000f707f77210 */ /* 0x000fe40007ffe0ff */
[----:B------:R-:W4:Y:S01]  /*26f10*/  LDC R87, c[0x0][0x230] ;  /* 0x00008c00ff577b82 */ /* 0x000f220000000800 */
        /* <DEDUP_REMOVED lines=8> */
[----:B------:R1:W-:Y:S01]  /*26fa0*/  LDGSTS.E [R247], desc[UR60][R22.64], !P3 ;  /* 0x0000000016f77fae */ /* 0x0003e2000d92187c */
        /* <DEDUP_REMOVED lines=46> */
[----:B------:R1:W-:Y:S01]  /*27290*/  LDGSTS.E [R247+0xc], desc[UR60][R22.64], !P1 ;  /* 0x0000c00016f77fae */ /* 0x0003e2000c92187c */
[----:B------:R-:W-:-:S03]  /*272a0*/  ISETP.GE.U32.AND P3, PT, R5, 0x7fffff50, PT ;  /* 0x7fffff500500780c */ /* 0x000fc60003f66070 */
[----:B------:R1:W-:Y:S01]  /*272b0*/  LDGSTS.E [R247+0x400c], desc[UR60][R20.64], !P1 ;  /* 0x0400c00014f77fae */ /* 0x0003e2000c92187c */
[----:B---3--:R-:W-:Y:S01]  /*272c0*/  IMAD.WIDE R8, R4, 0x4, R240 ;  /* 0x0000000404087825 */ /* 0x008fe200078e02f0 */
[----:B------:R-:W-:Y:S02]  /*272d0*/  IADD3 R4, R91, -0x32, RZ ;  /* 0xffffffce5b047810 */ /* 0x000fe40007ffe0ff */
[----:B------:R3:W-:Y:S01]  /*272e0*/  LDGSTS.E [R247+0x800c], desc[UR60][R18.64], !P1 ;  /* 0x0800c00012f77fae */ /* 0x0007e2000c92187c */
[----:B------:R-:W2:Y:S03]  /*272f0*/  LDC R91, c[0x0][0x238] ;  /* 0x00008e00ff5b7b82 */ /* 0x000ea60000000800 */
[----:B------:R3:W-:Y:S01]  /*27300*/  LDGSTS.E [R247+0xc00c], desc[UR60][R8.64], !P1 ;  /* 0x0c00c00008f77fae */ /* 0x0007e2000c92187c */
[----:B------:R-:W-:Y:S01]  /*27310*/  ISETP.GE.U32.AND P1, PT, R4, 0x7fffff4f, PT ;  /* 0x7fffff4f0400780c */ /* 0x000fe20003f26070 */
[----:B----4-:R-:W-:-:S02]  /*27320*/  IMAD R4, R86, 0x30, RZ ;  /* 0x0000003056047824 */ /* 0x010fc400078e02ff */
[----:B------:R1:W-:Y:S01]  /*27330*/  STL.64 [R1+0x14e0], R22 ;  /* 0x0014e01601007387 */ /* 0x0003e20000100a00 */
[----:B------:R-:W4:Y:S03]  /*27340*/  LDC R86, c[0x0][0x230] ;  /* 0x00008c00ff567b82 */ /* 0x000f260000000800 */
[----:B------:R3:W-:Y:S01]  /*27350*/  STL.64 [R1+0x14e8], R20 ;  /* 0x0014e81401007387 */ /* 0x0007e20000100a00 */
[----:B------:R-:W-:-:S03]  /*27360*/  VIADD R5, R89, 0xffffffcd ;  /* 0xffffffcd59057836 */ /* 0x000fc60000000000 */
[----:B------:R3:W-:Y:S01]  /*27370*/  STL.64 [R1+0x14f0], R18 ;  /* 0x0014f01201007387 */ /* 0x0007e20000100a00 */
[----:B------:R-:W-:Y:S01]  /*27380*/  LOP3.LUT R246, R3, 0x50, RZ, 0x3c, !PT ;  /* 0x0000005003f67812 */ /* 0x000fe200078e3cff */
[----:B------:R-:W-:Y:S01]  /*27390*/  IMAD.MOV.U32 R98, RZ, RZ, R127 ;  /* 0x000000ffff627224 */ /* 0x000fe200078e007f */
[C---:B------:R-:W-:Y:S01]  /*273a0*/  IADD3 R244, R7.reuse, R244, RZ ;  /* 0x000000f407f47210 */ /* 0x040fe20007ffe0ff */
[C---:B-1----:R-:W-:Y:S01]  /*273b0*/  IMAD.WIDE R22, R4.reuse, 0x4, R242 ;  /* 0x0000000404167825 */ /* 0x042fe200078e02f2 */
[----:B------:R1:W-:Y:S01]  /*273c0*/  STL.64 [R1+0x14f8], R8 ;  /* 0x0014f80801007387 */ /* 0x0003e20000100a00 */
[----:B------:R-:W4:Y:S02]  /*273d0*/  LDC R89, c[0x0][0x240] ;  /* 0x00009000ff597b82 */ /* 0x000f240000000800 */
[C---:B---3--:R-:W-:Y:S01]  /*273e0*/  IMAD.WIDE R20, R4.reuse, 0x4, R236 ;  /* 0x0000000404147825 */ /* 0x048fe200078e02ec */
[----:B------:R3:W-:Y:S03]  /*273f0*/  LDGSTS.E [R247+0x10000], desc[UR60][R22.64], !P3 ;  /* 0x1000000016f77fae */ /* 0x0007e6000d92187c */
[C---:B------:R-:W-:Y:S01]  /*27400*/  IMAD.WIDE R18, R4.reuse, 0x4, R238 ;  /* 0x0000000404127825 */ /* 0x040fe200078e02ee */
[----:B------:R2:W-:Y:S03]  /*27410*/  LDGSTS.E [R247+0x14000], desc[UR60][R20.64], !P3 ;  /* 0x1400000014f77fae */ /* 0x0005e6000d92187c */
[----:B-1----:R-:W-:Y:S01]  /*27420*/  IMAD.WIDE R8, R4, 0x4, R240 ;  /* 0x0000000404087825 */ /* 0x002fe200078e02f0 */
[----:B------:R3:W-:Y:S03]  /*27430*/  STL.64 [R1+0x1500], R22 ;  /* 0x0015001601007387 */ /* 0x0007e60000100a00 */
[----:B------:R-:W-:Y:S01]  /*27440*/  IMAD R4, R90, 0x31, RZ ;  /* 0x000000315a047824 */ /* 0x000fe200078e02ff */
[----:B------:R1:W-:Y:S01]  /*27450*/  LDGSTS.E [R247+0x18000], desc[UR60][R18.64], !P3 ;  /* 0x1800000012f77fae */ /* 0x0003e2000d92187c */
[----:B------:R-:W-:Y:S01]  /*27460*/  IMAD.IADD R246, R7, 0x1, R246 ;  /* 0x0000000107f67824 */ /* 0x000fe200078e02f6 */
[----:B------:R-:W4:Y:S02]  /*27470*/  LDC R90, c[0x0][0x240] ;  /* 0x00009000ff5a7b82 */ /* 0x000f240000000800 */
[----:B------:R1:W-:Y:S04]  /*27480*/  STL.64 [R1+0x1508], R20 ;  /* 0x0015081401007387 */ /* 0x0003e80000100a00 */
[----:B------:R1:W-:Y:S01]  /*27490*/  LDGSTS.E [R247+0x1c000], desc[UR60][R8.64], !P3 ;  /* 0x1c00000008f77fae */ /* 0x0003e2000d92187c */
[----:B---3--:R-:W-:Y:S01]  /*274a0*/  IMAD.WIDE R22, R4, 0x4, R242 ;  /* 0x0000000404167825 */ /* 0x008fe200078e02f2 */
[----:B------:R-:W-:-:S02]  /*274b0*/  ISETP.GE.U32.AND P3, PT, R5, 0x7fffff4e, PT ;  /* 0x7fffff4e0500780c */ /* 0x000fc40003f66070 */
[----:B------:R3:W-:Y:S01]  /*274c0*/  STL.64 [R1+0x1510], R18 ;  /* 0x0015101201007387 */ /* 0x0007e20000100a00 */
[----:B--2---:R-:W-:Y:S02]  /*274d0*/  VIADD R5, R87, 0xffffffcc ;  /* 0xffffffcc57057836 */ /* 0x004fe40000000000 */
[----:B------:R-:W-:Y:S01]  /*274e0*/  IMAD.MOV.U32 R127, RZ, RZ, R95 ;  /* 0x000000ffff7f7224 */ /* 0x000fe200078e005f */
[----:B------:R2:W-:Y:S01]  /*274f0*/  STL.64 [R1+0x1518], R8 ;  /* 0x0015180801007387 */ /* 0x0005e20000100a00 */
[C---:B-1----:R-:W-:Y:S01]  /*27500*/  IMAD.WIDE R20, R4.reuse, 0x4, R236 ;  /* 0x0000000404147825 */ /* 0x042fe200078e02ec */
[----:B------:R-:W1:Y:S02]  /*27510*/  LDC R87, c[0x0][0x240] ;  /* 0x00009000ff577b82 */ /* 0x000e640000000800 */
[----:B------:R4:W-:Y:S01]  /*27520*/  LDGSTS.E [R247+0x10004], desc[UR60][R22.64], !P1 ;  /* 0x1000400016f77fae */ /* 0x0009e2000c92187c */
[----:B---3--:R-:W-:-:S03]  /*27530*/  IMAD.WIDE R18, R4, 0x4, R238 ;  /* 0x0000000404127825 */ /* 0x008fc600078e02ee */
[----:B------:R3:W-:Y:S01]  /*27540*/  LDGSTS.E [R247+0x14004], desc[UR60][R20.64], !P1 ;  /* 0x1400400014f77fae */ /* 0x0007e2000c92187c */
[----:B--2---:R-:W-:-:S03]  /*27550*/  IMAD.WIDE R8, R4, 0x4, R240 ;  /* 0x0000000404087825 */ /* 0x004fc600078e02f0 */
[----:B------:R2:W-:Y:S01]  /*27560*/  LDGSTS.E [R247+0x18004], desc[UR60][R18.64], !P1 ;  /* 0x1800400012f77fae */ /* 0x0005e2000c92187c */
[----:B------:R-:W-:-:S03]  /*27570*/  IMAD R4, R88, 0x32, RZ ;  /* 0x0000003258047824 */ /* 0x000fc600078e02ff */
[----:B------:R4:W-:Y:S01]  /*27580*/  STL.64 [R1+0x1520], R22 ;  /* 0x0015201601007387 */ /* 0x0009e20000100a00 */
[----:B------:R-:W-:Y:S01]  /*27590*/  MOV R95, R94 ;  /* 0x0000005e005f7202 */ /* 0x000fe20000000f00 */
[----:B------:R-:W1:Y:S02]  /*275a0*/  LDC R88, c[0x0][0x240] ;  /* 0x00009000ff587b82 */ /* 0x000e640000000800 */
[----:B------:R2:W-:Y:S01]  /*275b0*/  LDGSTS.E [R247+0x1c004], desc[UR60][R8.64], !P1 ;  /* 0x1c00400008f77fae */ /* 0x0005e2000c92187c */
[----:B------:R-:W-:-:S03]  /*275c0*/  ISETP.GE.U32.AND P1, PT, R5, 0x7fffff4d, PT ;  /* 0x7fffff4d0500780c */ /* 0x000fc60003f26070 */
[----:B------:R3:W-:Y:S01]  /*275d0*/  STL.64 [R1+0x1528], R20 ;  /* 0x0015281401007387 */ /* 0x0007e20000100a00 */
[----:B----4-:R-:W-:-:S03]  /*275e0*/  IMAD.WIDE R22, R4, 0x4, R242 ;  /* 0x0000000404167825 */ /* 0x010fc600078e02f2 */
[----:B------:R2:W-:Y:S01]  /*275f0*/  STL.64 [R1+0x1530], R18 ;  /* 0x0015301201007387 */ /* 0x0005e20000100a00 */
[----:B------:R-:W-:-:S03]  /*27600*/  IADD3 R5, R86, -0x51, RZ ;  /* 0xffffffaf56057810 */ /* 0x000fc60007ffe0ff */
[----:B------:R4:W-:Y:S01]  /*27610*/  STL.64 [R1+0x1538], R8 ;  /* 0x0015380801007387 */ /* 0x0009e20000100a00 */
[----:B---3--:R-:W-:-:S03]  /*27620*/  IMAD.WIDE R20, R4, 0x4, R236 ;  /* 0x0000000404147825 */ /* 0x008fc600078e02ec */
[----:B------:R3:W-:Y:S01]  /*27630*/  LDGSTS.E [R247+0x10008], desc[UR60][R22.64], !P3 ;  /* 0x1000800016f77fae */ /* 0x0007e2000d92187c */
[----:B--2---:R-:W-:-:S03]  /*27640*/  IMAD.WIDE R18, R4, 0x4, R238 ;  /* 0x0000000404127825 */ /* 0x004fc600078e02ee */
[----:B------:R2:W-:Y:S01]  /*27650*/  LDGSTS.E [R247+0x14008], desc[UR60][R20.64], !P3 ;  /* 0x1400800014f77fae */ /* 0x0005e2000d92187c */
[----:B----4-:R-:W-:-:S03]  /*27660*/  IMAD.WIDE R8, R4, 0x4, R240 ;  /* 0x0000000404087825 */ /* 0x010fc600078e02f0 */
[----:B------:R3:W-:Y:S01]  /*27670*/  STL.64 [R1+0x1540], R22 ;  /* 0x0015401601007387 */ /* 0x0007e20000100a00 */
[----:B------:R-:W-:-:S03]  /*27680*/  IMAD R4, R91, 0x33, RZ ;  /* 0x000000335b047824 */ /* 0x000fc600078e02ff */
[----:B------:R4:W-:Y:S01]  /*27690*/  LDGSTS.E [R247+0x18008], desc[UR60][R18.64], !P3 ;  /* 0x1800800012f77fae */ /* 0x0009e2000d92187c */
[----:B------:R-:W-:Y:S01]  /*276a0*/  VIADD R86, R136, 0xffffffea ;  /* 0xffffffea88567836 */ /* 0x000fe20000000000 */
[----:B------:R-:W1:Y:S02]  /*276b0*/  LDC R91, c[0x0][0x240] ;  /* 0x00009000ff5b7b82 */ /* 0x000e640000000800 */
[----:B------:R2:W-:Y:S04]  /*276c0*/  STL.64 [R1+0x1548], R20 ;  /* 0x0015481401007387 */ /* 0x0005e80000100a00 */
[----:B------:R4:W-:Y:S01]  /*276d0*/  LDGSTS.E [R247+0x1c008], desc[UR60][R8.64], !P3 ;  /* 0x1c00800008f77fae */ /* 0x0009e2000d92187c */
[----:B---3--:R-:W-:Y:S01]  /*276e0*/  IMAD.WIDE R22, R4, 0x4, R242 ;  /* 0x0000000404167825 */ /* 0x008fe200078e02f2 */
[----:B------:R-:W-:-:S02]  /*276f0*/  ISETP.GE.U32.AND P3, PT, R5, 0x7fffff30, PT ;  /* 0x7fffff300500780c */ /* 0x000fc40003f66070 */
[----:B------:R4:W-:Y:S01]  /*27700*/  STL.64 [R1+0x1550], R18 ;  /* 0x0015501201007387 */ /* 0x0009e20000100a00 */
[----:B------:R-:W-:Y:S02]  /*27710*/  VIADD R5, R136, 0xffffffae ;  /* 0xffffffae88057836 */ /* 0x000fe40000000000 */
[C---:B--2---:R-:W-:Y:S01]  /*27720*/  IMAD.WIDE R20, R4.reuse, 0x4, R236 ;  /* 0x0000000404147825 */ /* 0x044fe200078e02ec */
[----:B------:R2:W-:Y:S04]  /*27730*/  STL.64 [R1+0x1558], R8 ;  /* 0x0015580801007387 */ /* 0x0005e80000100a00 */
[----:B------:R3:W-:Y:S01]  /*27740*/  LDGSTS.E [R247+0x1000c], desc[UR60][R22.64], !P1 ;  /* 0x1000c00016f77fae */ /* 0x0007e2000c92187c */
[----:B----4-:R-:W-:-:S03]  /*27750*/  IMAD.WIDE R18, R4, 0x4, R238 ;  /* 0x0000000404127825 */ /* 0x010fc600078e02ee */
[----:B------:R4:W-:Y:S01]  /*27760*/  LDGSTS.E [R247+0x1400c], desc[UR60][R20.64], !P1 ;  /* 0x1400c00014f77fae */ /* 0x0009e2000c92187c */
[----:B--2---:R-:W-:-:S03]  /*27770*/  IMAD.WIDE R8, R4, 0x4, R240 ;  /* 0x0000000404087825 */ /* 0x004fc600078e02f0 */
[----:B------:R2:W-:Y:S01]  /*27780*/  LDGSTS.E [R247+0x1800c], desc[UR60][R18.64], !P1 ;  /* 0x1800c00012f77fae */ /* 0x0005e2000c92187c */
[----:B------:R-:W-:-:S03]  /*27790*/  IMAD R4, R6, 0x50, RZ ;  /* 0x0000005006047824 */ /* 0x000fc600078e02ff */
[----:B------:R3:W-:Y:S04]  /*277a0*/  STL.64 [R1+0x1560], R22 ;  /* 0x0015601601007387 */ /* 0x0007e80000100a00 */
[----:B------:R1:W-:Y:S01]  /*277b0*/  LDGSTS.E [R247+0x1c00c], desc[UR60][R8.64], !P1 ;  /* 0x1c00c00008f77fae */ /* 0x0003e2000c92187c */
[----:B------:R-:W-:-:S03]  /*277c0*/  ISETP.GE.U32.AND P1, PT, R5, 0x7fffff2f, PT ;  /* 0x7fffff2f0500780c */ /* 0x000fc60003f26070 */
[----:B------:R4:W-:Y:S01]  /*277d0*/  STL.64 [R1+0x1568], R20 ;  /* 0x0015681401007387 */ /* 0x0009e20000100a00 */
[----:B---3--:R-:W-:-:S03]  /*277e0*/  IMAD.WIDE R22, R4, 0x4, R242 ;  /* 0x0000000404167825 */ /* 0x008fc600078e02f2 */
[----:B------:R2:W-:Y:S04]  /*277f0*/  STL.64 [R1+0x1570], R18 ;  /* 0x0015701201007387 */ /* 0x0005e80000100a00 */
[----:B------:R1:W-:Y:S01]  /*27800*/  STL.64 [R1+0x1578], R8 ;  /* 0x0015780801007387 */ /* 0x0003e20000100a00 */
[----:B----4-:R-:W-:-:S03]  /*27810*/  IMAD.WIDE R20, R4, 0x4, R236 ;  /* 0x0000000404147825 */ /* 0x010fc600078e02ec */
[----:B------:R3:W-:Y:S01]  /*27820*/  LDGSTS.E [R247+0x20000], desc[UR60][R22.64], !P3 ;  /* 0x2000000016f77fae */ /* 0x0007e2000d92187c */
[----:B--2---:R-:W-:-:S03]  /*27830*/  IMAD.WIDE R18, R4, 0x4, R238 ;  /* 0x0000000404127825 */ /* 0x004fc600078e02ee */
[----:B------:R2:W-:Y:S01]  /*27840*/  LDGSTS.E [R247+0x24000], desc[UR60][R20.64], !P3 ;  /* 0x2400000014f77fae */ /* 0x0005e2000d92187c */
[----:B-1----:R-:W-:-:S03]  /*27850*/  IMAD.WIDE R8, R4, 0x4, R240 ;  /* 0x0000000404087825 */ /* 0x002fc600078e02f0 */
[----:B------:R3:W-:Y:S01]  /*27860*/  STL.64 [R1+0x1580], R22 ;  /* 0x0015801601007387 */ /* 0x0007e20000100a00 */
[----:B------:R-:W-:-:S03]  /*27870*/  VIADD R5, R136, 0xffffffad ;  /* 0xffffffad88057836 */ /* 0x000fc60000000000 */
[----:B------:R1:W-:Y:S01]  /*27880*/  LDGSTS.E [R247+0x28000], desc[UR60][R18.64], !P3 ;  /* 0x2800000012f77fae */ /* 0x0003e2000d92187c */
[----:B------:R-:W-:-:S03]  /*27890*/  IMAD R4, R6, 0x51, RZ ;  /* 0x0000005106047824 */ /* 0x000fc600078e02ff */
[----:B------:R2:W-:Y:S04]  /*278a0*/  STL.64 [R1+0x1588], R20 ;  /* 0x0015881401007387 */ /* 0x0005e80000100a00 */
[----:B------:R4:W-:Y:S01]  /*278b0*/  LDGSTS.E [R247+0x2c000], desc[UR60][R8.64], !P3 ;  /* 0x2c00000008f77fae */ /* 0x0009e2000d92187c */
[C---:B---3--:R-:W-:Y:S01]  /*278c0*/  IMAD.WIDE R22, R4.reuse, 0x4, R242 ;  /* 0x0000000404167825 */ /* 0x048fe200078e02f2 */
[----:B------:R-:W-:Y:S02]  /*278d0*/  ISETP.GE.U32.AND P3, PT, R5, 0x7fffff2e, PT ;  /* 0x7fffff2e0500780c */ /* 0x000fe40003f66070 */
[----:B------:R1:W-:Y:S01]  /*278e0*/  STL.64 [R1+0x1590], R18 ;  /* 0x0015901201007387 */ /* 0x0003e20000100a00 */
[----:B--2---:R-:W-:-:S03]  /*278f0*/  IMAD.WIDE R20, R4, 0x4, R236 ;  /* 0x0000000404147825 */ /* 0x004fc600078e02ec */
[----:B------:R4:W-:Y:S01]  /*27900*/  STL.64 [R1+0x1598], R8 ;  /* 0x0015980801007387 */ /* 0x0009e20000100a00 */
[----:B------:R-:W-:-:S03]  /*27910*/  IADD3 R5, R136, -0x54, RZ ;  /* 0xffffffac88057810 */ /* 0x000fc60007ffe0ff */
[----:B------:R2:W-:Y:S01]  /*27920*/  LDGSTS.E [R247+0x20004], desc[UR60][R22.64], !P1 ;  /* 0x2000400016f77fae */ /* 0x0005e2000c92187c */
[----:B-1----:R-:W-:-:S03]  /*27930*/  IMAD.WIDE R18, R4, 0x4, R238 ;  /* 0x0000000404127825 */ /* 0x002fc600078e02ee */
[----:B------:R1:W-:Y:S01]  /*27940*/  LDGSTS.E [R247+0x24004], desc[UR60][R20.64], !P1 ;  /* 0x2400400014f77fae */ /* 0x0003e2000c92187c */
[----:B----4-:R-:W-:-:S03]  /*27950*/  IMAD.WIDE R8, R4, 0x4, R240 ;  /* 0x0000000404087825 */ /* 0x010fc600078e02f0 */
[----:B------:R3:W-:Y:S01]  /*27960*/  LDGSTS.E [R247+0x28004], desc[UR60][R18.64], !P1 ;  /* 0x2800400012f77fae */ /* 0x0007e2000c92187c */
[----:B------:R-:W-:-:S03]  /*27970*/  IMAD R4, R6, 0x52, RZ ;  /* 0x0000005206047824 */ /* 0x000fc600078e02ff */
[----:B------:R2:W-:Y:S04]  /*27980*/  STL.64 [R1+0x15a0], R22 ;  /* 0x0015a01601007387 */ /* 0x0005e80000100a00 */
[----:B------:R4:W-:Y:S01]  /*27990*/  LDGSTS.E [R247+0x2c004], desc[UR60][R8.64], !P1 ;  /* 0x2c00400008f77fae */ /* 0x0009e2000c92187c */
[----:B------:R-:W-:-:S03]  /*279a0*/  ISETP.GE.U32.AND P1, PT, R5, 0x7fffff2d, PT ;  /* 0x7fffff2d0500780c */ /* 0x000fc60003f26070 */
[----:B------:R1:W-:Y:S01]  /*279b0*/  STL.64 [R1+0x15a8], R20 ;  /* 0x0015a81401007387 */ /* 0x0003e20000100a00 */
[----:B--2---:R-:W-:-:S03]  /*279c0*/  IMAD.WIDE R22, R4, 0x4, R242 ;  /* 0x0000000404167825 */ /* 0x004fc600078e02f2 */
[----:B------:R3:W-:Y:S04]  /*279d0*/  STL.64 [R1+0x15b0], R18 ;  /* 0x0015b01201007387 */ /* 0x0007e80000100a00 */
[----:B------:R4:W-:Y:S01]  /*279e0*/  STL.64 [R1+0x15b8], R8 ;  /* 0x0015b80801007387 */ /* 0x0009e20000100a00 */
[----:B-1----:R-:W-:-:S03]  /*279f0*/  IMAD.WIDE R20, R4, 0x4, R236 ;  /* 0x0000000404147825 */ /* 0x002fc600078e02ec */
[----:B------:R1:W-:Y:S01]  /*27a00*/  LDGSTS.E [R247+0x20008], desc[UR60][R22.64], !P3 ;  /* 0x2000800016f77fae */ /* 0x0003e2000d92187c */
[----:B---3--:R-:W-:-:S03]  /*27a10*/  IMAD.WIDE R18, R4, 0x4, R238 ;  /* 0x0000000404127825 */ /* 0x008fc600078e02ee */
[----:B------:R2:W-:Y:S01]  /*27a20*/  LDGSTS.E [R247+0x24008], desc[UR60][R20.64], !P3 ;  /* 0x2400800014f77fae */ /* 0x0005e2000d92187c */
[----:B----4-:R-:W-:-:S03]  /*27a30*/  IMAD.WIDE R8, R4, 0x4, R240 ;  /* 0x0000000404087825 */ /* 0x010fc600078e02f0 */
[----:B------:R1:W-:Y:S01]  /*27a40*/  STL.64 [R1+0x15c0], R22 ;  /* 0x0015c01601007387 */ /* 0x0003e20000100a00 */
[----:B------:R-:W-:-:S03]  /*27a50*/  VIADD R5, R136, 0xffffff8f ;  /* 0xffffff8f88057836 */ /* 0x000fc60000000000 */
[----:B------:R3:W-:Y:S01]  /*27a60*/  LDGSTS.E [R247+0x28008], desc[UR60][R18.64], !P3 ;  /* 0x2800800012f77fae */ /* 0x0007e2000d92187c */
[----:B------:R-:W-:-:S03]  /*27a70*/  IMAD R4, R6, 0x53, RZ ;  /* 0x0000005306047824 */ /* 0x000fc600078e02ff */
[----:B------:R2:W-:Y:S04]  /*27a80*/  STL.64 [R1+0x15c8], R20 ;  /* 0x0015c81401007387 */ /* 0x0005e80000100a00 */
[----:B------:R4:W-:Y:S01]  /*27a90*/  LDGSTS.E [R247+0x2c008], desc[UR60][R8.64], !P3 ;  /* 0x2c00800008f77fae */ /* 0x0009e2000d92187c */
[----:B-1----:R-:W-:Y:S01]  /*27aa0*/  IMAD.WIDE R22, R4, 0x4, R242 ;  /* 0x0000000404167825 */ /* 0x002fe200078e02f2 */
[----:B------:R-:W-:Y:S02]  /*27ab0*/  ISETP.GE.U32.AND P3, PT, R5, 0x7fffff10, PT ;  /* 0x7fffff100500780c */ /* 0x000fe40003f66070 */
[----:B------:R3:W-:Y:S01]  /*27ac0*/  STL.64 [R1+0x15d0], R18 ;  /* 0x0015d01201007387 */ /* 0x0007e20000100a00 */
[----:B------:R-:W-:Y:S02]  /*27ad0*/  VIADD R5, R136, 0xffffff8e ;  /* 0xffffff8e88057836 */ /* 0x000fe40000000000 */
[C---:B--2---:R-:W-:Y:S01]  /*27ae0*/  IMAD.WIDE R20, R4.reuse, 0x4, R236 ;  /* 0x0000000404147825 */ /* 0x044fe200078e02ec */
[----:B------:R4:W-:Y:S04]  /*27af0*/  STL.64 [R1+0x15d8], R8 ;  /* 0x0015d80801007387 */ /* 0x0009e80000100a00 */
[----:B------:R1:W-:Y:S01]  /*27b00*/  LDGSTS.E [R247+0x2000c], desc[UR60][R22.64], !P1 ;  /* 0x2000c00016f77fae */ /* 0x0003e2000c92187c */
[----:B---3--:R-:W-:-:S03]  /*27b10*/  IMAD.WIDE R18, R4, 0x4, R238 ;  /* 0x0000000404127825 */ /* 0x008fc600078e02ee */
        /* <DEDUP_REMOVED lines=8> */
[----:B-1----:R-:W-:-:S03]  /*27ba0*/  IMAD.WIDE R22, R4, 0x4, R242 ;  /* 0x0000000404167825 */ /* 0x002fc600078e02f2 */
[----:B------:R3:W-:Y:S01]  /*27bb0*/  STL.64 [R1+0x15f0], R18 ;  /* 0x0015f01201007387 */ /* 0x0007e20000100a00 */
[----:B------:R-:W-:-:S03]  /*27bc0*/  IADD3 R5, R136, -0x73, RZ ;  /* 0xffffff8d88057810 */ /* 0x000fc60007ffe0ff */
[----:B------:R4:W-:Y:S01]  /*27bd0*/  STL.64 [R1+0x15f8], R8 ;  /* 0x0015f80801007387 */ /* 0x0009e20000100a00 */
[----:B--2---:R-:W-:-:S03]  /*27be0*/  IMAD.WIDE R20, R4, 0x4, R236 ;  /* 0x0000000404147825 */ /* 0x004fc600078e02ec */
[----:B------:R1:W-:Y:S01]  /*27bf0*/  LDGSTS.E [R247+0x30000], desc[UR60][R22.64], !P3 ;  /* 0x3000000016f77fae */ /* 0x0003e2000d92187c */
[----:B---3--:R-:W-:-:S03]  /*27c00*/  IMAD.WIDE R18, R4, 0x4, R238 ;  /* 0x0000000404127825 */ /* 0x008fc600078e02ee */
[----:B------:R2:W-:Y:S01]  /*27c10*/  LDGSTS.E [R247+0x34000], desc[UR60][R20.64], !P3 ;  /* 0x3400000014f77fae */ /* 0x0005e2000d92187c */
[----:B----4-:R-:W-:-:S03]  /*27c20*/  IMAD.WIDE R8, R4, 0x4, R240 ;  /* 0x0000000404087825 */ /* 0x010fc600078e02f0 */
[----:B------:R1:W-:Y:S01]  /*27c30*/  STL.64 [R1+0x1600], R22 ;  /* 0x0016001601007387 */ /* 0x0003e20000100a00 */
[----:B------:R-:W-:-:S03]  /*27c40*/  IMAD R4, R6, 0x71, RZ ;  /* 0x0000007106047824 */ /* 0x000fc600078e02ff */
[----:B------:R3:W-:Y:S04]  /*27c50*/  LDGSTS.E [R247+0x38000], desc[UR60][R18.64], !P3 ;  /* 0x3800000012f77fae */ /* 0x0007e8000d92187c */
[----:B------:R2:W-:Y:S04]  /*27c60*/  STL.64 [R1+0x1608], R20 ;  /* 0x0016081401007387 */ /* 0x0005e80000100a00 */
[----:B------:R4:W-:Y:S01]  /*27c70*/  LDGSTS.E [R247+0x3c000], desc[UR60][R8.64], !P3 ;  /* 0x3c00000008f77fae */ /* 0x0009e2000d92187c */
[----:B-1----:R-:W-:Y:S01]  /*27c80*/  IMAD.WIDE R22, R4, 0x4, R242 ;  /* 0x0000000404167825 */ /* 0x002fe200078e02f2 */
[----:B------:R-:W-:-:S02]  /*27c90*/  ISETP.GE.U32.AND P3, PT, R5, 0x7fffff0e, PT ;  /* 0x7fffff0e0500780c */ /* 0x000fc40003f66070 */
        /* <DEDUP_REMOVED lines=15> */
[----:B------:R3:W-:Y:S04]  /*27d90*/  STL.64 [R1+0x1630], R18 ;  /* 0x0016301201007387 */ /* 0x0007e80000100a00 */
[----:B------:R4:W-:Y:S01]  /*27da0*/  STL.64 [R1+0x1638], R8 ;  /* 0x0016380801007387 */ /* 0x0009e20000100a00 */
[----:B--2---:R-:W-:-:S03]  /*27db0*/  IMAD.WIDE R20, R4, 0x4, R236 ;  /* 0x0000000404147825 */ /* 0x004fc600078e02ec */
        /* <DEDUP_REMOVED lines=10> */
[C---:B-1----:R-:W-:Y:S01]  /*27e60*/  IMAD.WIDE R22, R4.reuse, 0x4, R242 ;  /* 0x0000000404167825 */ /* 0x042fe200078e02f2 */
[----:B------:R-:W-:Y:S02]  /*27e70*/  ISETP.GE.U32.AND P3, PT, R5, 0x7fffff6c, PT ;  /* 0x7fffff6c0500780c */ /* 0x000fe40003f66070 */
[----:B------:R3:W-:Y:S01]  /*27e80*/  STL.64 [R1+0x1650], R18 ;  /* 0x0016501201007387 */ /* 0x0007e20000100a00 */
[----:B--2---:R-:W-:-:S03]  /*27e90*/  IMAD.WIDE R20, R4, 0x4, R236 ;  /* 0x0000000404147825 */ /* 0x004fc600078e02ec */
[----:B------:R4:W-:Y:S01]  /*27ea0*/  STL.64 [R1+0x1658], R8 ;  /* 0x0016580801007387 */ /* 0x0009e20000100a00 */
[----:B------:R-:W-:-:S03]  /*27eb0*/  IMAD R5, R6, 0x14, RZ ;  /* 0x0000001406057824 */ /* 0x000fc600078e02ff */
[----:B------:R1:W-:Y:S01]  /*27ec0*/  LDGSTS.E [R247+0x3000c], desc[UR60][R22.64], !P1 ;  /* 0x3000c00016f77fae */ /* 0x0003e2000c92187c */
[----:B---3--:R-:W-:-:S03]  /*27ed0*/  IMAD.WIDE R18, R4, 0x4, R238 ;  /* 0x0000000404127825 */ /* 0x008fc600078e02ee */
[----:B------:R2:W-:Y:S01]  /*27ee0*/  LDGSTS.E [R247+0x3400c], desc[UR60][R20.64], !P1 ;  /* 0x3400c00014f77fae */ /* 0x0005e2000c92187c */
[----:B----4-:R-:W-:-:S03]  /*27ef0*/  IMAD.WIDE R8, R4, 0x4, R240 ;  /* 0x0000000404087825 */ /* 0x010fc600078e02f0 */
[----:B------:R3:W-:Y:S04]  /*27f00*/  LDGSTS.E [R247+0x3800c], desc[UR60][R18.64], !P1 ;  /* 0x3800c00012f77fae */ /* 0x0007e8000c92187c */
        /* <DEDUP_REMOVED lines=9> */
[----:B------:R1:W-:Y:S01]  /*27fa0*/  LDGSTS.E [R246], desc[UR60][R22.64], !P3 ;  /* 0x0000000016f67fae */ /* 0x0003e2000d92187c */
        /* <DEDUP_REMOVED lines=73> */
[----:B------:R-:W-:-:S03]  /*28440*/  IADD3 R5, R136, -0x38, RZ ;  /* 0xffffffc888057810 */ /* 0x000fc60007ffe0ff */
        /* <DEDUP_REMOVED lines=141> */
[----:B------:R3:W-:Y:S01]  /*28d20*/  LDGSTS.E [R246+0x38008], desc[UR60][R18.64], !P3 ;  /* 0x3800800012f67fae */ /* 0x0007e2000d92187c */
[----:B------:R-:W-:-:S03]  /*28d30*/  IMAD.MOV.U32 R94, RZ, RZ, R245 ;  /* 0x000000ffff5e7224 */ /* 0x000fc600078e00f5 */
[----:B------:R2:W-:Y:S04]  /*28d40*/  STL.64 [R1+0x1848], R20 ;  /* 0x0018481401007387 */ /* 0x0005e80000100a00 */
[----:B------:R4:W-:Y:S01]  /*28d50*/  LDGSTS.E [R246+0x3c008], desc[UR60][R8.64], !P3 ;  /* 0x3c00800008f67fae */ /* 0x0009e2000d92187c */
[----:B-1----:R-:W-:Y:S01]  /*28d60*/  IMAD.WIDE R22, R4, 0x4, R242 ;  /* 0x0000000404167825 */ /* 0x002fe200078e02f2 */
[----:B------:R-:W-:Y:S02]  /*28d70*/  ISETP.GE.U32.AND P3, PT, R5, 0x7fffff68, PT ;  /* 0x7fffff680500780c */ /* 0x000fe40003f66070 */
[----:B------:R3:W-:Y:S01]  /*28d80*/  STL.64 [R1+0x1850], R18 ;  /* 0x0018501201007387 */ /* 0x0007e20000100a00 */
[----:B------:R-:W-:Y:S02]  /*28d90*/  VIADD R86, R136, 0xffffffe6 ;  /* 0xffffffe688567836 */ /* 0x000fe40000000000 */
[----:B--2---:R-:W-:Y:S01]  /*28da0*/  IMAD.WIDE R20, R4, 0x4, R236 ;  /* 0x0000000404147825 */ /* 0x004fe200078e02ec */
[----:B------:R4:W-:Y:S01]  /*28db0*/  STL.64 [R1+0x1858], R8 ;  /* 0x0018580801007387 */ /* 0x0009e20000100a00 */
[----:B------:R-:W-:-:S02]  /*28dc0*/  LOP3.LUT R245, R3, 0x60, RZ, 0x3c, !PT ;  /* 0x0000006003f57812 */ /* 0x000fc400078e3cff */
[----:B------:R-:W-:Y:S01]  /*28dd0*/  IMAD R5, R6, 0x18, RZ ;  /* 0x0000001806057824 */ /* 0x000fe200078e02ff */
[----:B------:R1:W-:Y:S01]  /*28de0*/  LDGSTS.E [R246+0x3000c], desc[UR60][R22.64], !P1 ;  /* 0x3000c00016f67fae */ /* 0x0003e2000c92187c */
[----:B---3--:R-:W-:-:S03]  /*28df0*/  IMAD.WIDE R18, R4, 0x4, R238 ;  /* 0x0000000404127825 */ /* 0x008fc600078e02ee */
[----:B------:R2:W-:Y:S01]  /*28e00*/  LDGSTS.E [R246+0x3400c], desc[UR60][R20.64], !P1 ;  /* 0x3400c00014f67fae */ /* 0x0005e2000c92187c */
[----:B----4-:R-:W-:-:S03]  /*28e10*/  IMAD.WIDE R8, R4, 0x4, R240 ;  /* 0x0000000404087825 */ /* 0x010fc600078e02f0 */
[----:B------:R3:W-:Y:S01]  /*28e20*/  LDGSTS.E [R246+0x3800c], desc[UR60][R18.64], !P1 ;  /* 0x3800c00012f67fae */ /* 0x0007e2000c92187c */
[----:B------:R-:W-:-:S03]  /*28e30*/  IMAD.IADD R245, R7, 0x1, R245 ;  /* 0x0000000107f57824 */ /* 0x000fc600078e02f5 */
        /* <DEDUP_REMOVED lines=232> */
[----:B--2---:R-:W-:Y:S01]  /*29cc0*/  IMAD.WIDE R20, R4, 0x4, R236 ;  /* 0x0000000404147825 */ /* 0x004fe200078e02ec */
[----:B------:R4:W-:Y:S03]  /*29cd0*/  STL.64 [R1+0x1a58], R8 ;  /* 0x001a580801007387 */ /* 0x0009e60000100a00 */
[----:B------:R-:W-:Y:S01]  /*29ce0*/  IMAD R5, R6, 0x1c, RZ ;  /* 0x0000001c06057824 */ /* 0x000fe200078e02ff */
[----:B------:R1:W-:Y:S01]  /*29cf0*/  LDGSTS.E [R245+0x3000c], desc[UR60][R22.64], !P1 ;  /* 0x3000c00016f57fae */ /* 0x0003e2000c92187c */
[----:B---3--:R-:W-:-:S03]  /*29d00*/  IMAD.WIDE R18, R4, 0x4, R238 ;  /* 0x0000000404127825 */ /* 0x008fc600078e02ee */
[----:B------:R2:W-:Y:S01]  /*29d10*/  LDGSTS.E [R245+0x3400c], desc[UR60][R20.64], !P1 ;  /* 0x3400c00014f57fae */ /* 0x0005e2000c92187c */
[----:B----4-:R-:W-:-:S03]  /*29d20*/  IMAD.WIDE R8, R4, 0x4, R240 ;  /* 0x0000000404087825 */ /* 0x010fc600078e02f0 */
[----:B------:R3:W-:Y:S04]  /*29d30*/  LDGSTS.E [R245+0x3800c], desc[UR60][R18.64], !P1 ;  /* 0x3800c00012f57fae */ /* 0x0007e8000c92187c */
[----:B------:R1:W-:Y:S04]  /*29d40*/  STL.64 [R1+0x1a60], R22 ;  /* 0x001a601601007387 */ /* 0x0003e80000100a00 */
[----:B------:R4:W-:Y:S01]  /*29d50*/  LDGSTS.E [R245+0x3c00c], desc[UR60][R8.64], !P1 ;  /* 0x3c00c00008f57fae */ /* 0x0009e2000c92187c */
[----:B------:R-:W-:Y:S01]  /*29d60*/  ISETP.GE.U32.AND P1, PT, R86, 0x7fffff63, PT ;  /* 0x7fffff635600780c */ /* 0x000fe20003f26070 */
[----:B------:R-:W-:-:S02]  /*29d70*/  VIADD R4, R136, 0xffffffe1 ;  /* 0xffffffe188047836 */ /* 0x000fc40000000000 */
[----:B------:R-:W-:Y:S01]  /*29d80*/  IMAD R3, R6, 0x1d, RZ ;  /* 0x0000001d06037824 */ /* 0x000fe200078e02ff */
[----:B------:R2:W-:Y:S01]  /*29d90*/  STL.64 [R1+0x1a68], R20 ;  /* 0x001a681401007387 */ /* 0x0005e20000100a00 */
[----:B------:R-:W-:Y:S01]  /*29da0*/  MOV R7, R98 ;  /* 0x0000006200077202 */ /* 0x000fe20000000f00 */
[----:B------:R-:W4:Y:S01]  /*29db0*/  LDC R86, c[0x0][0x240] ;  /* 0x00009000ff567b82 */ /* 0x000f220000000800 */
[C---:B-1----:R-:W-:Y:S01]  /*29dc0*/  IMAD.WIDE R22, R5.reuse, 0x4, R242 ;  /* 0x0000000405167825 */ /* 0x042fe200078e02f2 */
[----:B------:R3:W-:Y:S04]  /*29dd0*/  STL.64 [R1+0x1a70], R18 ;  /* 0x001a701201007387 */ /* 0x0007e80000100a00 */
[----:B------:R4:W-:Y:S02]  /*29de0*/  STL.64 [R1+0x1a78], R8 ;  /* 0x001a780801007387 */ /* 0x0009e40000100a00 */
[----:B------:R-:W1:Y:S01]  /*29df0*/  LDC R98, c[0x0][0x240] ;  /* 0x00009000ff627b82 */ /* 0x000e620000000800 */
[C---:B--2---:R-:W-:Y:S01]  /*29e00*/  IMAD.WIDE R20, R5.reuse, 0x4, R236 ;  /* 0x0000000405147825 */ /* 0x044fe200078e02ec */
[----:B------:R2:W-:Y:S03]  /*29e10*/  LDGSTS.E [R244], desc[UR60][R22.64], !P3 ;  /* 0x0000000016f47fae */ /* 0x0005e6000d92187c */
[C---:B---3--:R-:W-:Y:S01]  /*29e20*/  IMAD.WIDE R18, R5.reuse, 0x4, R238 ;  /* 0x0000000405127825 */ /* 0x048fe200078e02ee */
[----:B------:R3:W-:Y:S03]  /*29e30*/  LDGSTS.E [R244+0x4000], desc[UR60][R20.64], !P3 ;  /* 0x0400000014f47fae */ /* 0x0007e6000d92187c */
[----:B----4-:R-:W-:Y:S01]  /*29e40*/  IMAD.WIDE R8, R5, 0x4, R240 ;  /* 0x0000000405087825 */ /* 0x010fe200078e02f0 */
[----:B------:R2:W-:Y:S04]  /*29e50*/  STL.64 [R1+0xf50], R22 ;  /* 0x000f501601007387 */ /* 0x0005e80000100a00 */
[----:B------:R4:W-:Y:S04]  /*29e60*/  LDGSTS.E [R244+0x8000], desc[UR60][R18.64], !P3 ;  /* 0x0800000012f47fae */ /* 0x0009e8000d92187c */
[----:B------:R3:W-:Y:S04]  /*29e70*/  STL.64 [R1+0xf58], R20 ;  /* 0x000f581401007387 */ /* 0x0007e80000100a00 */
[----:B------:R4:W-:Y:S01]  /*29e80*/  LDGSTS.E [R244+0xc000], desc[UR60][R8.64], !P3 ;  /* 0x0c00000008f47fae */ /* 0x0009e2000d92187c */
[----:B--2---:R-:W-:Y:S01]  /*29e90*/  IMAD.WIDE R22, R3, 0x4, R242 ;  /* 0x0000000403167825 */ /* 0x004fe200078e02f2 */
[----:B------:R-:W-:-:S02]  /*29ea0*/  ISETP.GE.U32.AND P3, PT, R4, 0x7fffff62, PT ;  /* 0x7fffff620400780c */ /* 0x000fc40003f66070 */
[----:B------:R4:W-:Y:S01]  /*29eb0*/  STL.64 [R1+0xf60], R18 ;  /* 0x000f601201007387 */ /* 0x0009e20000100a00 */
[----:B------:R-:W-:Y:S02]  /*29ec0*/  VIADD R4, R136, 0xffffffe0 ;  /* 0xffffffe088047836 */ /* 0x000fe40000000000 */
[C---:B---3--:R-:W-:Y:S01]  /*29ed0*/  IMAD.WIDE R20, R3.reuse, 0x4, R236 ;  /* 0x0000000403147825 */ /* 0x048fe200078e02ec */
        /* <DEDUP_REMOVED lines=78> */
[----:B------:R1:W-:Y:S01]  /*2a3c0*/  STL.64 [R1+0x1010], R22 ;  /* 0x0010101601007387 */ /* 0x0003e20000100a00 */
[----:B----4-:R-:W-:-:S03]  /*2a3d0*/  IMAD.WIDE R8, R3, 0x4, R240 ;  /* 0x0000000403087825 */ /* 0x010fc600078e02f0 */
[----:B------:R2:W-:Y:S01]  /*2a3e0*/  LDGSTS.E [R244+0x14008], desc[UR60][R20.64], !P3 ;  /* 0x1400800014f47fae */ /* 0x0005e2000d92187c */
[----:B------:R-:W-:-:S03]  /*2a3f0*/  IMAD R3, R6, 0x3f, RZ ;  /* 0x0000003f06037824 */ /* 0x000fc600078e02ff */
[----:B------:R2:W-:Y:S04]  /*2a400*/  STL.64 [R1+0x1018], R20 ;  /* 0x0010181401007387 */ /* 0x0005e80000100a00 */
[----:B------:R3:W-:Y:S01]  /*2a410*/  LDGSTS.E [R244+0x18008], desc[UR60][R18.64], !P3 ;  /* 0x1800800012f47fae */ /* 0x0007e2000d92187c */
[----:B-1----:R-:W-:-:S03]  /*2a420*/  IMAD.WIDE R22, R3, 0x4, R242 ;  /* 0x0000000403167825 */ /* 0x002fc600078e02f2 */
[----:B------:R3:W-:Y:S04]  /*2a430*/  STL.64 [R1+0x1020], R18 ;  /* 0x0010201201007387 */ /* 0x0007e80000100a00 */
[----:B------:R1:W-:Y:S01]  /*2a440*/  LDGSTS.E [R244+0x1c008], desc[UR60][R8.64], !P3 ;  /* 0x1c00800008f47fae */ /* 0x0003e2000d92187c */
[----:B------:R-:W-:Y:S01]  /*2a450*/  ISETP.GE.U32.AND P3, PT, R4, 0x7fffff24, PT ;  /* 0x7fffff240400780c */ /* 0x000fe20003f66070 */
[----:B------:R-:W-:Y:S02]  /*2a460*/  IMAD R4, R6, 0x5d, RZ ;  /* 0x0000005d06047824 */ /* 0x000fe400078e02ff */
[----:B------:R1:W-:Y:S01]  /*2a470*/  STL.64 [R1+0x1028], R8 ;  /* 0x0010280801007387 */ /* 0x0003e20000100a00 */
[----:B--2---:R-:W-:-:S04]  /*2a480*/  IMAD.WIDE R20, R3, 0x4, R236 ;  /* 0x0000000403147825 */ /* 0x004fc800078e02ec */
[C---:B---3--:R-:W-:Y:S01]  /*2a490*/  IMAD.WIDE R18, R3.reuse, 0x4, R238 ;  /* 0x0000000403127825 */ /* 0x048fe200078e02ee */
[----:B------:R2:W-:Y:S03]  /*2a4a0*/  STL.64 [R1+0x1030], R22 ;  /* 0x0010301601007387 */ /* 0x0005e60000100a00 */
[----:B------:R-:W-:Y:S01]  /*2a4b0*/  VIADD R5, R136, 0xffffffa2 ;  /* 0xffffffa288057836 */ /* 0x000fe20000000000 */
[----:B------:R2:W-:Y:S01]  /*2a4c0*/  LDGSTS.E [R244+0x1000c], desc[UR60][R22.64], !P1 ;  /* 0x1000c00016f47fae */ /* 0x0005e2000c92187c */
[----:B-1----:R-:W-:-:S03]  /*2a4d0*/  IMAD.WIDE R8, R3, 0x4, R240 ;  /* 0x0000000403087825 */ /* 0x002fc600078e02f0 */
[----:B------:R-:W-:Y:S01]  /*2a4e0*/  LDGSTS.E [R244+0x1400c], desc[UR60][R20.64], !P1 ;  /* 0x1400c00014f47fae */ /* 0x000fe2000c92187c */
[----:B------:R-:W-:-:S03]  /*2a4f0*/  IMAD R3, R6, 0x5c, RZ ;  /* 0x0000005c06037824 */ /* 0x000fc600078e02ff */
[----:B------:R-:W-:Y:S01]  /*2a500*/  STL.64 [R1+0x1038], R20 ;  /* 0x0010381401007387 */ /* 0x000fe20000100a00 */
[----:B------:R-:W-:-:S03]  /*2a510*/  IMAD.WIDE R30, R3, 0x4, R242 ;  /* 0x00000004031e7825 */ /* 0x000fc600078e02f2 */
[----:B------:R1:W-:Y:S01]  /*2a520*/  LDGSTS.E [R244+0x1800c], desc[UR60][R18.64], !P1 ;  /* 0x1800c00012f47fae */ /* 0x0003e2000c92187c */
[----:B--2---:R-:W-:-:S03]  /*2a530*/  IMAD.WIDE R22, R4, 0x4, R242 ;  /* 0x0000000404167825 */ /* 0x004fc600078e02f2 */
[----:B------:R1:W-:Y:S01]  /*2a540*/  STL.64 [R1+0x1040], R18 ;  /* 0x0010401201007387 */ /* 0x0003e20000100a00 */
[----:B------:R-:W-:-:S03]  /*2a550*/  IMAD.WIDE R24, R3, 0x4, R240 ;  /* 0x0000000403187825 */ /* 0x000fc600078e02f0 */
[----:B------:R2:W-:Y:S01]  /*2a560*/  LDGSTS.E [R244+0x1c00c], desc[UR60][R8.64], !P1 ;  /* 0x1c00c00008f47fae */ /* 0x0005e2000c92187c */
[----:B------:R-:W-:Y:S01]  /*2a570*/  ISETP.GE.U32.AND P1, PT, R5, 0x7fffff23, PT ;  /* 0x7fffff230500780c */ /* 0x000fe20003f26070 */
[C---:B------:R-:W-:Y:S02]  /*2a580*/  IMAD.WIDE R26, R3.reuse, 0x4, R238 ;  /* 0x00000004031a7825 */ /* 0x040fe400078e02ee */
[----:B------:R2:W-:Y:S02]  /*2a590*/  STL.64 [R1+0x1048], R8 ;  /* 0x0010480801007387 */ /* 0x0005e40000100a00 */
[----:B------:R-:W-:Y:S02]  /*2a5a0*/  IMAD.WIDE R28, R3, 0x4, R236 ;  /* 0x00000004031c7825 */ /* 0x000fe400078e02ec */
[----:B------:R-:W-:Y:S02]  /*2a5b0*/  STL.64 [R1+0x1a80], R22 ;  /* 0x001a801601007387 */ /* 0x000fe40000100a00 */
[----:B-1----:R-:W-:-:S02]  /*2a5c0*/  IMAD.WIDE R18, R4, 0x4, R238 ;  /* 0x0000000404127825 */ /* 0x002fc400078e02ee */
[----:B------:R-:W-:Y:S02]  /*2a5d0*/  STL.64 [R1+0x1050], R30 ;  /* 0x0010501e01007387 */ /* 0x000fe40000100a00 */
[C---:B------:R-:W-:Y:S02]  /*2a5e0*/  IMAD.WIDE R20, R4.reuse, 0x4, R236 ;  /* 0x0000000404147825 */ /* 0x040fe400078e02ec */
[----:B------:R-:W-:Y:S02]  /*2a5f0*/  STL.64 [R1+0x1068], R24 ;  /* 0x0010681801007387 */ /* 0x000fe40000100a00 */
[----:B--2---:R-:W-:Y:S02]  /*2a600*/  IMAD.WIDE R8, R4, 0x4, R240 ;  /* 0x0000000404087825 */ /* 0x004fe400078e02f0 */
[----:B------:R1:W-:Y:S04]  /*2a610*/  STL.64 [R1+0x1060], R26 ;  /* 0x0010601a01007387 */ /* 0x0003e80000100a00 */
[----:B------:R-:W-:Y:S04]  /*2a620*/  STL.64 [R1+0x1058], R28 ;  /* 0x0010581c01007387 */ /* 0x000fe80000100a00 */
[----:B------:R-:W-:Y:S04]  /*2a630*/  LDGSTS.E [R244+0x20000], desc[UR60][R30.64], !P3 ;  /* 0x200000001ef47fae */ /* 0x000fe8000d92187c */
[----:B------:R-:W-:Y:S04]  /*2a640*/  STL.64 [R1+0x1a98], R8 ;  /* 0x001a980801007387 */ /* 0x000fe80000100a00 */
[----:B------:R-:W-:Y:S04]  /*2a650*/  STL.64 [R1+0x1a90], R18 ;  /* 0x001a901201007387 */ /* 0x000fe80000100a00 */
[----:B------:R-:W-:Y:S04]  /*2a660*/  LDGSTS.E [R244+0x24000], desc[UR60][R28.64], !P3 ;  /* 0x240000001cf47fae */ /* 0x000fe8000d92187c */
[----:B------:R2:W-:Y:S04]  /*2a670*/  STL.64 [R1+0x1a88], R20 ;  /* 0x001a881401007387 */ /* 0x0005e80000100a00 */
[----:B------:R-:W-:Y:S04]  /*2a680*/  LDGSTS.E [R244+0x28000], desc[UR60][R26.64], !P3 ;  /* 0x280000001af47fae */ /* 0x000fe8000d92187c */
[----:B------:R-:W-:Y:S04]  /*2a690*/  LDGSTS.E [R244+0x2c000], desc[UR60][R24.64], !P3 ;  /* 0x2c00000018f47fae */ /* 0x000fe8000d92187c */
[----:B------:R-:W-:Y:S04]  /*2a6a0*/  LDGSTS.E [R244+0x20004], desc[UR60][R22.64], !P1 ;  /* 0x2000400016f47fae */ /* 0x000fe8000c92187c */
[----:B-1----:R-:W3:Y:S04]  /*2a6b0*/  LDL.LU R26, [R1+0x574] ;  /* 0x00057400011a7983 */ /* 0x002ee80000300800 */
[----:B------:R-:W4:Y:S04]  /*2a6c0*/  LDL.LU R131, [R1+0x570] ;  /* 0x0005700001837983 */ /* 0x000f280000300800 */
[----:B------:R-:W4:Y:S04]  /*2a6d0*/  LDL.LU R25, [R1+0x56c] ;  /* 0x00056c0001197983 */ /* 0x000f280000300800 */
[----:B------:R-:W4:Y:S04]  /*2a6e0*/  LDL.LU R24, [R1+0x568] ;  /* 0x0005680001187983 */ /* 0x000f280000300800 */
[----:B------:R-:W4:Y:S04]  /*2a6f0*/  LDL.LU R132, [R1+0x560] ;  /* 0x0005600001847983 */ /* 0x000f280000300800 */
[----:B------:R-:W4:Y:S04]  /*2a700*/  LDL.LU R23, [R1+0x55c] ;  /* 0x00055c0001177983 */ /* 0x000f280000300800 */
[----:B------:R-:W4:Y:S04]  /*2a710*/  LDL.LU R22, [R1+0x558] ;  /* 0x0005580001167983 */ /* 0x000f280000300800 */
[----:B------:R-:W4:Y:S04]  /*2a720*/  LDL.LU R133, [R1+0x554] ;  /* 0x0005540001857983 */ /* 0x000f280000300800 */
[----:B------:R-:W-:Y:S04]  /*2a730*/  LDGSTS.E [R244+0x24004], desc[UR60][R20.64], !P1 ;  /* 0x2400400014f47fae */ /* 0x000fe8000c92187c */
[----:B------:R-:W-:Y:S01]  /*2a740*/  LDGSTS.E [R244+0x28004], desc[UR60][R18.64], !P1 ;  /* 0x2800400012f47fae */ /* 0x000fe2000c92187c */
[----:B------:R-:W-:-:S03]  /*2a750*/  VIADD R5, R136, 0xffffff80 ;  /* 0xffffff8088057836 */ /* 0x000fc60000000000 */
[----:B------:R1:W-:Y:S04]  /*2a760*/  LDGSTS.E [R244+0x2c004], desc[UR60][R8.64], !P1 ;  /* 0x2c00400008f47fae */ /* 0x0003e8000c92187c */
[----:B--2---:R-:W2:Y:S04]  /*2a770*/  LDL.LU R20, [R1+0x550] ;  /* 0x0005500001147983 */ /* 0x004ea80000300800 */
[----:B------:R-:W2:Y:S04]  /*2a780*/  LDL.LU R21, [R1+0x54c] ;  /* 0x00054c0001157983 */ /* 0x000ea80000300800 */
[----:B------:R-:W2:Y:S04]  /*2a790*/  LDL.LU R18, [R1+0x548] ;  /* 0x0005480001127983 */ /* 0x000ea80000300800 */
[----:B------:R-:W2:Y:S01]  /*2a7a0*/  LDL.LU R19, [R1+0x544] ;  /* 0x0005440001137983 */ /* 0x000ea20000300800 */
[----:B------:R-:W-:Y:S01]  /*2a7b0*/  ISETP.GE.AND P1, PT, R137, R5, PT ;  /* 0x000000058900720c */ /* 0x000fe20003f26270 */
[----:B------:R-:W-:-:S02]  /*2a7c0*/  IMAD.MOV.U32 R137, RZ, RZ, R96 ;  /* 0x000000ffff897224 */ /* 0x000fc400078e0060 */
[----:B------:R-:W3:Y:S01]  /*2a7d0*/  LDC R96, c[0x0][0x240] ;  /* 0x00009000ff607b82 */ /* 0x000ee20000000800 */
[----:B------:R-:W-:Y:S01]  /*2a7e0*/  IMAD R4, R6, 0x5e, RZ ;  /* 0x0000005e06047824 */ /* 0x000fe200078e02ff */
[----:B-1----:R-:W-:Y:S01]  /*2a7f0*/  IADD3 R8, R136, 0x7f, RZ ;  /* 0x0000007f88087810 */ /* 0x002fe20007ffe0ff */
[----:B------:R-:W-:Y:S01]  /*2a800*/  IMAD.MOV.U32 R9, RZ, RZ, R97 ;  /* 0x000000ffff097224 */ /* 0x000fe200078e0061 */
[----:B------:R-:W2:Y:S01]  /*2a810*/  LDL.LU R135, [R1+0x484] ;  /* 0x0004840001877983 */ /* 0x000ea20000300800 */
[----:B------:R-:W-:-:S03]  /*2a820*/  IMAD.WIDE R34, R4, 0x4, R242 ;  /* 0x0000000404227825 */ /* 0x000fc600078e02f2 */
[----:B------:R-:W4:Y:S01]  /*2a830*/  LDC R97, c[0x0][0x240] ;  /* 0x00009000ff617b82 */ /* 0x000f220000000800 */
[----:B------:R-:W-:Y:S01]  /*2a840*/  IMAD.WIDE R32, R4, 0x4, R236 ;  /* 0x0000000404207825 */ /* 0x000fe200078e02ec */
[----:B------:R-:W-:Y:S01]  /*2a850*/  SEL R3, RZ, 0x4, P1 ;  /* 0x00000004ff037807 */ /* 0x000fe20000800000 */
[----:B------:R-:W-:Y:S01]  /*2a860*/  LDGSTS.E [R244+0x20008], desc[UR60][R34.64], !P0 ;  /* 0x2000800022f47fae */ /* 0x000fe2000c12187c */
[----:B------:R-:W-:Y:S01]  /*2a870*/  ISETP.GT.AND P1, PT, R8, 0xff, PT ;  /* 0x000000ff0800780c */ /* 0x000fe20003f24270 */
[C---:B------:R-:W-:Y:S02]  /*2a880*/  IMAD.WIDE R30, R4.reuse, 0x4, R238 ;  /* 0x00000004041e7825 */ /* 0x040fe400078e02ee */
[----:B------:R-:W2:Y:S01]  /*2a890*/  LDL.LU R8, [R1+0x414] ;  /* 0x0004140001087983 */ /* 0x000ea20000300800 */
[----:B------:R-:W1:Y:S01]  /*2a8a0*/  LDC R136, c[0x0][0x240] ;  /* 0x00009000ff887b82 */ /* 0x000e620000000800 */
[----:B------:R-:W-:Y:S02]  /*2a8b0*/  IMAD.WIDE R28, R4, 0x4, R240 ;  /* 0x00000004041c7825 */ /* 0x000fe400078e02f0 */
[----:B------:R4:W-:Y:S04]  /*2a8c0*/  STL.64 [R1+0x1aa0], R34 ;  /* 0x001aa02201007387 */ /* 0x0009e80000100a00 */
[----:B------:R2:W-:Y:S04]  /*2a8d0*/  STL.64 [R1+0x1aa8], R32 ;  /* 0x001aa82001007387 */ /* 0x0005e80000100a00 */
[----:B------:R-:W-:Y:S01]  /*2a8e0*/  LDGSTS.E [R244+0x24008], desc[UR60][R32.64], !P0 ;  /* 0x2400800020f47fae */ /* 0x000fe2000c12187c */
[----:B---3--:R-:W-:-:S03]  /*2a8f0*/  IMAD R96, R26, R96, RZ ;  /* 0x000000601a607224 */ /* 0x008fc600078e02ff */
[----:B------:R3:W-:Y:S01]  /*2a900*/  STL.64 [R1+0x1ab0], R30 ;  /* 0x001ab01e01007387 */ /* 0x0007e20000100a00 */
[----:B----4-:R-:W-:-:S03]  /*2a910*/  IMAD R97, R131, R97, RZ ;  /* 0x0000006183617224 */ /* 0x010fc600078e02ff */
[----:B------:R4:W-:Y:S01]  /*2a920*/  STL.64 [R1+0x1ab8], R28 ;  /* 0x001ab81c01007387 */ /* 0x0009e20000100a00 */
[----:B------:R-:W-:-:S03]  /*2a930*/  IMAD R98, R25, R98, RZ ;  /* 0x0000006219627224 */ /* 0x000fc600078e02ff */
[----:B------:R-:W4:Y:S01]  /*2a940*/  LDL.LU R37, [R1+0x404] ;  /* 0x0004040001257983 */ /* 0x000f220000300800 */
[----:B------:R-:W-:-:S03]  /*2a950*/  IMAD R99, R24, R99, RZ ;  /* 0x0000006318637224 */ /* 0x000fc600078e02ff */
[----:B------:R-:W4:Y:S01]  /*2a960*/  LDL.LU R36, [R1+0x3f8] ;  /* 0x0003f80001247983 */ /* 0x000f220000300800 */
[----:B------:R-:W-:-:S03]  /*2a970*/  IMAD R116, R133, R116, RZ ;  /* 0x0000007485747224 */ /* 0x000fc600078e02ff */
[----:B------:R-:W4:Y:S01]  /*2a980*/  LDL.LU R35, [R1+0x3bc] ;  /* 0x0003bc0001237983 */ /* 0x000f220000300800 */
[----:B------:R-:W-:Y:S02]  /*2a990*/  IMAD R107, R132, R107, RZ ;  /* 0x0000006b846b7224 */ /* 0x000fe400078e02ff */
[----:B------:R-:W-:Y:S01]  /*2a9a0*/  IMAD R110, R23, R110, RZ ;  /* 0x0000006e176e7224 */ /* 0x000fe200078e02ff */
[----:B------:R-:W4:Y:S01]  /*2a9b0*/  LDL.LU R34, [R1+0x3b8] ;  /* 0x0003b80001227983 */ /* 0x000f220000300800 */
[----:B------:R-:W-:Y:S02]  /*2a9c0*/  IMAD R114, R22, R114, RZ ;  /* 0x0000007216727224 */ /* 0x000fe400078e02ff */
[----:B--2---:R-:W-:Y:S01]  /*2a9d0*/  IMAD R118, R20, R118, RZ ;  /* 0x0000007614767224 */ /* 0x004fe200078e02ff */
[----:B------:R-:W2:Y:S01]  /*2a9e0*/  LDL.LU R133, [R1+0x3b4] ;  /* 0x0003b40001857983 */ /* 0x000ea20000300800 */
[----:B------:R-:W-:-:S03]  /*2a9f0*/  IMAD R120, R21, R120, RZ ;  /* 0x0000007815787224 */ /* 0x000fc600078e02ff */
[----:B------:R-:W2:Y:S01]  /*2aa00*/  LDL.LU R26, [R1+0x3b0] ;  /* 0x0003b000011a7983 */ /* 0x000ea20000300800 */
[----:B------:R-:W-:-:S03]  /*2aa10*/  IMAD R128, R18, R128, RZ ;  /* 0x0000008012807224 */ /* 0x000fc600078e02ff */
[----:B------:R-:W2:Y:S01]  /*2aa20*/  LDL.LU R33, [R1+0x3ac] ;  /* 0x0003ac0001217983 */ /* 0x000ea20000300800 */
[----:B------:R-:W-:-:S03]  /*2aa30*/  IMAD R130, R19, R130, RZ ;  /* 0x0000008213827224 */ /* 0x000fc600078e02ff */
[----:B------:R-:W2:Y:S01]  /*2aa40*/  LDL.LU R32, [R1+0x3a4] ;  /* 0x0003a40001207983 */ /* 0x000ea20000300800 */
[----:B------:R-:W-:Y:S01]  /*2aa50*/  SEL R3, R3, RZ, P1 ;  /* 0x000000ff03037207 */ /* 0x000fe20000800000 */
[----:B------:R-:W1:Y:S02]  /*2aa60*/  LDC R4, c[0x0][0x240] ;  /* 0x00009000ff047b82 */ /* 0x000e640000000800 */
[----:B------:R-:W-:Y:S04]  /*2aa70*/  LDGSTS.E [R244+0x28008], desc[UR60][R30.64], !P0 ;  /* 0x280080001ef47fae */ /* 0x000fe8000c12187c */
[----:B------:R-:W2:Y:S04]  /*2aa80*/  LDL.LU R129, [R1+0x39c] ;  /* 0x00039c0001817983 */ /* 0x000ea80000300800 */
[----:B------:R2:W-:Y:S04]  /*2aa90*/  LDGSTS.E [R244+0x2c008], desc[UR60][R28.64], !P0 ;  /* 0x2c0080001cf47fae */ /* 0x0005e8000c12187c */
[----:B---3--:R-:W3:Y:S04]  /*2aaa0*/  LDL.LU R31, [R1+0x360] ;  /* 0x00036000011f7983 */ /* 0x008ee80000300800 */
[----:B------:R-:W3:Y:S04]  /*2aab0*/  LDL.LU R30, [R1+0x35c] ;  /* 0x00035c00011e7983 */ /* 0x000ee80000300800 */
        /* <DEDUP_REMOVED lines=13> */
[----:B------:R-:W-:-:S02]  /*2ab90*/  ISETP.NE.U32.AND P1, PT, R3, RZ, PT ;  /* 0x000000ff0300720c */ /* 0x000fc40003f25070 */
[----:B------:R-:W2:Y:S01]  /*2aba0*/  LDC R3, c[0x0][0x240] ;  /* 0x00009000ff037b82 */ /* 0x000ea20000000800 */
[----:B------:R-:W-:Y:S01]  /*2abb0*/  ISETP.GE.U32.AND P3, PT, R5, 0x7fffff01, PT ;  /* 0x7fffff010500780c */ /* 0x000fe20003f66070 */
[----:B-1----:R-:W-:Y:S01]  /*2abc0*/  IMAD R136, R8, R136, RZ ;  /* 0x0000008808887224 */ /* 0x002fe200078e02ff */
[----:B------:R-:W-:Y:S01]  /*2abd0*/  ISETP.NE.U32.AND P0, PT, R12, RZ, PT ;  /* 0x000000ff0c00720c */ /* 0x000fe20003f05070 */
[----:B------:R-:W-:Y:S01]  /*2abe0*/  IMAD R134, R135, R134, RZ ;  /* 0x0000008687867224 */ /* 0x000fe200078e02ff */
[----:B------:R-:W4:Y:S03]  /*2abf0*/  LDL.LU R40, [R1+0x2c8] ;  /* 0x0002c80001287983 */ /* 0x000f260000300800 */
[----:B------:R-:W1:Y:S01]  /*2ac00*/  LDC R5, c[0x0][0x240] ;  /* 0x00009000ff057b82 */ /* 0x000e620000000800 */
[----:B------:R-:W-:Y:S01]  /*2ac10*/  MOV R8, R127 ;  /* 0x0000007f00087202 */ /* 0x000fe20000000f00 */
[----:B------:R-:W-:-:S06]  /*2ac20*/  IMAD.MOV.U32 R135, RZ, RZ, R9 ;  /* 0x000000ffff877224 */ /* 0x000fcc00078e0009 */
[----:B------:R-:W1:Y:S01]  /*2ac30*/  LDC R12, c[0x0][0x240] ;  /* 0x00009000ff0c7b82 */ /* 0x000e620000000800 */
[----:B------:R-:W-:Y:S02]  /*2ac40*/  IMAD.MOV.U32 R127, RZ, RZ, R94 ;  /* 0x000000ffff7f7224 */ /* 0x000fe400078e005e */
[----:B------:R-:W-:Y:S02]  /*2ac50*/  IMAD.MOV.U32 R9, RZ, RZ, R7 ;  /* 0x000000ffff097224 */ /* 0x000fe400078e0007 */
[----:B------:R-:W-:-:S03]  /*2ac60*/  IMAD.MOV.U32 R7, RZ, RZ, R95 ;  /* 0x000000ffff077224 */ /* 0x000fc600078e005f */
[----:B------:R-:W4:Y:S08]  /*2ac70*/  LDC R94, c[0x0][0x240] ;  /* 0x00009000ff5e7b82 */ /* 0x000f300000000800 */
[----:B------:R-:W4:Y:S01]  /*2ac80*/  LDC R95, c[0x0][0x240] ;  /* 0x00009000ff5f7b82 */ /* 0x000f220000000800 */
[----:B--2---:R-:W-:-:S07]  /*2ac90*/  IMAD R67, R37, R3, RZ ;  /* 0x0000000325437224 */ /* 0x004fce00078e02ff */
[----:B------:R-:W2:Y:S01]  /*2aca0*/  LDC R3, c[0x0][0x240] ;  /* 0x00009000ff037b82 */ /* 0x000ea20000000800 */
[----:B------:R-:W-:-:S07]  /*2acb0*/  IMAD R64, R36, R4, RZ ;  /* 0x0000000424407224 */ /* 0x000fce00078e02ff */
[----:B------:R-:W2:Y:S01]  /*2acc0*/  LDC R4, c[0x0][0x240] ;  /* 0x00009000ff047b82 */ /* 0x000ea20000000800 */
[----:B-1----:R-:W-:-:S07]  /*2acd0*/  IMAD R125, R35, R5, RZ ;  /* 0x00000005237d7224 */ /* 0x002fce00078e02ff */
[----:B------:R-:W1:Y:S01]  /*2ace0*/  LDC R5, c[0x0][0x240] ;  /* 0x00009000ff057b82 */ /* 0x000e620000000800 */
[----:B------:R-:W-:-:S07]  /*2acf0*/  IMAD R77, R34, R12, RZ ;  /* 0x0000000c224d7224 */ /* 0x000fce00078e02ff */
[----:B------:R-:W1:Y:S01]  /*2ad00*/  LDC R12, c[0x0][0x240] ;  /* 0x00009000ff0c7b82 */ /* 0x000e620000000800 */
[----:B------:R-:W-:Y:S02]  /*2ad10*/  IMAD R75, R33, R88, RZ ;  /* 0x00000058214b7224 */ /* 0x000fe400078e02ff */
[----:B------:R-:W-:-:S05]  /*2ad20*/  IMAD R133, R133, R86, RZ ;  /* 0x0000005685857224 */ /* 0x000fca00078e02ff */
[----:B------:R-:W1:Y:S01]  /*2ad30*/  LDC R88, c[0x0][0x240] ;  /* 0x00009000ff587b82 */ /* 0x000e620000000800 */
[----:B------:R-:W-:-:S07]  /*2ad40*/  IMAD R81, R32, R89, RZ ;  /* 0x0000005920517224 */ /* 0x000fce00078e02ff */
[----:B------:R-:W1:Y:S01]  /*2ad50*/  LDC R89, c[0x0][0x240] ;  /* 0x00009000ff597b82 */ /* 0x000e620000000800 */
[----:B------:R-:W-:-:S07]  /*2ad60*/  IMAD R73, R129, R90, RZ ;  /* 0x0000005a81497224 */ /* 0x000fce00078e02ff */
[----:B------:R-:W1:Y:S01]  /*2ad70*/  LDC R86, c[0x0][0x240] ;  /* 0x00009000ff567b82 */ /* 0x000e620000000800 */
[----:B---3--:R-:W-:Y:S02]  /*2ad80*/  IMAD R82, R31, R91, RZ ;  /* 0x0000005b1f527224 */ /* 0x008fe400078e02ff */
[----:B------:R-:W-:-:S05]  /*2ad90*/  IMAD R126, R30, R92, RZ ;  /* 0x0000005c1e7e7224 */ /* 0x000fca00078e02ff */
[----:B------:R-:W3:Y:S01]  /*2ada0*/  LDC R91, c[0x0][0x240] ;  /* 0x00009000ff5b7b82 */ /* 0x000ee20000000800 */
[----:B----4-:R-:W-:Y:S02]  /*2adb0*/  IMAD R71, R29, R93, RZ ;  /* 0x0000005d1d477224 */ /* 0x010fe400078e02ff */
[----:B------:R-:W-:-:S05]  /*2adc0*/  IMAD R70, R28, R94, RZ ;  /* 0x0000005e1c467224 */ /* 0x000fca00078e02ff */
[----:B------:R-:W4:Y:S01]  /*2add0*/  LDC R90, c[0x0][0x240] ;  /* 0x00009000ff5a7b82 */ /* 0x000f220000000800 */
[----:B------:R-:W-:Y:S02]  /*2ade0*/  IMAD R69, R27, R95, RZ ;  /* 0x0000005f1b457224 */ /* 0x000fe400078e02ff */
[----:B------:R-:W-:-:S05]  /*2adf0*/  IMAD R129, R131, R111, RZ ;  /* 0x0000006f83817224 */ /* 0x000fca00078e02ff */
[----:B------:R-:W3:Y:S01]  /*2ae00*/  LDC R95, c[0x0][0x240] ;  /* 0x00009000ff5f7b82 */ /* 0x000ee20000000800 */
[----:B------:R-:W-:Y:S02]  /*2ae10*/  IMAD R79, R25, R112, RZ ;  /* 0x00000070194f7224 */ /* 0x000fe400078e02ff */
[----:B------:R-:W-:Y:S02]  /*2ae20*/  IMAD R62, R24, R113, RZ ;  /* 0x00000071183e7224 */ /* 0x000fe400078e02ff */
[----:B------:R-:W-:-:S03]  /*2ae30*/  IMAD R26, R26, R87, RZ ;  /* 0x000000571a1a7224 */ /* 0x000fc600078e02ff */
[----:B------:R-:W3:Y:S01]  /*2ae40*/  LDC R111, c[0x0][0x240] ;  /* 0x00009000ff6f7b82 */ /* 0x000ee20000000800 */
[----:B------:R-:W-:Y:S02]  /*2ae50*/  IMAD R63, R132, R115, RZ ;  /* 0x00000073843f7224 */ /* 0x000fe400078e02ff */
[----:B------:R-:W-:-:S05]  /*2ae60*/  IMAD R60, R23, R117, RZ ;  /* 0x00000075173c7224 */ /* 0x000fca00078e02ff */
[----:B------:R-:W3:Y:S01]  /*2ae70*/  LDC R117, c[0x0][0x240] ;  /* 0x00009000ff757b82 */ /* 0x000ee20000000800 */
[----:B------:R-:W-:Y:S02]  /*2ae80*/  IMAD R61, R22, R119, RZ ;  /* 0x00000077163d7224 */ /* 0x000fe400078e02ff */
[----:B------:R-:W-:-:S05]  /*2ae90*/  IMAD R59, R20, R121, RZ ;  /* 0x00000079143b7224 */ /* 0x000fca00078e02ff */
[----:B------:R-:W4:Y:S01]  /*2aea0*/  LDC R87, c[0x0][0x240] ;  /* 0x00009000ff577b82 */ /* 0x000f220000000800 */
[----:B------:R-:W-:Y:S02]  /*2aeb0*/  IMAD R74, R21, R122, RZ ;  /* 0x0000007a154a7224 */ /* 0x000fe400078e02ff */
[----:B------:R-:W-:Y:S02]  /*2aec0*/  IMAD.MOV.U32 R21, RZ, RZ, R137 ;  /* 0x000000ffff157224 */ /* 0x000fe400078e0089 */
[----:B------:R-:W3:Y:S01]  /*2aed0*/  LDL.LU R137, [R1+0x2b8] ;  /* 0x0002b80001897983 */ /* 0x000ee20000300800 */
[----:B------:R-:W-:Y:S02]  /*2aee0*/  IMAD R56, R18, R123, RZ ;  /* 0x0000007b12387224 */ /* 0x000fe400078e02ff */
[----:B------:R-:W4:Y:S01]  /*2aef0*/  LDC R113, c[0x0][0x240] ;  /* 0x00009000ff717b82 */ /* 0x000f220000000800 */
[----:B------:R-:W1:Y:S04]  /*2af00*/  LDL.LU R39, [R1+0x2b4] ;  /* 0x0002b40001277983 */ /* 0x000e680000300800 */
[----:B------:R-:W4:Y:S01]  /*2af10*/  LDL.LU R38, [R1+0x2b0] ;  /* 0x0002b00001267983 */ /* 0x000f220000300800 */
[----:B------:R-:W-:-:S02]  /*2af20*/  IMAD R78, R19, R124, RZ ;  /* 0x0000007c134e7224 */ /* 0x000fc400078e02ff */
[----:B------:R-:W4:Y:S01]  /*2af30*/  LDC R115, c[0x0][0x240] ;  /* 0x00009000ff737b82 */ /* 0x000f220000000800 */
[----:B------:R-:W4:Y:S04]  /*2af40*/  LDL.LU R37, [R1+0x2ac] ;  /* 0x0002ac0001257983 */ /* 0x000f280000300800 */
[----:B------:R-:W4:Y:S01]  /*2af50*/  LDL.LU R36, [R1+0x290] ;  /* 0x0002900001247983 */ /* 0x000f220000300800 */
[----:B------:R-:W-:Y:S02]  /*2af60*/  MOV R19, R135 ;  /* 0x0000008700137202 */ /* 0x000fe40000000f00 */
[----:B------:R-:W4:Y:S01]  /*2af70*/  LDC R124, c[0x0][0x240] ;  /* 0x00009000ff7c7b82 */ /* 0x000f220000000800 */
[----:B------:R-:W4:Y:S04]  /*2af80*/  LDL.LU R35, [R1+0x28c] ;  /* 0x00028c0001237983 */ /* 0x000f280000300800 */
[----:B------:R-:W4:Y:S03]  /*2af90*/  LDL.LU R34, [R1+0x288] ;  /* 0x0002880001227983 */ /* 0x000f260000300800 */
        /* <DEDUP_REMOVED lines=17> */
[----:B------:R-:W4:Y:S01]  /*2b0b0*/  LDL.LU R24, [R1+0x218] ;  /* 0x0002180001187983 */ /* 0x000f220000300800 */
[----:B--2---:R-:W-:-:S02]  /*2b0c0*/  IMAD R54, R40, R3, RZ ;  /* 0x0000000328367224 */ /* 0x004fc400078e02ff */
[----:B------:R-:W2:Y:S01]  /*2b0d0*/  LDC R112, c[0x0][0x240] ;  /* 0x00009000ff707b82 */ /* 0x000ea20000000800 */
[----:B------:R-:W2:Y:S04]  /*2b0e0*/  LDL.LU R132, [R1+0x1f8] ;  /* 0x0001f80001847983 */ /* 0x000ea80000300800 */
[----:B------:R-:W2:Y:S03]  /*2b0f0*/  LDL.LU R23, [R1+0x1f4] ;  /* 0x0001f40001177983 */ /* 0x000ea60000300800 */
[----:B------:R-:W2:Y:S01]  /*2b100*/  LDC R92, c[0x0][0x240] ;  /* 0x00009000ff5c7b82 */ /* 0x000ea20000000800 */
[----:B------:R-:W2:Y:S04]  /*2b110*/  LDL.LU R22, [R1+0x1f0] ;  /* 0x0001f00001167983 */ /* 0x000ea80000300800 */
[----:B------:R-:W2:Y:S03]  /*2b120*/  LDL.LU R20, [R1+0x1dc] ;  /* 0x0001dc0001147983 */ /* 0x000ea60000300800 */
[----:B------:R-:W2:Y:S01]  /*2b130*/  LDC R3, c[0x0][0x240] ;  /* 0x00009000ff037b82 */ /* 0x000ea20000000800 */
[----:B------:R-:W2:Y:S01]  /*2b140*/  LDL.LU R72, [R1+0x1d8] ;  /* 0x0001d80001487983 */ /* 0x000ea20000300800 */
[----:B-1----:R-:W-:-:S02]  /*2b150*/  IMAD R68, R39, R5, RZ ;  /* 0x0000000527447224 */ /* 0x002fc400078e02ff */
[----:B---3--:R-:W-:-:S04]  /*2b160*/  IMAD R137, R137, R4, RZ ;  /* 0x0000000489897224 */ /* 0x008fc800078e02ff */
[----:B------:R-:W1:Y:S01]  /*2b170*/  LDC R5, c[0x0][0x240] ;  /* 0x00009000ff057b82 */ /* 0x000e620000000800 */
[----:B----4-:R-:W-:Y:S02]  /*2b180*/  IMAD R53, R37, R86, RZ ;  /* 0x0000005625357224 */ /* 0x010fe400078e02ff */
[----:B------:R-:W-:-:S05]  /*2b190*/  IMAD.MOV.U32 R37, RZ, RZ, R21 ;  /* 0x000000ffff257224 */ /* 0x000fca00078e0015 */
[----:B------:R-:W3:Y:S01]  /*2b1a0*/  LDC R4, c[0x0][0x240] ;  /* 0x00009000ff047b82 */ /* 0x000ee20000000800 */
[----:B------:R-:W-:Y:S02]  /*2b1b0*/  IMAD R76, R36, R87, RZ ;  /* 0x00000057244c7224 */ /* 0x000fe400078e02ff */
[----:B------:R-:W-:-:S05]  /*2b1c0*/  IMAD R51, R35, R88, RZ ;  /* 0x0000005823337224 */ /* 0x000fca00078e02ff */
[----:B------:R-:W4:Y:S01]  /*2b1d0*/  LDC R87, c[0x0][0x240] ;  /* 0x00009000ff577b82 */ /* 0x000f220000000800 */
[----:B------:R-:W-:Y:S02]  /*2b1e0*/  IMAD R65, R34, R89, RZ ;  /* 0x0000005922417224 */ /* 0x000fe400078e02ff */
[----:B------:R-:W3:Y:S04]  /*2b1f0*/  LDL.LU R34, [R1+0x1d4] ;  /* 0x0001d40001227983 */ /* 0x000ee80000300800 */
[----:B------:R-:W1:Y:S01]  /*2b200*/  LDL.LU R44, [R1+0x1cc] ;  /* 0x0001cc00012c7983 */ /* 0x000e620000300800 */
[----:B------:R-:W-:Y:S01]  /*2b210*/  IMAD R48, R33, R90, RZ ;  /* 0x0000005a21307224 */ /* 0x000fe200078e02ff */
[----:B------:R-:W4:Y:S01]  /*2b220*/  LDC R88, c[0x0][0x240] ;  /* 0x00009000ff587b82 */ /* 0x000f220000000800 */
[----:B------:R-:W-:-:S02]  /*2b230*/  IMAD R80, R32, R91, RZ ;  /* 0x0000005b20507224 */ /* 0x000fc400078e02ff */
[----:B------:R-:W4:Y:S04]  /*2b240*/  LDL.LU R32, [R1+0x1c8] ;  /* 0x0001c80001207983 */ /* 0x000f280000300800 */
[----:B------:R-:W4:Y:S01]  /*2b250*/  LDL.LU R52, [R1+0x1bc] ;  /* 0x0001bc0001347983 */ /* 0x000f220000300800 */
[----:B------:R-:W-:-:S03]  /*2b260*/  IMAD R47, R29, R95, RZ ;  /* 0x0000005f1d2f7224 */ /* 0x000fc600078e02ff */
[----:B------:R-:W4:Y:S01]  /*2b270*/  LDL.LU R21, [R1+0x1b8] ;  /* 0x0001b80001157983 */ /* 0x000f220000300800 */
[----:B------:R-:W-:Y:S01]  /*2b280*/  MOV R29, R19 ;  /* 0x00000013001d7202 */ /* 0x000fe20000000f00 */
[----:B------:R-:W-:Y:S02]  /*2b290*/  IMAD R55, R28, R111, RZ ;  /* 0x0000006f1c377224 */ /* 0x000fe400078e02ff */
[----:B------:R-:W4:Y:S01]  /*2b2a0*/  LDL.LU R83, [R1+0x1b4] ;  /* 0x0001b40001537983 */ /* 0x000f220000300800 */
[----:B------:R-:W-:Y:S01]  /*2b2b0*/  IMAD R57, R30, R94, RZ ;  /* 0x0000005e1e397224 */ /* 0x000fe200078e02ff */
[----:B------:R-:W4:Y:S01]  /*2b2c0*/  LDC R91, c[0x0][0x240] ;  /* 0x00009000ff5b7b82 */ /* 0x000f220000000800 */
[----:B------:R-:W-:Y:S02]  /*2b2d0*/  IMAD R45, R27, R113, RZ ;  /* 0x000000711b2d7224 */ /* 0x000fe400078e02ff */
[----:B------:R-:W-:-:S05]  /*2b2e0*/  IMAD R42, R131, R115, RZ ;  /* 0x00000073832a7224 */ /* 0x000fca00078e02ff */
[----:B------:R-:W4:Y:S01]  /*2b2f0*/  LDC R94, c[0x0][0x240] ;  /* 0x00009000ff5e7b82 */ /* 0x000f220000000800 */
[----:B------:R-:W-:Y:S01]  /*2b300*/  IMAD R50, R25, R117, RZ ;  /* 0x0000007519327224 */ /* 0x000fe200078e02ff */
[----:B------:R-:W-:Y:S01]  /*2b310*/  MOV R25, R127 ;  /* 0x0000007f00197202 */ /* 0x000fe20000000f00 */
[----:B------:R-:W-:-:S05]  /*2b320*/  IMAD R131, R24, R119, RZ ;  /* 0x0000007718837224 */ /* 0x000fca00078e02ff */
[----:B------:R-:W4:Y:S01]  /*2b330*/  LDC R113, c[0x0][0x240] ;  /* 0x00009000ff717b82 */ /* 0x000f220000000800 */
[----:B--2---:R-:W-:Y:S02]  /*2b340*/  IMAD R40, R132, R121, RZ ;  /* 0x0000007984287224 */ /* 0x004fe400078e02ff */
[----:B------:R-:W-:-:S05]  /*2b350*/  IMAD R39, R20, R124, RZ ;  /* 0x0000007c14277224 */ /* 0x000fca00078e02ff */
[----:B------:R-:W2:Y:S01]  /*2b360*/  LDC R95, c[0x0][0x240] ;  /* 0x00009000ff5f7b82 */ /* 0x000ea20000000800 */
[----:B------:R-:W-:Y:S02]  /*2b370*/  IMAD.MOV.U32 R20, RZ, RZ, R8 ;  /* 0x000000ffff147224 */ /* 0x000fe400078e0008 */
[----:B------:R-:W2:Y:S04]  /*2b380*/  LDL.LU R8, [R1+0x1b0] ;  /* 0x0001b00001087983 */ /* 0x000ea80000300800 */
[----:B------:R-:W2:Y:S01]  /*2b390*/  LDL.LU R33, [R1+0x1ac] ;  /* 0x0001ac0001217983 */ /* 0x000ea20000300800 */
[----:B------:R-:W-:Y:S01]  /*2b3a0*/  IMAD.MOV.U32 R132, RZ, RZ, R7 ;  /* 0x000000ffff847224 */ /* 0x000fe200078e0007 */
[----:B------:R-:W2:Y:S02]  /*2b3b0*/  LDC R117, c[0x0][0x240] ;  /* 0x00009000ff757b82 */ /* 0x000ea40000000800 */
[----:B------:R-:W2:Y:S04]  /*2b3c0*/  LDL.LU R127, [R1+0x1a4] ;  /* 0x0001a400017f7983 */ /* 0x000ea80000300800 */
[----:B------:R-:W2:Y:S01]  /*2b3d0*/  LDL.LU R19, [R1+0x1a0] ;  /* 0x0001a00001137983 */ /* 0x000ea20000300800 */
[----:B------:R-:W-:Y:S01]  /*2b3e0*/  IMAD R49, R22, R123, RZ ;  /* 0x0000007b16317224 */ /* 0x000fe200078e02ff */
        /* <DEDUP_REMOVED lines=18> */
[----:B------:R-:W2:Y:S02]  /*2b510*/  LDL.LU R30, [R1+0x128] ;  /* 0x00012800011e7983 */ /* 0x000ea40000300800 */
[----:B------:R-:W2:Y:S02]  /*2b520*/  LDC R92, c[0x0][0x240] ;  /* 0x00009000ff5c7b82 */ /* 0x000ea40000000800 */
[----:B------:R-:W2:Y:S04]  /*2b530*/  LDL.LU R23, [R1+0x11c] ;  /* 0x00011c0001177983 */ /* 0x000ea80000300800 */
[----:B------:R-:W2:Y:S02]  /*2b540*/  LDL.LU R31, [R1+0x114] ;  /* 0x00011400011f7983 */ /* 0x000ea40000300800 */
[----:B------:R-:W2:Y:S08]  /*2b550*/  LDC R93, c[0x0][0x240] ;  /* 0x00009000ff5d7b82 */ /* 0x000eb00000000800 */
[----:B------:R-:W2:Y:S08]  /*2b560*/  LDC R89, c[0x0][0x240] ;  /* 0x00009000ff597b82 */ /* 0x000eb00000000800 */
[----:B------:R-:W2:Y:S01]  /*2b570*/  LDC R90, c[0x0][0x240] ;  /* 0x00009000ff5a7b82 */ /* 0x000ea20000000800 */
[----:B------:R-:W-:-:S02]  /*2b580*/  IMAD R72, R72, R3, RZ ;  /* 0x0000000348487224 */ /* 0x000fc400078e02ff */
[----:B------:R-:W-:Y:S02]  /*2b590*/  IMAD R3, R6, 0x5f, RZ ;  /* 0x0000005f06037824 */ /* 0x000fe400078e02ff */
[----:B------:R-:W-:Y:S02]  /*2b5a0*/  IMAD R66, R38, R12, RZ ;  /* 0x0000000c26427224 */ /* 0x000fe400078e02ff */
[----:B------:R-:W2:Y:S01]  /*2b5b0*/  LDL.LU R38, [R1+0xc4] ;  /* 0x0000c40001267983 */ /* 0x000ea20000300800 */
[----:B------:R-:W1:Y:S08]  /*2b5c0*/  LDC R119, c[0x0][0x240] ;  /* 0x00009000ff777b82 */ /* 0x000e700000000800 */
[----:B------:R-:W1:Y:S08]  /*2b5d0*/  LDC R124, c[0x0][0x240] ;  /* 0x00009000ff7c7b82 */ /* 0x000e700000000800 */
[----:B------:R-:W1:Y:S08]  /*2b5e0*/  LDC R121, c[0x0][0x240] ;  /* 0x00009000ff797b82 */ /* 0x000e700000000800 */
[----:B------:R-:W1:Y:S08]  /*2b5f0*/  LDC R86, c[0x0][0x240] ;  /* 0x00009000ff567b82 */ /* 0x000e700000000800 */
[----:B------:R-:W1:Y:S01]  /*2b600*/  LDC R12, c[0x0][0x240] ;  /* 0x00009000ff0c7b82 */ /* 0x000e620000000800 */
[----:B---3--:R-:W-:-:S02]  /*2b610*/  IMAD R34, R34, R4, RZ ;  /* 0x0000000422227224 */ /* 0x008fc400078e02ff */
[----:B------:R-:W-:Y:S02]  /*2b620*/  IMAD R4, R6, 0x7c, RZ ;  /* 0x0000007c06047824 */ /* 0x000fe400078e02ff */
[----:B----4-:R-:W-:Y:S02]  /*2b630*/  IMAD R21, R21, R87, RZ ;  /* 0x0000005715157224 */ /* 0x010fe400078e02ff */
[----:B------:R-:W-:Y:S02]  /*2b640*/  IMAD.MOV.U32 R87, RZ, RZ, R151 ;  /* 0x000000ffff577224 */ /* 0x000fe400078e0097 */
[----:B------:R-:W-:Y:S01]  /*2b650*/  IMAD R83, R83, R88, RZ ;  /* 0x0000005853537224 */ /* 0x000fe200078e02ff */
[----:B------:R-:W-:Y:S01]  /*2b660*/  MOV R88, R132 ;  /* 0x0000008400587202 */ /* 0x000fe20000000f00 */
[----:B------:R-:W-:Y:S02]  /*2b670*/  IMAD.MOV.U32 R132, RZ, RZ, R153 ;  /* 0x000000ffff847224 */ /* 0x000fe400078e0099 */
[----:B--2---:R-:W-:-:S02]  /*2b680*/  IMAD R127, R127, R91, RZ ;  /* 0x0000005b7f7f7224 */ /* 0x004fc400078e02ff */
[----:B------:R-:W-:Y:S02]  /*2b690*/  IMAD.MOV.U32 R91, RZ, RZ, R26 ;  /* 0x000000ffff5b7224 */ /* 0x000fe400078e001a */
[----:B------:R-:W-:Y:S02]  /*2b6a0*/  IMAD.MOV.U32 R26, RZ, RZ, R150 ;  /* 0x000000ffff1a7224 */ /* 0x000fe400078e0096 */
[----:B------:R-:W-:-:S04]  /*2b6b0*/  IMAD.WIDE R150, R4, 0x4, R242 ;  /* 0x0000000404967825 */ /* 0x000fc800078e02f2 */
[----:B------:R-:W-:Y:S02]  /*2b6c0*/  IMAD R28, R28, R94, RZ ;  /* 0x0000005e1c1c7224 */ /* 0x000fe400078e02ff */
[----:B------:R-:W-:Y:S01]  /*2b6d0*/  IMAD.MOV.U32 R94, RZ, RZ, R20 ;  /* 0x000000ffff5e7224 */ /* 0x000fe200078e0014 */
[----:B------:R-:W-:Y:S01]  /*2b6e0*/  MOV R20, R155 ;  /* 0x0000009b00147202 */ /* 0x000fe20000000f00 */
[----:B------:R-:W-:Y:S02]  /*2b6f0*/  IMAD R36, R36, R95, RZ ;  /* 0x0000005f24247224 */ /* 0x000fe400078e02ff */
[----:B------:R-:W-:Y:S02]  /*2b700*/  IMAD.MOV.U32 R95, RZ, RZ, R138 ;  /* 0x000000ffff5f7224 */ /* 0x000fe400078e008a */
[----:B------:R-:W-:Y:S02]  /*2b710*/  IMAD R19, R19, R92, RZ ;  /* 0x0000005c13137224 */ /* 0x000fe400078e02ff */
[----:B------:R-:W-:Y:S01]  /*2b720*/  IMAD R35, R35, R112, RZ ;  /* 0x0000007023237224 */ /* 0x000fe200078e02ff */
[----:B------:R-:W-:Y:S01]  /*2b730*/  MOV R112, R139 ;  /* 0x0000008b00707202 */ /* 0x000fe20000000f00 */
[----:B------:R-:W-:-:S02]  /*2b740*/  IMAD R24, R24, R113, RZ ;  /* 0x0000007118187224 */ /* 0x000fc400078e02ff */
[----:B------:R-:W-:Y:S02]  /*2b750*/  IMAD.MOV.U32 R113, RZ, RZ, R154 ;  /* 0x000000ffff717224 */ /* 0x000fe400078e009a */
[----:B------:R-:W-:Y:S01]  /*2b760*/  IMAD.WIDE R154, R3, 0x4, R242 ;  /* 0x00000004039a7825 */ /* 0x000fe200078e02f2 */
[----:B------:R-:W-:Y:S03]  /*2b770*/  STL.64 [R1+0x1ae0], R150 ;  /* 0x001ae09601007387 */ /* 0x000fe60000100a00 */
[----:B------:R-:W-:Y:S01]  /*2b780*/  IMAD R7, R7, R117, RZ ;  /* 0x0000007507077224 */ /* 0x000fe200078e02ff */
[----:B------:R-:W-:Y:S01]  /*2b790*/  MOV R117, R152 ;  /* 0x0000009800757202 */ /* 0x000fe20000000f00 */
[----:B------:R-:W-:Y:S01]  /*2b7a0*/  IMAD.WIDE R138, R3, 0x4, R238 ;  /* 0x00000004038a7825 */ /* 0x000fe200078e02ee */
[----:B------:R2:W-:Y:S03]  /*2b7b0*/  STL.64 [R1+0x1ac0], R154 ;  /* 0x001ac09a01007387 */ /* 0x0005e60000100a00 */
[----:B------:R-:W-:Y:S01]  /*2b7c0*/  IMAD R27, R27, R111, RZ ;  /* 0x0000006f1b1b7224 */ /* 0x000fe200078e02ff */
[----:B------:R-:W-:Y:S01]  /*2b7d0*/  LDGSTS.E [R244+0x2000c], desc[UR60][R154.64], !P6 ;  /* 0x2000c0009af47fae */ /* 0x000fe2000f12187c */
[----:B------:R-:W-:-:S02]  /*2b7e0*/  IMAD R43, R43, R115, RZ ;  /* 0x000000732b2b7224 */ /* 0x000fc400078e02ff */
[----:B------:R-:W-:Y:S02]  /*2b7f0*/  IMAD R23, R23, R122, RZ ;  /* 0x0000007a17177224 */ /* 0x000fe400078e02ff */
[----:B------:R-:W-:Y:S02]  /*2b800*/  IMAD R31, R31, R123, RZ ;  /* 0x0000007b1f1f7224 */ /* 0x000fe400078e02ff */
[----:B------:R-:W-:Y:S01]  /*2b810*/  IMAD.WIDE R122, R3, 0x4, R240 ;  /* 0x00000004037a7825 */ /* 0x000fe200078e02f0 */
[----:B------:R-:W-:-:S03]  /*2b820*/  MOV R115, R142 ;  /* 0x0000008e00737202 */ /* 0x000fc60000000f00 */
[----:B------:R-:W-:Y:S02]  /*2b830*/  IMAD.MOV.U32 R92, RZ, RZ, R25 ;  /* 0x000000ffff5c7224 */ /* 0x000fe400078e0019 */
[----:B------:R-:W-:Y:S01]  /*2b840*/  IMAD.WIDE R152, R3, 0x4, R236 ;  /* 0x0000000403987825 */ /* 0x000fe200078e02ec */
[----:B------:R-:W-:Y:S01]  /*2b850*/  STL.64 [R1+0x1ad8], R122 ;  /* 0x001ad87a01007387 */ /* 0x000fe20000100a00 */
[----:B------:R-:W3:Y:S02]  /*2b860*/  LDC R3, c[0x0][0x240] ;  /* 0x00009000ff037b82 */ /* 0x000ee40000000800 */
[----:B------:R-:W-:Y:S01]  /*2b870*/  IMAD R58, R58, R93, RZ ;  /* 0x0000005d3a3a7224 */ /* 0x000fe200078e02ff */
[----:B------:R-:W-:Y:S01]  /*2b880*/  LDGSTS.E [R244+0x2400c], desc[UR60][R152.64], !P6 ;  /* 0x2400c00098f47fae */ /* 0x000fe2000f12187c */
[----:B------:R-:W-:Y:S02]  /*2b890*/  IMAD.MOV.U32 R111, RZ, RZ, R9 ;  /* 0x000000ffff6f7224 */ /* 0x000fe400078e0009 */
[----:B------:R-:W-:-:S02]  /*2b8a0*/  IMAD.MOV.U32 R25, RZ, RZ, R143 ;  /* 0x000000ffff197224 */ /* 0x000fc400078e008f */
[----:B------:R-:W-:Y:S01]  /*2b8b0*/  IMAD R8, R8, R89, RZ ;  /* 0x0000005908087224 */ /* 0x000fe200078e02ff */
[----:B------:R-:W-:Y:S01]  /*2b8c0*/  MOV R89, R149 ;  /* 0x0000009500597202 */ /* 0x000fe20000000f00 */
[----:B------:R-:W-:Y:S01]  /*2b8d0*/  IMAD R33, R33, R90, RZ ;  /* 0x0000005a21217224 */ /* 0x000fe200078e02ff */
[----:B------:R-:W-:Y:S01]  /*2b8e0*/  STL.64 [R1+0x1ad0], R138 ;  /* 0x001ad08a01007387 */ /* 0x000fe20000100a00 */
[----:B------:R-:W-:Y:S02]  /*2b8f0*/  IMAD.MOV.U32 R93, RZ, RZ, R141 ;  /* 0x000000ffff5d7224 */ /* 0x000fe400078e008d */
[----:B------:R-:W-:Y:S01]  /*2b900*/  IMAD.MOV.U32 R9, RZ, RZ, R140 ;  /* 0x000000ffff097224 */ /* 0x000fe200078e008c */
[----:B------:R-:W-:Y:S01]  /*2b910*/  LDGSTS.E [R244+0x2800c], desc[UR60][R138.64], !P6 ;  /* 0x2800c0008af47fae */ /* 0x000fe2000f12187c */
[----:B------:R-:W-:-:S04]  /*2b920*/  IMAD.WIDE R142, R4, 0x4, R240 ;  /* 0x00000004048e7825 */ /* 0x000fc800078e02f0 */
[----:B------:R-:W-:Y:S01]  /*2b930*/  IMAD.MOV.U32 R90, RZ, RZ, R148 ;  /* 0x000000ffff5a7224 */ /* 0x000fe200078e0094 */
[----:B------:R4:W-:Y:S01]  /*2b940*/  STL.64 [R1+0x1ac8], R152 ;  /* 0x001ac89801007387 */ /* 0x0009e20000100a00 */
[----:B------:R-:W-:-:S03]  /*2b950*/  IMAD.WIDE R140, R4, 0x4, R238 ;  /* 0x00000004048c7825 */ /* 0x000fc600078e02ee */
[----:B--2---:R-:W2:Y:S01]  /*2b960*/  LDL.LU.64 R154, [R1+0x4ca8] ;  /* 0x004ca800019a7983 */ /* 0x004ea20000300a00 */
[----:B------:R-:W-:-:S03]  /*2b970*/  IMAD.WIDE R148, R4, 0x4, R236 ;  /* 0x0000000404947825 */ /* 0x000fc600078e02ec */
[----:B------:R-:W-:Y:S04]  /*2b980*/  STL.64 [R1+0x1af8], R142 ;  /* 0x001af88e01007387 */ /* 0x000fe80000100a00 */
[----:B------:R-:W-:Y:S04]  /*2b990*/  STL.64 [R1+0x1af0], R140 ;  /* 0x001af08c01007387 */ /* 0x000fe80000100a00 */
[----:B------:R3:W-:Y:S04]  /*2b9a0*/  STL.64 [R1+0x1ae8], R148 ;  /* 0x001ae89401007387 */ /* 0x0007e80000100a00 */
[----:B----4-:R-:W4:Y:S04]  /*2b9b0*/  LDL.LU.64 R152, [R1+0x4ca0] ;  /* 0x004ca00001987983 */ /* 0x010f280000300a00 */
[----:B------:R-:W2:Y:S01]  /*2b9c0*/  LDL.LU.64 R138, [R1+0x4c98] ;  /* 0x004c9800018a7983 */ /* 0x000ea20000300a00 */
[----:B-1----:R-:W-:-:S03]  /*2b9d0*/  IMAD R22, R22, R119, RZ ;  /* 0x0000007716167224 */ /* 0x002fc600078e02ff */
[----:B------:R2:W-:Y:S01]  /*2b9e0*/  LDGSTS.E [R244+0x2c00c], desc[UR60][R122.64], !P6 ;  /* 0x2c00c0007af47fae */ /* 0x0005e2000f12187c */
[----:B------:R-:W-:-:S03]  /*2b9f0*/  IMAD.MOV.U32 R119, RZ, RZ, R117 ;  /* 0x000000ffff777224 */ /* 0x000fc600078e0075 */
[----:B------:R-:W-:Y:S01]  /*2ba00*/  LDGSTS.E [R244+0x30000], desc[UR60][R150.64], !P5 ;  /* 0x3000000096f47fae */ /* 0x000fe2000e92187c */
[----:B------:R-:W-:-:S03]  /*2ba10*/  MOV R117, R113 ;  /* 0x0000007100757202 */ /* 0x000fc60000000f00 */
[----:B------:R-:W-:Y:S01]  /*2ba20*/  LDGSTS.E [R244+0x34000], desc[UR60][R148.64], !P5 ;  /* 0x3400000094f47fae */ /* 0x000fe2000e92187c */
[----:B------:R-:W-:-:S03]  /*2ba30*/  IMAD.MOV.U32 R113, RZ, RZ, R111 ;  /* 0x000000ffff717224 */ /* 0x000fc600078e006f */
[----:B------:R-:W-:Y:S01]  /*2ba40*/  LDGSTS.E [R244+0x38000], desc[UR60][R140.64], !P5 ;  /* 0x380000008cf47fae */ /* 0x000fe2000e92187c */
[----:B------:R-:W-:-:S03]  /*2ba50*/  IMAD.MOV.U32 R111, RZ, RZ, R94 ;  /* 0x000000ffff6f7224 */ /* 0x000fc600078e005e */
[----:B------:R-:W4:Y:S01]  /*2ba60*/  LDL.LU.64 R150, [R1+0x4c90] ;  /* 0x004c900001967983 */ /* 0x000f220000300a00 */
[----:B------:R-:W-:-:S03]  /*2ba70*/  MOV R94, R92 ;  /* 0x0000005c005e7202 */ /* 0x000fc60000000f00 */
[----:B---3--:R-:W3:Y:S04]  /*2ba80*/  LDL.LU.64 R148, [R1+0x4c88] ;  /* 0x004c880001947983 */ /* 0x008ee80000300a00 */
[----:B------:R1:W-:Y:S01]  /*2ba90*/  LDGSTS.E [R244+0x3c000], desc[UR60][R142.64], !P5 ;  /* 0x3c0000008ef47fae */ /* 0x0003e2000e92187c */
[----:B------:R-:W-:-:S03]  /*2baa0*/  IMAD.MOV.U32 R92, RZ, RZ, R91 ;  /* 0x000000ffff5c7224 */ /* 0x000fc600078e005b */
[----:B------:R-:W4:Y:S01]  /*2bab0*/  LDL.LU.64 R140, [R1+0x4c80] ;  /* 0x004c8000018c7983 */ /* 0x000f220000300a00 */
[----:B------:R-:W-:Y:S01]  /*2bac0*/  IMAD.MOV.U32 R91, RZ, RZ, R37 ;  /* 0x000000ffff5b7224 */ /* 0x000fe200078e0025 */
[----:B------:R-:W-:Y:S02]  /*2bad0*/  MOV R37, R29 ;  /* 0x0000001d00257202 */ /* 0x000fe40000000f00 */
[----:B------:R-:W3:Y:S01]  /*2bae0*/  LDL.LU R29, [R1+0x1d0] ;  /* 0x0001d000011d7983 */ /* 0x000ee20000300800 */
[CC--:B--2---:R-:W-:Y:S02]  /*2baf0*/  LEA R122, P6, R138.reuse, R234.reuse, 0x2 ;  /* 0x000000ea8a7a7211 */ /* 0x0c4fe400078c10ff */
[C---:B-1----:R-:W-:Y:S02]  /*2bb00*/  LEA R142, P5, R139.reuse, R234, 0x2 ;  /* 0x000000ea8b8e7211 */ /* 0x042fe400078a10ff */
[-C--:B------:R-:W-:Y:S02]  /*2bb10*/  LEA.HI.X.SX32 R123, R138, R0.reuse, 0x2, P6 ;  /* 0x000000008a7b7211 */ /* 0x080fe400030f16ff */
[----:B------:R-:W-:-:S03]  /*2bb20*/  LEA.HI.X.SX32 R143, R139, R0, 0x2, P5 ;  /* 0x000000008b8f7211 */ /* 0x000fc600028f16ff */
[----:B------:R-:W-:Y:S04]  /*2bb30*/  STL.64 [R1+0xc80], R122 ;  /* 0x000c807a01007387 */ /* 0x000fe80000100a00 */
[----:B------:R1:W-:Y:S04]  /*2bb40*/  STL.64 [R1+0xc78], R142 ;  /* 0x000c788e01007387 */ /* 0x0003e80000100a00 */
[----:B-1----:R-:W2:Y:S01]  /*2bb50*/  LDL.LU.64 R142, [R1+0x4c78] ;  /* 0x004c7800018e7983 */ /* 0x002ea20000300a00 */
[----:B------:R-:W-:Y:S02]  /*2bb60*/  IMAD R44, R44, R5, RZ ;  /* 0x000000052c2c7224 */ /* 0x000fe400078e02ff */
[----:B------:R-:W3:Y:S01]  /*2bb70*/  LDC R5, c[0x0][0x240] ;  /* 0x00009000ff057b82 */ /* 0x000ee20000000800 */
[----:B------:R-:W-:-:S02]  /*2bb80*/  IMAD R38, R38, R124, RZ ;  /* 0x0000007c26267224 */ /* 0x000fc400078e02ff */
[----:B------:R-:W-:Y:S02]  /*2bb90*/  IMAD.MOV.U32 R124, RZ, RZ, R119 ;  /* 0x000000ffff7c7224 */ /* 0x000fe400078e0077 */
[----:B------:R-:W-:Y:S02]  /*2bba0*/  IMAD.MOV.U32 R119, RZ, RZ, R91 ;  /* 0x000000ffff777224 */ /* 0x000fe400078e005b */
[----:B------:R-:W-:Y:S02]  /*2bbb0*/  IMAD R30, R30, R121, RZ ;  /* 0x000000791e1e7224 */ /* 0x000fe400078e02ff */
[----:B------:R-:W-:Y:S01]  /*2bbc0*/  IMAD.MOV.U32 R91, RZ, RZ, R144 ;  /* 0x000000ffff5b7224 */ /* 0x000fe200078e0090 */
[C---:B----4-:R-:W-:Y:S01]  /*2bbd0*/  LEA R144, P6, R140.reuse, R234, 0x2 ;  /* 0x000000ea8c907211 */ /* 0x050fe200078c10ff */
[----:B------:R-:W-:Y:S01]  /*2bbe0*/  IMAD.MOV.U32 R121, RZ, RZ, R94 ;  /* 0x000000ffff797224 */ /* 0x000fe200078e005e */
[----:B------:R-:W-:Y:S02]  /*2bbf0*/  MOV R94, R146 ;  /* 0x00000092005e7202 */ /* 0x000fe40000000f00 */
[----:B------:R-:W-:Y:S01]  /*2bc00*/  MOV R123, R92 ;  /* 0x0000005c007b7202 */ /* 0x000fe20000000f00 */
[----:B------:R-:W-:Y:S01]  /*2bc10*/  IMAD.MOV.U32 R92, RZ, RZ, R145 ;  /* 0x000000ffff5c7224 */ /* 0x000fe200078e0091 */
[----:B------:R-:W-:Y:S01]  /*2bc20*/  LEA R146, P5, R141, R234, 0x2 ;  /* 0x000000ea8d927211 */ /* 0x000fe200078a10ff */
[----:B------:R-:W-:Y:S01]  /*2bc30*/  IMAD.MOV.U32 R122, RZ, RZ, R37 ;  /* 0x000000ffff7a7224 */ /* 0x000fe200078e0025 */
[----:B------:R-:W-:Y:S01]  /*2bc40*/  LEA.HI.X.SX32 R145, R140, R0, 0x2, P6 ;  /* 0x000000008c917211 */ /* 0x000fe200030f16ff */
[----:B------:R-:W4:Y:S01]  /*2bc50*/  LDL.LU R37, [R1+0x1e0] ;  /* 0x0001e00001257983 */ /* 0x000f220000300800 */
[----:B------:R-:W-:-:S03]  /*2bc60*/  MOV R4, R146 ;  /* 0x0000009200047202 */ /* 0x000fc60000000f00 */
[----:B------:R1:W-:Y:S01]  /*2bc70*/  STL [R1+0xc68], R146 ;  /* 0x000c689201007387 */ /* 0x0003e20000100800 */
[----:B---3--:R-:W-:Y:S02]  /*2bc80*/  IMAD R29, R29, R5, RZ ;  /* 0x000000051d1d7224 */ /* 0x008fe400078e02ff */
[----:B------:R-:W-:Y:S01]  /*2bc90*/  IMAD.MOV.U32 R5, RZ, RZ, R147 ;  /* 0x000000ffff057224 */ /* 0x000fe200078e0093 */
[----:B------:R-:W-:Y:S01]  /*2bca0*/  LEA.HI.X.SX32 R5, R141, R0, 0x2, P5 ;  /* 0x000000008d057211 */ /* 0x000fe200028f16ff */
[----:B------:R-:W-:Y:S01]  /*2bcb0*/  IMAD.MOV.U32 R4, RZ, RZ, R124 ;  /* 0x000000ffff047224 */ /* 0x000fe200078e007c */
[----:B-1----:R-:W3:Y:S04]  /*2bcc0*/  LDL.LU.64 R146, [R1+0x4c70] ;  /* 0x004c700001927983 */ /* 0x002ee80000300a00 */
[----:B------:R-:W-:Y:S01]  /*2bcd0*/  STL.64 [R1+0xc70], R144 ;  /* 0x000c709001007387 */ /* 0x000fe20000100a00 */
[----:B------:R-:W-:Y:S01]  /*2bce0*/  MOV R124, R123 ;  /* 0x0000007b007c7202 */ /* 0x000fe20000000f00 */
[----:B------:R-:W-:-:S02]  /*2bcf0*/  IMAD.MOV.U32 R123, RZ, RZ, R122 ;  /* 0x000000ffff7b7224 */ /* 0x000fc400078e007a */
[----:B------:R-:W-:Y:S01]  /*2bd00*/  IMAD.MOV.U32 R122, RZ, RZ, R92 ;  /* 0x000000ffff7a7224 */ /* 0x000fe200078e005c */
[----:B------:R-:W-:Y:S01]  /*2bd10*/  MOV R92, R91 ;  /* 0x0000005b005c7202 */ /* 0x000fe20000000f00 */
[----:B------:R1:W-:Y:S01]  /*2bd20*/  STL [R1+0xc6c], R5 ;  /* 0x000c6c0501007387 */ /* 0x0003e20000100800 */
[----:B------:R-:W-:-:S03]  /*2bd30*/  IMAD.MOV.U32 R91, RZ, RZ, R26 ;  /* 0x000000ffff5b7224 */ /* 0x000fc600078e001a */
[----:B------:R-:W4:Y:S01]  /*2bd40*/  LDL.LU R26, [R1+0x1fc] ;  /* 0x0001fc00011a7983 */ /* 0x000f220000300800 */
[----:B------:R-:W-:Y:S02]  /*2bd50*/  IMAD R52, R52, R86, RZ ;  /* 0x0000005634347224 */ /* 0x000fe400078e02ff */
[----:B------:R-:W4:Y:S01]  /*2bd60*/  LDC R86, c[0x0][0x240] ;  /* 0x00009000ff567b82 */ /* 0x000f220000000800 */
[----:B------:R-:W-:-:S07]  /*2bd70*/  IMAD R32, R32, R12, RZ ;  /* 0x0000000c20207224 */ /* 0x000fce00078e02ff */
[----:B------:R-:W3:Y:S08]  /*2bd80*/  LDC R12, c[0x0][0x240] ;  /* 0x00009000ff0c7b82 */ /* 0x000ef00000000800 */
[----:B-1----:R-:W1:Y:S01]  /*2bd90*/  LDC R5, c[0x0][0x240] ;  /* 0x00009000ff057b82 */ /* 0x002e620000000800 */
[----:B--2---:R-:W-:-:S04]  /*2bda0*/  LEA R144, P6, R142, R234, 0x2 ;  /* 0x000000ea8e907211 */ /* 0x004fc800078c10ff */
[----:B------:R-:W-:-:S05]  /*2bdb0*/  LEA.HI.X.SX32 R145, R142, R0, 0x2, P6 ;  /* 0x000000008e917211 */ /* 0x000fca00030f16ff */
[----:B------:R2:W-:Y:S04]  /*2bdc0*/  STL.64 [R1+0xc60], R144 ;  /* 0x000c609001007387 */ /* 0x0005e80000100a00 */
[----:B--2---:R-:W2:Y:S01]  /*2bdd0*/  LDL.LU.64 R144, [R1+0x4c68] ;  /* 0x004c680001907983 */ /* 0x004ea20000300a00 */
[----:B------:R-:W-:-:S04]  /*2bde0*/  LEA R140, P5, R143, R234, 0x2 ;  /* 0x000000ea8f8c7211 */ /* 0x000fc800078a10ff */
[----:B------:R-:W-:Y:S02]  /*2bdf0*/  LEA.HI.X.SX32 R141, R143, R0, 0x2, P5 ;  /* 0x000000008f8d7211 */ /* 0x000fe400028f16ff */
[----:B------:R-:W-:Y:S01]  /*2be00*/  MOV R143, R139 ;  /* 0x0000008b008f7202 */ /* 0x000fe20000000f00 */
[----:B----4-:R-:W-:Y:S01]  /*2be10*/  IMAD R26, R26, R86, RZ ;  /* 0x000000561a1a7224 */ /* 0x010fe200078e02ff */
[----:B------:R-:W-:Y:S01]  /*2be20*/  MOV R86, R93 ;  /* 0x0000005d00567202 */ /* 0x000fe20000000f00 */
[----:B------:R-:W-:Y:S01]  /*2be30*/  IMAD.MOV.U32 R93, RZ, RZ, R9 ;  /* 0x000000ffff5d7224 */ /* 0x000fe200078e0009 */
[----:B--2---:R-:W-:-:S05]  /*2be40*/  LEA R138, P6, R144, R234, 0x2 ;  /* 0x000000ea908a7211 */ /* 0x004fca00078c10ff */
[----:B------:R2:W-:Y:S01]  /*2be50*/  STL [R1+0xc50], R138 ;  /* 0x000c508a01007387 */ /* 0x0005e20000100800 */
[----:B------:R-:W-:-:S03]  /*2be60*/  IMAD.MOV.U32 R142, RZ, RZ, R138 ;  /* 0x000000ffff8e7224 */ /* 0x000fc600078e008a */
[----:B------:R4:W-:Y:S01]  /*2be70*/  STL.64 [R1+0xc58], R140 ;  /* 0x000c588c01007387 */ /* 0x0009e20000100a00 */
[----:B------:R-:W-:Y:S01]  /*2be80*/  LEA.HI.X.SX32 R143, R144, R0, 0x2, P6 ;  /* 0x00000000908f7211 */ /* 0x000fe200030f16ff */
[----:B--2---:R-:W-:Y:S02]  /*2be90*/  IMAD.MOV.U32 R138, RZ, RZ, R4 ;  /* 0x000000ffff8a7224 */ /* 0x004fe400078e0004 */
[----:B------:R-:W-:Y:S01]  /*2bea0*/  IMAD.MOV.U32 R4, RZ, RZ, R124 ;  /* 0x000000ffff047224 */ /* 0x000fe200078e007c */
[----:B------:R-:W-:Y:S02]  /*2beb0*/  MOV R124, R123 ;  /* 0x0000007b007c7202 */ /* 0x000fe40000000f00 */
[C---:B----4-:R-:W-:Y:S01]  /*2bec0*/  LEA R140, P5, R145.reuse, R234, 0x2 ;  /* 0x000000ea918c7211 */ /* 0x050fe200078a10ff */
[----:B------:R-:W-:Y:S02]  /*2bed0*/  IMAD.MOV.U32 R123, RZ, RZ, R122 ;  /* 0x000000ffff7b7224 */ /* 0x000fe400078e007a */
[----:B------:R-:W-:Y:S01]  /*2bee0*/  IMAD.MOV.U32 R122, RZ, RZ, R92 ;  /* 0x000000ffff7a7224 */ /* 0x000fe200078e005c */
[----:B------:R-:W-:Y:S01]  /*2bef0*/  LEA.HI.X.SX32 R141, R145, R0, 0x2, P5 ;  /* 0x00000000918d7211 */ /* 0x000fe200028f16ff */
[----:B------:R2:W-:Y:S01]  /*2bf00*/  STL [R1+0xc54], R143 ;  /* 0x000c548f01007387 */ /* 0x0005e20000100800 */
[----:B------:R-:W-:Y:S01]  /*2bf10*/  MOV R92, R91 ;  /* 0x0000005b005c7202 */ /* 0x000fe20000000f00 */
[----:B------:R-:W-:Y:S01]  /*2bf20*/  IMAD.MOV.U32 R91, RZ, RZ, R11 ;  /* 0x000000ffff5b7224 */ /* 0x000fe200078e000b */
[C---:B---3--:R-:W-:Y:S01]  /*2bf30*/  LEA R142, P6, R146.reuse, R234, 0x2 ;  /* 0x000000ea928e7211 */ /* 0x048fe200078c10ff */
[----:B------:R-:W3:Y:S04]  /*2bf40*/  LDL.LU R11, [R1+0x248] ;  /* 0x00024800010b7983 */ /* 0x000ee80000300800 */
[----:B------:R4:W-:Y:S01]  /*2bf50*/  STL.64 [R1+0xc48], R140 ;  /* 0x000c488c01007387 */ /* 0x0009e20000100a00 */
[----:B--2---:R-:W-:-:S02]  /*2bf60*/  LEA.HI.X.SX32 R143, R146, R0, 0x2, P6 ;  /* 0x00000000928f7211 */ /* 0x004fc400030f16ff */
[----:B----4-:R-:W-:-:S04]  /*2bf70*/  LEA R140, P5, R147, R234, 0x2 ;  /* 0x000000ea938c7211 */ /* 0x010fc800078a10ff */
[----:B------:R-:W-:Y:S01]  /*2bf80*/  LEA.HI.X.SX32 R141, R147, R0, 0x2, P5 ;  /* 0x00000000938d7211 */ /* 0x000fe200028f16ff */
[----:B------:R2:W-:Y:S04]  /*2bf90*/  STL.64 [R1+0xc40], R142 ;  /* 0x000c408e01007387 */ /* 0x0005e80000100a00 */
[----:B------:R4:W-:Y:S01]  /*2bfa0*/  STL.64 [R1+0xc38], R140 ;  /* 0x000c388c01007387 */ /* 0x0009e20000100a00 */
[CC--:B--2---:R-:W-:Y:S02]  /*2bfb0*/  LEA R142, P6, R148.reuse, R234.reuse, 0x2 ;  /* 0x000000ea948e7211 */ /* 0x0c4fe400078c10ff */
[----:B----4-:R-:W-:Y:S02]  /*2bfc0*/  LEA R140, P5, R149, R234, 0x2 ;  /* 0x000000ea958c7211 */ /* 0x010fe400078a10ff */
[----:B------:R-:W-:-:S02]  /*2bfd0*/  LEA.HI.X.SX32 R143, R148, R0, 0x2, P6 ;  /* 0x00000000948f7211 */ /* 0x000fc400030f16ff */
[----:B------:R-:W-:-:S03]  /*2bfe0*/  LEA.HI.X.SX32 R141, R149, R0, 0x2, P5 ;  /* 0x00000000958d7211 */ /* 0x000fc600028f16ff */
[----:B------:R2:W-:Y:S04]  /*2bff0*/  STL.64 [R1+0xc30], R142 ;  /* 0x000c308e01007387 */ /* 0x0005e80000100a00 */
[----:B------:R4:W-:Y:S01]  /*2c000*/  STL.64 [R1+0xc28], R140 ;  /* 0x000c288c01007387 */ /* 0x0009e20000100a00 */
[CC--:B--2---:R-:W-:Y:S02]  /*2c010*/  LEA R142, P6, R150.reuse, R234.reuse, 0x2 ;  /* 0x000000ea968e7211 */ /* 0x0c4fe400078c10ff */
[C---:B----4-:R-:W-:Y:S02]  /*2c020*/  LEA R140, P5, R151.reuse, R234, 0x2 ;  /* 0x000000ea978c7211 */ /* 0x050fe400078a10ff */
[-C--:B------:R-:W-:Y:S02]  /*2c030*/  LEA.HI.X.SX32 R143, R150, R0.reuse, 0x2, P6 ;  /* 0x00000000968f7211 */ /* 0x080fe400030f16ff */
[----:B------:R-:W-:-:S03]  /*2c040*/  LEA.HI.X.SX32 R141, R151, R0, 0x2, P5 ;  /* 0x00000000978d7211 */ /* 0x000fc600028f16ff */
[----:B------:R2:W-:Y:S04]  /*2c050*/  STL.64 [R1+0xc20], R142 ;  /* 0x000c208e01007387 */ /* 0x0005e80000100a00 */
[----:B------:R4:W-:Y:S01]  /*2c060*/  STL.64 [R1+0xc18], R140 ;  /* 0x000c188c01007387 */ /* 0x0009e20000100a00 */
[----:B------:R-:W-:Y:S01]  /*2c070*/  IMAD.MOV.U32 R139, RZ, RZ, R138 ;  /* 0x000000ffff8b7224 */ /* 0x000fe200078e008a */
[CC--:B--2---:R-:W-:Y:S02]  /*2c080*/  LEA R142, P6, R152.reuse, R234.reuse, 0x2 ;  /* 0x000000ea988e7211 */ /* 0x0c4fe400078c10ff */
[----:B----4-:R-:W-:Y:S02]  /*2c090*/  LEA R140, P5, R153, R234, 0x2 ;  /* 0x000000ea998c7211 */ /* 0x010fe400078a10ff */
[----:B------:R-:W-:-:S02]  /*2c0a0*/  LEA.HI.X.SX32 R143, R152, R0, 0x2, P6 ;  /* 0x00000000988f7211 */ /* 0x000fc400030f16ff */
[----:B------:R-:W-:Y:S01]  /*2c0b0*/  LEA.HI.X.SX32 R141, R153, R0, 0x2, P5 ;  /* 0x00000000998d7211 */ /* 0x000fe200028f16ff */
[----:B------:R-:W-:Y:S01]  /*2c0c0*/  IMAD R37, R37, R12, RZ ;  /* 0x0000000c25257224 */ /* 0x000fe200078e02ff */
[----:B------:R-:W-:Y:S01]  /*2c0d0*/  MOV R138, R4 ;  /* 0x00000004008a7202 */ /* 0x000fe20000000f00 */
[----:B------:R2:W-:Y:S01]  /*2c0e0*/  STL.64 [R1+0xc10], R142 ;  /* 0x000c108e01007387 */ /* 0x0005e20000100a00 */
[C---:B------:R-:W-:Y:S01]  /*2c0f0*/  LEA R144, P6, R154.reuse, R234, 0x2 ;  /* 0x000000ea9a907211 */ /* 0x040fe200078c10ff */
[----:B------:R-:W4:Y:S02]  /*2c100*/  LDC R4, c[0x0][0x240] ;  /* 0x00009000ff047b82 */ /* 0x000f240000000800 */
[----:B------:R1:W-:Y:S01]  /*2c110*/  STL.64 [R1+0xc08], R140 ;  /* 0x000c088c01007387 */ /* 0x0003e20000100a00 */
[----:B------:R-:W-:-:S05]  /*2c120*/  LEA.HI.X.SX32 R145, R154, R0, 0x2, P6 ;  /* 0x000000009a917211 */ /* 0x000fca00030f16ff */
[----:B------:R-:W4:Y:S01]  /*2c130*/  LDC R12, c[0x0][0x240] ;  /* 0x00009000ff0c7b82 */ /* 0x000f220000000800 */
[C---:B--2---:R-:W-:Y:S01]  /*2c140*/  LEA R142, P5, R155.reuse, R234, 0x2 ;  /* 0x000000ea9b8e7211 */ /* 0x044fe200078a10ff */
[----:B-1----:R-:W-:Y:S02]  /*2c150*/  IMAD.MOV.U32 R140, RZ, RZ, R139 ;  /* 0x000000ffff8c7224 */ /* 0x002fe400078e008b */
[----:B------:R-:W-:Y:S01]  /*2c160*/  IMAD.MOV.U32 R139, RZ, RZ, R138 ;  /* 0x000000ffff8b7224 */ /* 0x000fe200078e008a */
[----:B------:R-:W-:Y:S01]  /*2c170*/  MOV R138, R124 ;  /* 0x0000007c008a7202 */ /* 0x000fe20000000f00 */
[----:B------:R-:W-:Y:S02]  /*2c180*/  IMAD.MOV.U32 R124, RZ, RZ, R123 ;  /* 0x000000ffff7c7224 */ /* 0x000fe400078e007b */
[----:B------:R-:W1:Y:S01]  /*2c190*/  LDC R154, c[0x0][0x240] ;  /* 0x00009000ff9a7b82 */ /* 0x000e620000000800 */
[----:B------:R-:W-:Y:S01]  /*2c1a0*/  IMAD.MOV.U32 R123, RZ, RZ, R122 ;  /* 0x000000ffff7b7224 */ /* 0x000fe200078e007a */
[----:B------:R-:W-:Y:S01]  /*2c1b0*/  MOV R122, R92 ;  /* 0x0000005c007a7202 */ /* 0x000fe20000000f00 */
[----:B------:R-:W-:Y:S01]  /*2c1c0*/  IMAD.MOV.U32 R92, RZ, RZ, R91 ;  /* 0x000000ffff5c7224 */ /* 0x000fe200078e005b */
[----:B------:R-:W-:Y:S01]  /*2c1d0*/  LEA.HI.X.SX32 R143, R155, R0, 0x2, P5 ;  /* 0x000000009b8f7211 */ /* 0x000fe200028f16ff */
[----:B------:R-:W-:-:S02]  /*2c1e0*/  IMAD.MOV.U32 R91, RZ, RZ, R2 ;  /* 0x000000ffff5b7224 */ /* 0x000fc400078e0002 */
[----:B------:R-:W4:Y:S01]  /*2c1f0*/  LDL.LU R2, [R1+0x2d4] ;  /* 0x0002d40001027983 */ /* 0x000f220000300800 */
[----:B------:R-:W2:Y:S03]  /*2c200*/  LDC R152, c[0x0][0x240] ;  /* 0x00009000ff987b82 */ /* 0x000ea60000000800 */
[----:B------:R1:W-:Y:S01]  /*2c210*/  STL.64 [R1+0xc00], R144 ;  /* 0x000c009001007387 */ /* 0x0003e20000100a00 */
[----:B------:R-:W-:-:S03]  /*2c220*/  MOV R141, R140 ;  /* 0x0000008c008d7202 */ /* 0x000fc60000000f00 */
[----:B------:R1:W-:Y:S01]  /*2c230*/  STL.64 [R1+0xbf8], R142 ;  /* 0x000bf88e01007387 */ /* 0x0003e20000100a00 */
[----:B------:R-:W-:Y:S02]  /*2c240*/  IMAD.MOV.U32 R140, RZ, RZ, R138 ;  /* 0x000000ffff8c7224 */ /* 0x000fe400078e008a */
[----:B------:R-:W-:Y:S01]  /*2c250*/  IMAD.MOV.U32 R138, RZ, RZ, R123 ;  /* 0x000000ffff8a7224 */ /* 0x000fe200078e007b */
[CC--:B-1----:R-:W-:Y:S02]  /*2c260*/  LEA R144, P6, R156.reuse, R234.reuse, 0x2 ;  /* 0x000000ea9c907211 */ /* 0x0c2fe400078c10ff */
[C---:B------:R-:W-:Y:S02]  /*2c270*/  LEA R142, P5, R157.reuse, R234, 0x2 ;  /* 0x000000ea9d8e7211 */ /* 0x040fe400078a10ff */
[----:B------:R-:W-:Y:S02]  /*2c280*/  LEA.HI.X.SX32 R145, R156, R0, 0x2, P6 ;  /* 0x000000009c917211 */ /* 0x000fe400030f16ff */
[----:B------:R-:W-:Y:S01]  /*2c290*/  MOV R123, R122 ;  /* 0x0000007a007b7202 */ /* 0x000fe20000000f00 */
[----:B------:R-:W-:Y:S01]  /*2c2a0*/  IMAD.MOV.U32 R122, RZ, RZ, R92 ;  /* 0x000000ffff7a7224 */ /* 0x000fe200078e005c */
[----:B------:R-:W-:Y:S01]  /*2c2b0*/  LEA.HI.X.SX32 R143, R157, R0, 0x2, P5 ;  /* 0x000000009d8f7211 */ /* 0x000fe200028f16ff */
[----:B------:R-:W-:Y:S01]  /*2c2c0*/  IMAD.MOV.U32 R92, RZ, RZ, R91 ;  /* 0x000000ffff5c7224 */ /* 0x000fe200078e005b */
[----:B------:R1:W-:Y:S01]  /*2c2d0*/  STL.64 [R1+0xbf0], R144 ;  /* 0x000bf09001007387 */ /* 0x0003e20000100a00 */
[----:B------:R-:W-:Y:S01]  /*2c2e0*/  MOV R91, R25 ;  /* 0x00000019005b7202 */ /* 0x000fe20000000f00 */
[----:B------:R-:W2:Y:S02]  /*2c2f0*/  LDC R156, c[0x0][0x240] ;  /* 0x00009000ff9c7b82 */ /* 0x000ea40000000800 */
[----:B------:R-:W2:Y:S04]  /*2c300*/  LDL.LU R25, [R1+0x320] ;  /* 0x0003200001197983 */ /* 0x000ea80000300800 */
[----:B------:R1:W-:Y:S02]  /*2c310*/  STL.64 [R1+0xbe8], R142 ;  /* 0x000be88e01007387 */ /* 0x0003e40000100a00 */
[----:B-1----:R-:W-:-:S04]  /*2c320*/  LEA R144, P6, R158, R234, 0x2 ;  /* 0x000000ea9e907211 */ /* 0x002fc800078c10ff */
[----:B------:R-:W-:Y:S02]  /*2c330*/  LEA.HI.X.SX32 R145, R158, R0, 0x2, P6 ;  /* 0x000000009e917211 */ /* 0x000fe400030f16ff */
[C---:B------:R-:W-:Y:S01]  /*2c340*/  LEA R142, P5, R159.reuse, R234, 0x2 ;  /* 0x000000ea9f8e7211 */ /* 0x040fe200078a10ff */
[----:B------:R-:W1:Y:S03]  /*2c350*/  LDC R158, c[0x0][0x240] ;  /* 0x00009000ff9e7b82 */ /* 0x000e660000000800 */
[----:B------:R-:W-:Y:S01]  /*2c360*/  LEA.HI.X.SX32 R143, R159, R0, 0x2, P5 ;  /* 0x000000009f8f7211 */ /* 0x000fe200028f16ff */
[----:B------:R1:W-:Y:S01]  /*2c370*/  STL.64 [R1+0xbe0], R144 ;  /* 0x000be09001007387 */ /* 0x0003e20000100a00 */
[----:B------:R-:W-:-:S03]  /*2c380*/  LEA R146, P6, R160, R234, 0x2 ;  /* 0x000000eaa0927211 */ /* 0x000fc600078c10ff */
[----:B------:R1:W-:Y:S01]  /*2c390*/  STL.64 [R1+0xbd8], R142 ;  /* 0x000bd88e01007387 */ /* 0x0003e20000100a00 */
[----:B------:R-:W-:Y:S02]  /*2c3a0*/  LEA.HI.X.SX32 R147, R160, R0, 0x2, P6 ;  /* 0x00000000a0937211 */ /* 0x000fe400030f16ff */
[----:B------:R-:W2:Y:S01]  /*2c3b0*/  LDC R160, c[0x0][0x240] ;  /* 0x00009000ffa07b82 */ /* 0x000ea20000000800 */
[C---:B-1----:R-:W-:Y:S01]  /*2c3c0*/  LEA R144, P5, R161.reuse, R234, 0x2 ;  /* 0x000000eaa1907211 */ /* 0x042fe200078a10ff */
[----:B------:R-:W-:Y:S02]  /*2c3d0*/  IMAD.MOV.U32 R142, RZ, RZ, R141 ;  /* 0x000000ffff8e7224 */ /* 0x000fe400078e008d */
[----:B------:R-:W-:Y:S01]  /*2c3e0*/  IMAD.MOV.U32 R141, RZ, RZ, R140 ;  /* 0x000000ffff8d7224 */ /* 0x000fe200078e008c */
[----:B------:R-:W-:Y:S01]  /*2c3f0*/  MOV R140, R138 ;  /* 0x0000008a008c7202 */ /* 0x000fe20000000f00 */
[----:B------:R-:W-:Y:S02]  /*2c400*/  IMAD.MOV.U32 R138, RZ, RZ, R123 ;  /* 0x000000ffff8a7224 */ /* 0x000fe400078e007b */
[----:B------:R-:W-:Y:S01]  /*2c410*/  IMAD.MOV.U32 R123, RZ, RZ, R122 ;  /* 0x000000ffff7b7224 */ /* 0x000fe200078e007a */
[----:B------:R-:W-:Y:S01]  /*2c420*/  MOV R122, R115 ;  /* 0x00000073007a7202 */ /* 0x000fe20000000f00 */
[----:B------:R-:W-:Y:S01]  /*2c430*/  IMAD.MOV.U32 R115, RZ, RZ, R91 ;  /* 0x000000ffff737224 */ /* 0x000fe200078e005b */
[----:B------:R-:W-:Y:S01]  /*2c440*/  LEA.HI.X.SX32 R145, R161, R0, 0x2, P5 ;  /* 0x00000000a1917211 */ /* 0x000fe200028f16ff */
[----:B------:R-:W-:Y:S01]  /*2c450*/  IMAD.MOV.U32 R91, RZ, RZ, R90 ;  /* 0x000000ffff5b7224 */ /* 0x000fe200078e005a */
[----:B------:R-:W-:-:S02]  /*2c460*/  MOV R90, R15 ;  /* 0x0000000f005a7202 */ /* 0x000fc40000000f00 */
[----:B------:R-:W2:Y:S01]  /*2c470*/  LDL.LU R15, [R1+0x340] ;  /* 0x00034000010f7983 */ /* 0x000ea20000300800 */
[----:B------:R-:W-:-:S03]  /*2c480*/  IMAD.MOV.U32 R143, RZ, RZ, R142 ;  /* 0x000000ffff8f7224 */ /* 0x000fc600078e008e */
[----:B------:R1:W-:Y:S01]  /*2c490*/  STL.64 [R1+0xbd0], R146 ;  /* 0x000bd09201007387 */ /* 0x0003e20000100a00 */
[----:B------:R-:W-:Y:S01]  /*2c4a0*/  IMAD.MOV.U32 R142, RZ, RZ, R141 ;  /* 0x000000ffff8e7224 */ /* 0x000fe200078e008d */
[----:B------:R-:W-:Y:S02]  /*2c4b0*/  MOV R141, R140 ;  /* 0x0000008c008d7202 */ /* 0x000fe40000000f00 */
[----:B------:R1:W-:Y:S01]  /*2c4c0*/  STL.64 [R1+0xbc8], R144 ;  /* 0x000bc89001007387 */ /* 0x0003e20000100a00 */
[----:B------:R-:W-:Y:S02]  /*2c4d0*/  IMAD.MOV.U32 R140, RZ, RZ, R138 ;  /* 0x000000ffff8c7224 */ /* 0x000fe400078e008a */
[----:B------:R-:W-:Y:S01]  /*2c4e0*/  IMAD.MOV.U32 R138, RZ, RZ, R115 ;  /* 0x000000ffff8a7224 */ /* 0x000fe200078e0073 */
[-C--:B-1----:R-:W-:Y:S02]  /*2c4f0*/  LEA R146, P6, R162, R234.reuse, 0x2 ;  /* 0x000000eaa2927211 */ /* 0x082fe400078c10ff */
[----:B------:R-:W-:-:S02]  /*2c500*/  LEA R144, P5, R163, R234, 0x2 ;  /* 0x000000eaa3907211 */ /* 0x000fc400078a10ff */
[-C--:B------:R-:W-:Y:S02]  /*2c510*/  LEA.HI.X.SX32 R147, R162, R0.reuse, 0x2, P6 ;  /* 0x00000000a2937211 */ /* 0x080fe400030f16ff */
[----:B------:R-:W-:Y:S01]  /*2c520*/  MOV R115, R91 ;  /* 0x0000005b00737202 */ /* 0x000fe20000000f00 */
[----:B------:R-:W-:Y:S01]  /*2c530*/  IMAD.MOV.U32 R91, RZ, RZ, R90 ;  /* 0x000000ffff5b7224 */ /* 0x000fe200078e005a */
[----:B------:R-:W-:Y:S01]  /*2c540*/  LEA.HI.X.SX32 R145, R163, R0, 0x2, P5 ;  /* 0x00000000a3917211 */ /* 0x000fe200028f16ff */
[----:B------:R-:W-:Y:S01]  /*2c550*/  IMAD.MOV.U32 R90, RZ, RZ, R17 ;  /* 0x000000ffff5a7224 */ /* 0x000fe200078e0011 */
[----:B------:R-:W1:Y:S01]  /*2c560*/  LDC R162, c[0x0][0x240] ;  /* 0x00009000ffa27b82 */ /* 0x000e620000000800 */
[----:B------:R-:W2:Y:S04]  /*2c570*/  LDL.LU R17, [R1+0x378] ;  /* 0x0003780001117983 */ /* 0x000ea80000300800 */
[----:B------:R1:W-:Y:S04]  /*2c580*/  STL.64 [R1+0xbc0], R146 ;  /* 0x000bc09201007387 */ /* 0x0003e80000100a00 */
[----:B------:R1:W-:Y:S02]  /*2c590*/  STL.64 [R1+0xbb8], R144 ;  /* 0x000bb89001007387 */ /* 0x0003e40000100a00 */
[----:B-1----:R-:W-:-:S02]  /*2c5a0*/  LEA R146, P6, R164, R234, 0x2 ;  /* 0x000000eaa4927211 */ /* 0x002fc400078c10ff */
[C---:B------:R-:W-:Y:S02]  /*2c5b0*/  LEA R144, P5, R165.reuse, R234, 0x2 ;  /* 0x000000eaa5907211 */ /* 0x040fe400078a10ff */
[-C--:B------:R-:W-:Y:S02]  /*2c5c0*/  LEA.HI.X.SX32 R147, R164, R0.reuse, 0x2, P6 ;  /* 0x00000000a4937211 */ /* 0x080fe400030f16ff */
[----:B------:R-:W-:Y:S01]  /*2c5d0*/  LEA.HI.X.SX32 R145, R165, R0, 0x2, P5 ;  /* 0x00000000a5917211 */ /* 0x000fe200028f16ff */
[----:B------:R-:W1:Y:S02]  /*2c5e0*/  LDC R164, c[0x0][0x240] ;  /* 0x00009000ffa47b82 */ /* 0x000e640000000800 */
[----:B------:R3:W-:Y:S04]  /*2c5f0*/  STL.64 [R1+0xbb0], R146 ;  /* 0x000bb09201007387 */ /* 0x0007e80000100a00 */
[----:B------:R3:W-:Y:S04]  /*2c600*/  STL.64 [R1+0xba8], R144 ;  /* 0x000ba89001007387 */ /* 0x0007e80000100a00 */
[----:B------:R-:W2:Y:S01]  /*2c610*/  LDL.LU R9, [R1+0x3d8] ;  /* 0x0003d80001097983 */ /* 0x000ea20000300800 */
[----:B---3--:R-:W-:-:S02]  /*2c620*/  LEA R146, P6, R166, R234, 0x2 ;  /* 0x000000eaa6927211 */ /* 0x008fc400078c10ff */
[C---:B------:R-:W-:Y:S02]  /*2c630*/  LEA R144, P5, R167.reuse, R234, 0x2 ;  /* 0x000000eaa7907211 */ /* 0x040fe400078a10ff */
[-C--:B------:R-:W-:Y:S02]  /*2c640*/  LEA.HI.X.SX32 R147, R166, R0.reuse, 0x2, P6 ;  /* 0x00000000a6937211 */ /* 0x080fe400030f16ff */
[----:B------:R-:W-:Y:S01]  /*2c650*/  LEA.HI.X.SX32 R145, R167, R0, 0x2, P5 ;  /* 0x00000000a7917211 */ /* 0x000fe200028f16ff */
[----:B------:R-:W3:Y:S02]  /*2c660*/  LDC R166, c[0x0][0x240] ;  /* 0x00009000ffa67b82 */ /* 0x000ee40000000800 */
[----:B------:R1:W-:Y:S04]  /*2c670*/  STL.64 [R1+0xba0], R146 ;  /* 0x000ba09201007387 */ /* 0x0003e80000100a00 */
[----:B------:R1:W-:Y:S02]  /*2c680*/  STL.64 [R1+0xb98], R144 ;  /* 0x000b989001007387 */ /* 0x0003e40000100a00 */
[----:B-1----:R-:W-:-:S02]  /*2c690*/  LEA R146, P6, R168, R234, 0x2 ;  /* 0x000000eaa8927211 */ /* 0x002fc400078c10ff */
[C---:B------:R-:W-:Y:S02]  /*2c6a0*/  LEA R144, P5, R169.reuse, R234, 0x2 ;  /* 0x000000eaa9907211 */ /* 0x040fe400078a10ff */
[-C--:B------:R-:W-:Y:S02]  /*2c6b0*/  LEA.HI.X.SX32 R147, R168, R0.reuse, 0x2, P6 ;  /* 0x00000000a8937211 */ /* 0x080fe400030f16ff */
[----:B------:R-:W-:Y:S01]  /*2c6c0*/  LEA.HI.X.SX32 R145, R169, R0, 0x2, P5 ;  /* 0x00000000a9917211 */ /* 0x000fe200028f16ff */
[----:B------:R-:W-:Y:S01]  /*2c6d0*/  IMAD R11, R11, R3, RZ ;  /* 0x000000030b0b7224 */ /* 0x000fe200078e02ff */
[----:B------:R-:W1:Y:S01]  /*2c6e0*/  LDC R168, c[0x0][0x240] ;  /* 0x00009000ffa87b82 */ /* 0x000e620000000800 */
[----:B------:R3:W-:Y:S04]  /*2c6f0*/  STL.64 [R1+0xb90], R146 ;  /* 0x000b909201007387 */ /* 0x0007e80000100a00 */
[----:B------:R3:W-:Y:S03]  /*2c700*/  STL.64 [R1+0xb88], R144 ;  /* 0x000b889001007387 */ /* 0x0007e60000100a00 */
[----:B------:R-:W1:Y:S01]  /*2c710*/  LDC R3, c[0x0][0x240] ;  /* 0x00009000ff037b82 */ /* 0x000e620000000800 */
        /* <DEDUP_REMOVED lines=11> */
[----:B------:R-:W1:Y:S01]  /*2c7d0*/  LDC R172, c[0x0][0x240] ;  /* 0x00009000ffac7b82 */ /* 0x000e620000000800 */
[C---:B------:R-:W-:Y:S01]  /*2c7e0*/  LEA R148, P6, R174.reuse, R234, 0x2 ;  /* 0x000000eaae947211 */ /* 0x040fe200078c10ff */
[----:B------:R-:W-:Y:S04]  /*2c7f0*/  STL.64 [R1+0xb70], R146 ;  /* 0x000b709201007387 */ /* 0x000fe80000100a00 */
[----:B------:R3:W-:Y:S01]  /*2c800*/  STL.64 [R1+0xb68], R144 ;  /* 0x000b689001007387 */ /* 0x0007e20000100a00 */
[----:B------:R-:W-:-:S02]  /*2c810*/  LEA.HI.X.SX32 R149, R174, R0, 0x2, P6 ;  /* 0x00000000ae957211 */ /* 0x000fc400030f16ff */
[----:B------:R-:W1:Y:S01]  /*2c820*/  LDC R174, c[0x0][0x240] ;  /* 0x00009000ffae7b82 */ /* 0x000e620000000800 */
[----:B---3--:R-:W-:Y:S01]  /*2c830*/  IMAD.MOV.U32 R144, RZ, RZ, R86 ;  /* 0x000000ffff907224 */ /* 0x008fe200078e0056 */
[----:B------:R-:W-:Y:S01]  /*2c840*/  MOV R86, R143 ;  /* 0x0000008f00567202 */ /* 0x000fe20000000f00 */
[----:B------:R-:W-:Y:S02]  /*2c850*/  IMAD.MOV.U32 R143, RZ, RZ, R117 ;  /* 0x000000ffff8f7224 */ /* 0x000fe400078e0075 */
[----:B------:R-:W-:Y:S01]  /*2c860*/  IMAD.MOV.U32 R117, RZ, RZ, R132 ;  /* 0x000000ffff757224 */ /* 0x000fe200078e0084 */
[----:B------:R-:W-:Y:S02]  /*2c870*/  MOV R132, R20 ;  /* 0x0000001400847202 */ /* 0x000fe40000000f00 */
[----:B------:R-:W3:Y:S01]  /*2c880*/  LDL.LU R20, [R1+0x418] ;  /* 0x0004180001147983 */ /* 0x000ee20000300800 */
[----:B------:R-:W-:-:S03]  /*2c890*/  LEA R146, P5, R175, R234, 0x2 ;  /* 0x000000eaaf927211 */ /* 0x000fc600078a10ff */
[----:B------:R1:W-:Y:S01]  /*2c8a0*/  STL.64 [R1+0xb60], R148 ;  /* 0x000b609401007387 */ /* 0x0003e20000100a00 */
[----:B------:R-:W-:Y:S02]  /*2c8b0*/  LEA.HI.X.SX32 R147, R175, R0, 0x2, P5 ;  /* 0x00000000af937211 */ /* 0x000fe400028f16ff */
[----:B-1----:R-:W-:-:S04]  /*2c8c0*/  LEA R148, P6, R176, R234, 0x2 ;  /* 0x000000eab0947211 */ /* 0x002fc800078c10ff */
[----:B------:R-:W-:Y:S01]  /*2c8d0*/  LEA.HI.X.SX32 R149, R176, R0, 0x2, P6 ;  /* 0x00000000b0957211 */ /* 0x000fe200030f16ff */
[----:B------:R1:W-:Y:S01]  /*2c8e0*/  STL.64 [R1+0xb58], R146 ;  /* 0x000b589201007387 */ /* 0x0003e20000100a00 */
[----:B------:R-:W-:Y:S01]  /*2c8f0*/  IMAD.MOV.U32 R145, RZ, RZ, R144 ;  /* 0x000000ffff917224 */ /* 0x000fe200078e0090 */
[----:B------:R-:W3:Y:S02]  /*2c900*/  LDC R176, c[0x0][0x240] ;  /* 0x00009000ffb07b82 */ /* 0x000ee40000000800 */
[----:B------:R1:W-:Y:S02]  /*2c910*/  STL.64 [R1+0xb50], R148 ;  /* 0x000b509401007387 */ /* 0x0003e40000100a00 */
[CC--:B-1----:R-:W-:Y:S02]  /*2c920*/  LEA R146, P5, R177.reuse, R234.reuse, 0x2 ;  /* 0x000000eab1927211 */ /* 0x0c2fe400078a10ff */
[----:B------:R-:W-:Y:S02]  /*2c930*/  LEA R148, P6, R178, R234, 0x2 ;  /* 0x000000eab2947211 */ /* 0x000fe400078c10ff */
[----:B------:R-:W-:-:S02]  /*2c940*/  LEA.HI.X.SX32 R147, R177, R0, 0x2, P5 ;  /* 0x00000000b1937211 */ /* 0x000fc400028f16ff */
[----:B------:R-:W-:-:S03]  /*2c950*/  LEA.HI.X.SX32 R149, R178, R0, 0x2, P6 ;  /* 0x00000000b2957211 */ /* 0x000fc600030f16ff */
[----:B------:R1:W-:Y:S04]  /*2c960*/  STL.64 [R1+0xb48], R146 ;  /* 0x000b489201007387 */ /* 0x0003e80000100a00 */
[----:B------:R4:W-:Y:S01]  /*2c970*/  STL.64 [R1+0xb40], R148 ;  /* 0x000b409401007387 */ /* 0x0009e20000100a00 */
[----:B------:R-:W-:Y:S01]  /*2c980*/  IMAD.MOV.U32 R144, RZ, RZ, R143 ;  /* 0x000000ffff907224 */ /* 0x000fe200078e008f */
[----:B------:R-:W-:Y:S02]  /*2c990*/  MOV R143, R132 ;  /* 0x00000084008f7202 */ /* 0x000fe40000000f00 */
[-C--:B-1----:R-:W-:Y:S02]  /*2c9a0*/  LEA R146, P5, R179, R234.reuse, 0x2 ;  /* 0x000000eab3927211 */ /* 0x082fe400078a10ff */
[----:B----4-:R-:W-:-:S02]  /*2c9b0*/  LEA R148, P6, R180, R234, 0x2 ;  /* 0x000000eab4947211 */ /* 0x010fc400078c10ff */
[-C--:B------:R-:W-:Y:S01]  /*2c9c0*/  LEA.HI.X.SX32 R147, R179, R0.reuse, 0x2, P5 ;  /* 0x00000000b3937211 */ /* 0x080fe200028f16ff */
[----:B------:R-:W-:Y:S01]  /*2c9d0*/  IMAD.MOV.U32 R132, RZ, RZ, R13 ;  /* 0x000000ffff847224 */ /* 0x000fe200078e000d */
[----:B------:R-:W-:Y:S01]  /*2c9e0*/  LEA.HI.X.SX32 R149, R180, R0, 0x2, P6 ;  /* 0x00000000b4957211 */ /* 0x000fe200030f16ff */
[----:B------:R-:W4:Y:S04]  /*2c9f0*/  LDL.LU R13, [R1+0x420] ;  /* 0x00042000010d7983 */ /* 0x000f280000300800 */
[----:B------:R1:W-:Y:S04]  /*2ca00*/  STL.64 [R1+0xb38], R146 ;  /* 0x000b389201007387 */ /* 0x0003e80000100a00 */
[----:B------:R1:W-:Y:S04]  /*2ca10*/  STL.64 [R1+0xb30], R148 ;  /* 0x000b309401007387 */ /* 0x0003e80000100a00 */
[----:B------:R-:W3:Y:S01]  /*2ca20*/  LDL.LU R150, [R1+0x440] ;  /* 0x0004400001967983 */ /* 0x000ee20000300800 */
[----:B-1----:R-:W-:-:S02]  /*2ca30*/  LEA R146, P5, R181, R234, 0x2 ;  /* 0x000000eab5927211 */ /* 0x002fc400078a10ff */
[C---:B------:R-:W-:Y:S02]  /*2ca40*/  LEA R148, P6, R182.reuse, R234, 0x2 ;  /* 0x000000eab6947211 */ /* 0x040fe400078c10ff */
[-C--:B------:R-:W-:Y:S02]  /*2ca50*/  LEA.HI.X.SX32 R147, R181, R0.reuse, 0x2, P5 ;  /* 0x00000000b5937211 */ /* 0x080fe400028f16ff */
[----:B------:R-:W-:-:S03]  /*2ca60*/  LEA.HI.X.SX32 R149, R182, R0, 0x2, P6 ;  /* 0x00000000b6957211 */ /* 0x000fc600030f16ff */
[----:B------:R-:W-:Y:S04]  /*2ca70*/  STL.64 [R1+0xb28], R146 ;  /* 0x000b289201007387 */ /* 0x000fe80000100a00 */
[----:B------:R1:W-:Y:S04]  /*2ca80*/  STL.64 [R1+0xb20], R148 ;  /* 0x000b209401007387 */ /* 0x0003e80000100a00 */
[----:B-1----:R-:W3:Y:S01]  /*2ca90*/  LDL.LU R148, [R1+0x45c] ;  /* 0x00045c0001947983 */ /* 0x002ee20000300800 */
[----:B------:R-:W-:Y:S02]  /*2caa0*/  IMAD R2, R2, R4, RZ ;  /* 0x0000000402027224 */ /* 0x000fe400078e02ff */
[----:B------:R-:W1:Y:S01]  /*2cab0*/  LDC R4, c[0x0][0x240] ;  /* 0x00009000ff047b82 */ /* 0x000e620000000800 */
[----:B--2---:R-:W-:-:S07]  /*2cac0*/  IMAD R15, R15, R5, RZ ;  /* 0x000000050f0f7224 */ /* 0x004fce00078e02ff */
[----:B------:R-:W3:Y:S01]  /*2cad0*/  LDC R5, c[0x0][0x240] ;  /* 0x00009000ff057b82 */ /* 0x000ee20000000800 */
[----:B------:R-:W-:-:S04]  /*2cae0*/  LEA R146, P5, R183, R234, 0x2 ;  /* 0x000000eab7927211 */ /* 0x000fc800078a10ff */
[----:B------:R-:W-:-:S05]  /*2caf0*/  LEA.HI.X.SX32 R147, R183, R0, 0x2, P5 ;  /* 0x00000000b7937211 */ /* 0x000fca00028f16ff */
[----:B------:R2:W-:Y:S01]  /*2cb00*/  STL.64 [R1+0xb18], R146 ;  /* 0x000b189201007387 */ /* 0x0005e20000100a00 */
[----:B------:R-:W-:Y:S02]  /*2cb10*/  IMAD R17, R17, R12, RZ ;  /* 0x0000000c11117224 */ /* 0x000fe400078e02ff */
[----:B------:R-:W3:Y:S01]  /*2cb20*/  LDC R12, c[0x0][0x240] ;  /* 0x00009000ff0c7b82 */ /* 0x000ee20000000800 */
[----:B-1----:R-:W-:-:S07]  /*2cb30*/  IMAD R9, R9, R4, RZ ;  /* 0x0000000409097224 */ /* 0x002fce00078e02ff */
[----:B------:R-:W4:Y:S01]  /*2cb40*/  LDC R4, c[0x0][0x240] ;  /* 0x00009000ff047b82 */ /* 0x000f220000000800 */
[----:B--2---:R-:W-:-:S04]  /*2cb50*/  LEA R146, P5, R185, R234, 0x2 ;  /* 0x000000eab9927211 */ /* 0x004fc800078a10ff */
[----:B------:R-:W-:Y:S01]  /*2cb60*/  LEA.HI.X.SX32 R147, R185, R0, 0x2, P5 ;  /* 0x00000000b9937211 */ /* 0x000fe200028f16ff */
[----:B----4-:R-:W-:Y:S01]  /*2cb70*/  IMAD R13, R13, R4, RZ ;  /* 0x000000040d0d7224 */ /* 0x010fe200078e02ff */
[----:B------:R-:W-:Y:S01]  /*2cb80*/  LEA R4, P6, R184, R234, 0x2 ;  /* 0x000000eab8047211 */ /* 0x000fe200078c10ff */
[----:B---3--:R-:W-:-:S03]  /*2cb90*/  IMAD R169, R150, R5, RZ ;  /* 0x0000000596a97224 */ /* 0x008fc600078e02ff */
[----:B------:R-:W-:-:S05]  /*2cba0*/  LEA.HI.X.SX32 R5, R184, R0, 0x2, P6 ;  /* 0x00000000b8057211 */ /* 0x000fca00030f16ff */
[----:B------:R1:W-:Y:S04]  /*2cbb0*/  STL.64 [R1+0xb10], R4 ;  /* 0x000b100401007387 */ /* 0x0003e80000100a00 */
[----:B------:R2:W-:Y:S01]  /*2cbc0*/  STL.64 [R1+0xb08], R146 ;  /* 0x000b089201007387 */ /* 0x0005e20000100a00 */
[----:B-1----:R-:W-:-:S04]  /*2cbd0*/  LEA R4, P6, R186, R234, 0x2 ;  /* 0x000000eaba047211 */ /* 0x002fc800078c10ff */
[----:B------:R-:W-:-:S05]  /*2cbe0*/  LEA.HI.X.SX32 R5, R186, R0, 0x2, P6 ;  /* 0x00000000ba057211 */ /* 0x000fca00030f16ff */
[----:B------:R1:W-:Y:S01]  /*2cbf0*/  STL.64 [R1+0xb00], R4 ;  /* 0x000b000401007387 */ /* 0x0003e20000100a00 */
[----:B------:R-:W-:-:S03]  /*2cc00*/  IMAD R180, R148, R12, RZ ;  /* 0x0000000c94b47224 */ /* 0x000fc600078e02ff */
[----:B------:R-:W3:Y:S01]  /*2cc10*/  LDL.LU R148, [R1+0x460] ;  /* 0x0004600001947983 */ /* 0x000ee20000300800 */
[----:B------:R-:W-:Y:S02]  /*2cc20*/  IMAD R25, R25, R3, RZ ;  /* 0x0000000319197224 */ /* 0x000fe400078e02ff */
[----:B------:R-:W4:Y:S01]  /*2cc30*/  LDC R3, c[0x0][0x240] ;  /* 0x00009000ff037b82 */ /* 0x000f220000000800 */
[CC--:B--2---:R-:W-:Y:S02]  /*2cc40*/  LEA R146, P5, R187.reuse, R234.reuse, 0x2 ;  /* 0x000000eabb927211 */ /* 0x0c4fe400078a10ff */
[C---:B-1----:R-:W-:Y:S02]  /*2cc50*/  LEA R4, P6, R188.reuse, R234, 0x2 ;  /* 0x000000eabc047211 */ /* 0x042fe400078c10ff */
[-C--:B------:R-:W-:Y:S02]  /*2cc60*/  LEA.HI.X.SX32 R147, R187, R0.reuse, 0x2, P5 ;  /* 0x00000000bb937211 */ /* 0x080fe400028f16ff */
[----:B------:R-:W-:-:S03]  /*2cc70*/  LEA.HI.X.SX32 R5, R188, R0, 0x2, P6 ;  /* 0x00000000bc057211 */ /* 0x000fc600030f16ff */
[----:B------:R1:W-:Y:S04]  /*2cc80*/  STL.64 [R1+0xaf8], R146 ;  /* 0x000af89201007387 */ /* 0x0003e80000100a00 */
[----:B------:R2:W-:Y:S01]  /*2cc90*/  STL.64 [R1+0xaf0], R4 ;  /* 0x000af00401007387 */ /* 0x0005e20000100a00 */
[CC--:B-1----:R-:W-:Y:S02]  /*2cca0*/  LEA R146, P5, R189.reuse, R234.reuse, 0x2 ;  /* 0x000000eabd927211 */ /* 0x0c2fe400078a10ff */
[----:B--2---:R-:W-:Y:S01]  /*2ccb0*/  LEA R4, P6, R190, R234, 0x2 ;  /* 0x000000eabe047211 */ /* 0x004fe200078c10ff */
[----:B----4-:R-:W-:Y:S01]  /*2ccc0*/  IMAD R20, R20, R3, RZ ;  /* 0x0000000314147224 */ /* 0x010fe200078e02ff */
[-C--:B------:R-:W-:Y:S01]  /*2ccd0*/  LEA.HI.X.SX32 R147, R189, R0.reuse, 0x2, P5 ;  /* 0x00000000bd937211 */ /* 0x080fe200028f16ff */
[----:B------:R-:W3:Y:S01]  /*2cce0*/  LDC R3, c[0x0][0x240] ;  /* 0x00009000ff037b82 */ /* 0x000ee20000000800 */
[----:B------:R-:W-:-:S03]  /*2ccf0*/  LEA.HI.X.SX32 R5, R190, R0, 0x2, P6 ;  /* 0x00000000be057211 */ /* 0x000fc600030f16ff */
[----:B------:R1:W-:Y:S04]  /*2cd00*/  STL.64 [R1+0xae8], R146 ;  /* 0x000ae89201007387 */ /* 0x0003e80000100a00 */
[----:B------:R2:W-:Y:S01]  /*2cd10*/  STL.64 [R1+0xae0], R4 ;  /* 0x000ae00401007387 */ /* 0x0005e20000100a00 */
[CC--:B-1----:R-:W-:Y:S02]  /*2cd20*/  LEA R146, P5, R191.reuse, R234.reuse, 0x2 ;  /* 0x000000eabf927211 */ /* 0x0c2fe400078a10ff */
[C---:B--2---:R-:W-:Y:S02]  /*2cd30*/  LEA R4, P6, R192.reuse, R234, 0x2 ;  /* 0x000000eac0047211 */ /* 0x044fe400078c10ff */
[-C--:B------:R-:W-:Y:S02]  /*2cd40*/  LEA.HI.X.SX32 R147, R191, R0.reuse, 0x2, P5 ;  /* 0x00000000bf937211 */ /* 0x080fe400028f16ff */
        /* <DEDUP_REMOVED lines=9> */
[----:B---3--:R-:W-:-:S03]  /*2cde0*/  IMAD R178, R148, R3, RZ ;  /* 0x0000000394b27224 */ /* 0x008fc600078e02ff */
[----:B------:R-:W3:Y:S01]  /*2cdf0*/  LDL.LU R148, [R1+0x464] ;  /* 0x0004640001947983 */ /* 0x000ee20000300800 */
        /* <DEDUP_REMOVED lines=98> */
[C---:B-1----:R-:W-:Y:S01]  /*2d420*/  LEA R146, P5, R223.reuse, R234, 0x2 ;  /* 0x000000eadf927211 */ /* 0x042fe200078a10ff */
[----:B---3--:R-:W-:Y:S02]  /*2d430*/  IMAD R162, R148, R162, RZ ;  /* 0x000000a294a27224 */ /* 0x008fe400078e02ff */
[----:B------:R-:W3:Y:S01]  /*2d440*/  LDL.LU R148, [R1+0x4c0] ;  /* 0x0004c00001947983 */ /* 0x000ee20000300800 */
[----:B------:R-:W-:Y:S02]  /*2d450*/  LEA.HI.X.SX32 R147, R223, R0, 0x2, P5 ;  /* 0x00000000df937211 */ /* 0x000fe400028f16ff */
[----:B--2---:R-:W-:-:S03]  /*2d460*/  LEA R4, P6, R224, R234, 0x2 ;  /* 0x000000eae0047211 */ /* 0x004fc600078c10ff */
[----:B------:R1:W-:Y:S01]  /*2d470*/  STL.64 [R1+0x9d8], R146 ;  /* 0x0009d89201007387 */ /* 0x0003e20000100a00 */
[----:B------:R-:W-:Y:S02]  /*2d480*/  LEA.HI.X.SX32 R5, R224, R0, 0x2, P6 ;  /* 0x00000000e0057211 */ /* 0x000fe400030f16ff */
[----:B-1----:R-:W-:-:S03]  /*2d490*/  LEA R146, P5, R225, R234, 0x2 ;  /* 0x000000eae1927211 */ /* 0x002fc600078a10ff */
[----:B------:R1:W-:Y:S01]  /*2d4a0*/  STL.64 [R1+0x9d0], R4 ;  /* 0x0009d00401007387 */ /* 0x0003e20000100a00 */
[----:B------:R-:W-:Y:S02]  /*2d4b0*/  LEA.HI.X.SX32 R147, R225, R0, 0x2, P5 ;  /* 0x00000000e1937211 */ /* 0x000fe400028f16ff */
[----:B------:R-:W2:Y:S03]  /*2d4c0*/  LDC R225, c[0x0][0x240] ;  /* 0x00009000ffe17b82 */ /* 0x000ea60000000800 */
[----:B------:R4:W-:Y:S01]  /*2d4d0*/  STL.64 [R1+0x9c8], R146 ;  /* 0x0009c89201007387 */ /* 0x0009e20000100a00 */
[----:B-1----:R-:W-:-:S03]  /*2d4e0*/  LEA R4, P6, R226, R234, 0x2 ;  /* 0x000000eae2047211 */ /* 0x002fc600078c10ff */
[----:B------:R-:W2:Y:S01]  /*2d4f0*/  LDL.LU R157, [R1+0x14] ;  /* 0x00001400019d7983 */ /* 0x000ea20000300800 */
[----:B------:R-:W-:Y:S02]  /*2d500*/  LEA.HI.X.SX32 R5, R226, R0, 0x2, P6 ;  /* 0x00000000e2057211 */ /* 0x000fe400030f16ff */
[----:B----4-:R-:W-:-:S03]  /*2d510*/  LEA R146, P5, R227, R234, 0x2 ;  /* 0x000000eae3927211 */ /* 0x010fc600078a10ff */
[----:B------:R-:W-:Y:S01]  /*2d520*/  STL.64 [R1+0x9c0], R4 ;  /* 0x0009c00401007387 */ /* 0x000fe20000100a00 */
[----:B------:R-:W-:Y:S01]  /*2d530*/  LEA.HI.X.SX32 R147, R227, R0, 0x2, P5 ;  /* 0x00000000e3937211 */ /* 0x000fe200028f16ff */
[----:B---3--:R-:W-:Y:S02]  /*2d540*/  IMAD R160, R148, R160, RZ ;  /* 0x000000a094a07224 */ /* 0x008fe400078e02ff */
[----:B------:R-:W3:Y:S04]  /*2d550*/  LDL.LU R148, [R1+0x34] ;  /* 0x0000340001947983 */ /* 0x000ee80000300800 */
[----:B------:R1:W-:Y:S04]  /*2d560*/  STL.64 [R1+0x9b8], R146 ;  /* 0x0009b89201007387 */ /* 0x0003e80000100a00 */
[----:B-1----:R-:W4:Y:S01]  /*2d570*/  LDL.LU R146, [R1+0x4c4] ;  /* 0x0004c40001927983 */ /* 0x002f220000300800 */
[----:B------:R-:W-:-:S02]  /*2d580*/  LEA R4, P6, R228, R234, 0x2 ;  /* 0x000000eae4047211 */ /* 0x000fc400078c10ff */
[C---:B------:R-:W-:Y:S01]  /*2d590*/  LEA R150, P5, R229.reuse, R234, 0x2 ;  /* 0x000000eae5967211 */ /* 0x040fe200078a10ff */
[----:B------:R-:W3:Y:S01]  /*2d5a0*/  LDL.LU R147, [R1+0x54] ;  /* 0x0000540001937983 */ /* 0x000ee20000300800 */
[-C--:B------:R-:W-:Y:S02]  /*2d5b0*/  LEA.HI.X.SX32 R5, R228, R0.reuse, 0x2, P6 ;  /* 0x00000000e4057211 */ /* 0x080fe400030f16ff */
[----:B------:R-:W-:Y:S02]  /*2d5c0*/  LEA.HI.X.SX32 R151, R229, R0, 0x2, P5 ;  /* 0x00000000e5977211 */ /* 0x000fe400028f16ff */
[----:B------:R-:W1:Y:S01]  /*2d5d0*/  LDC R229, c[0x0][0x240] ;  /* 0x00009000ffe57b82 */ /* 0x000e620000000800 */
[----:B------:R2:W-:Y:S04]  /*2d5e0*/  STL.64 [R1+0x9b0], R4 ;  /* 0x0009b00401007387 */ /* 0x0005e80000100a00 */
[----:B------:R-:W3:Y:S01]  /*2d5f0*/  LDL.LU R161, [R1+0x74] ;  /* 0x0000740001a17983 */ /* 0x000ee20000300800 */
[----:B--2---:R-:W-:-:S03]  /*2d600*/  LEA R4, P6, R230, R234, 0x2 ;  /* 0x000000eae6047211 */ /* 0x004fc600078c10ff */
[----:B------:R2:W-:Y:S01]  /*2d610*/  STL.64 [R1+0x9a8], R150 ;  /* 0x0009a89601007387 */ /* 0x0005e20000100a00 */
[----:B------:R-:W-:-:S03]  /*2d620*/  LEA.HI.X.SX32 R5, R230, R0, 0x2, P6 ;  /* 0x00000000e6057211 */ /* 0x000fc600030f16ff */
[----:B------:R-:W3:Y:S04]  /*2d630*/  LDL.LU R149, [R1+0x94] ;  /* 0x0000940001957983 */ /* 0x000ee80000300800 */
[----:B------:R2:W-:Y:S02]  /*2d640*/  STL.64 [R1+0x9a0], R4 ;  /* 0x0009a00401007387 */ /* 0x0005e40000100a00 */
[C---:B--2---:R-:W-:Y:S02]  /*2d650*/  LEA R150, P5, R231.reuse, R234, 0x2 ;  /* 0x000000eae7967211 */ /* 0x044fe400078a10ff */
[----:B------:R-:W2:Y:S02]  /*2d660*/  LDL.LU R165, [R1+0xb4] ;  /* 0x0000b40001a57983 */ /* 0x000ea40000300800 */
[----:B------:R-:W-:-:S02]  /*2d670*/  LEA.HI.X.SX32 R151, R231, R0, 0x2, P5 ;  /* 0x00000000e7977211 */ /* 0x000fc400028f16ff */
[----:B------:R-:W-:-:S03]  /*2d680*/  LEA R4, P6, R232, R234, 0x2 ;  /* 0x000000eae8047211 */ /* 0x000fc600078c10ff */
[----:B------:R1:W-:Y:S01]  /*2d690*/  STL.64 [R1+0x998], R150 ;  /* 0x0009989601007387 */ /* 0x0003e20000100a00 */
[----:B------:R-:W2:Y:S01]  /*2d6a0*/  LDC R231, c[0x0][0x240] ;  /* 0x00009000ffe77b82 */ /* 0x000ea20000000800 */
[----:B------:R-:W-:Y:S02]  /*2d6b0*/  LEA.HI.X.SX32 R5, R232, R0, 0x2, P6 ;  /* 0x00000000e8057211 */ /* 0x000fe400030f16ff */
[C---:B------:R-:W-:Y:S01]  /*2d6c0*/  LEA R182, P5, R233.reuse, R234, 0x2 ;  /* 0x000000eae9b67211 */ /* 0x040fe200078a10ff */
[----:B-1----:R-:W2:Y:S03]  /*2d6d0*/  LDL.LU R151, [R1+0xd8] ;  /* 0x0000d80001977983 */ /* 0x002ea60000300800 */
[----:B------:R-:W-:Y:S01]  /*2d6e0*/  LEA.HI.X.SX32 R183, R233, R0, 0x2, P5 ;  /* 0x00000000e9b77211 */ /* 0x000fe200028f16ff */
[----:B------:R-:W1:Y:S01]  /*2d6f0*/  LDC R150, c[0x0][0x240] ;  /* 0x00009000ff967b82 */ /* 0x000e620000000800 */
[----:B------:R1:W-:Y:S04]  /*2d700*/  STL.64 [R1+0x990], R4 ;  /* 0x0009900401007387 */ /* 0x0003e80000100a00 */
[----:B------:R-:W2:Y:S03]  /*2d710*/  LDL.LU R155, [R1+0xf8] ;  /* 0x0000f800019b7983 */ /* 0x000ea60000300800 */
[----:B------:R-:W2:Y:S01]  /*2d720*/  LDC R233, c[0x0][0x240] ;  /* 0x00009000ffe97b82 */ /* 0x000ea20000000800 */
[C---:B-1----:R-:W-:Y:S01]  /*2d730*/  LEA R4, P6, R235.reuse, R234, 0x2 ;  /* 0x000000eaeb047211 */ /* 0x042fe200078c10ff */
[----:B------:R1:W-:Y:S03]  /*2d740*/  STL.64 [R1+0x988], R182 ;  /* 0x000988b601007387 */ /* 0x0003e60000100a00 */
[----:B------:R-:W-:Y:S01]  /*2d750*/  LEA.HI.X.SX32 R5, R235, R0, 0x2, P6 ;  /* 0x00000000eb057211 */ /* 0x000fe200030f16ff */
[----:B------:R-:W2:Y:S04]  /*2d760*/  LDL.LU R163, [R1+0x120] ;  /* 0x0001200001a37983 */ /* 0x000ea80000300800 */
[----:B------:R1:W-:Y:S01]  /*2d770*/  STL.64 [R1+0x980], R4 ;  /* 0x0009800401007387 */ /* 0x0003e20000100a00 */
[----:B----4-:R-:W-:-:S03]  /*2d780*/  IMAD R158, R146, R158, RZ ;  /* 0x0000009e929e7224 */ /* 0x010fc600078e02ff */
[----:B------:R-:W4:Y:S04]  /*2d790*/  LDL.LU R146, [R1+0x14c] ;  /* 0x00014c0001927983 */ /* 0x000f280000300800 */
[----:B------:R-:W2:Y:S01]  /*2d7a0*/  LDL.LU R153, [R1+0x4c8] ;  /* 0x0004c80001997983 */ /* 0x000ea20000300800 */
[CC--:B-1----:R-:W-:Y:S02]  /*2d7b0*/  LEA R182, P5, R252.reuse, R234.reuse, 0x2 ;  /* 0x000000eafcb67211 */ /* 0x0c2fe400078a10ff */
[C---:B------:R-:W-:Y:S02]  /*2d7c0*/  LEA R4, P6, R157.reuse, R234, 0x2 ;  /* 0x000000ea9d047211 */ /* 0x040fe400078c10ff */
[-C--:B------:R-:W-:Y:S02]  /*2d7d0*/  LEA.HI.X.SX32 R183, R252, R0.reuse, 0x2, P5 ;  /* 0x00000000fcb77211 */ /* 0x080fe400028f16ff */
[----:B------:R-:W-:-:S03]  /*2d7e0*/  LEA.HI.X.SX32 R5, R157, R0, 0x2, P6 ;  /* 0x000000009d057211 */ /* 0x000fc600030f16ff */
[----:B------:R3:W-:Y:S02]  /*2d7f0*/  STL.64 [R1+0x978], R182 ;  /* 0x000978b601007387 */ /* 0x0007e40000100a00 */
[----:B---3--:R-:W-:-:S04]  /*2d800*/  LEA R182, P5, R148, R234, 0x2 ;  /* 0x000000ea94b67211 */ /* 0x008fc800078a10ff */
[----:B------:R-:W-:Y:S02]  /*2d810*/  LEA.HI.X.SX32 R183, R148, R0, 0x2, P5 ;  /* 0x0000000094b77211 */ /* 0x000fe400028f16ff */
[----:B------:R-:W1:Y:S01]  /*2d820*/  LDC R148, c[0x0][0x240] ;  /* 0x00009000ff947b82 */ /* 0x000e620000000800 */
[----:B--2---:R-:W-:Y:S02]  /*2d830*/  IMAD R156, R153, R156, RZ ;  /* 0x0000009c999c7224 */ /* 0x004fe400078e02ff */
[----:B------:R-:W2:Y:S04]  /*2d840*/  LDL.LU R153, [R1+0x15c] ;  /* 0x00015c0001997983 */ /* 0x000ea80000300800 */
[----:B------:R3:W-:Y:S04]  /*2d850*/  STL.64 [R1+0x970], R4 ;  /* 0x0009700401007387 */ /* 0x0007e80000100a00 */
[----:B------:R-:W2:Y:S01]  /*2d860*/  LDL.LU R157, [R1+0x158] ;  /* 0x00015800019d7983 */ /* 0x000ea20000300800 */
[----:B---3--:R-:W-:-:S03]  /*2d870*/  LEA R4, P6, R147, R234, 0x2 ;  /* 0x000000ea93047211 */ /* 0x008fc600078c10ff */
[----:B------:R3:W-:Y:S01]  /*2d880*/  STL.64 [R1+0x968], R182 ;  /* 0x000968b601007387 */ /* 0x0007e20000100a00 */
[----:B------:R-:W-:-:S03]  /*2d890*/  LEA.HI.X.SX32 R5, R147, R0, 0x2, P6 ;  /* 0x0000000093057211 */ /* 0x000fc600030f16ff */
[----:B------:R-:W2:Y:S04]  /*2d8a0*/  LDL.LU R159, [R1+0x154] ;  /* 0x00015400019f7983 */ /* 0x000ea80000300800 */
[----:B------:R1:W-:Y:S01]  /*2d8b0*/  STL.64 [R1+0x960], R4 ;  /* 0x0009600401007387 */ /* 0x0003e20000100a00 */
[----:B---3--:R-:W-:-:S03]  /*2d8c0*/  LEA R182, P5, R161, R234, 0x2 ;  /* 0x000000eaa1b67211 */ /* 0x008fc600078a10ff */
[----:B------:R-:W3:Y:S01]  /*2d8d0*/  LDL.LU R147, [R1+0x150] ;  /* 0x0001500001937983 */ /* 0x000ee20000300800 */
[----:B------:R-:W-:-:S03]  /*2d8e0*/  LEA.HI.X.SX32 R183, R161, R0, 0x2, P5 ;  /* 0x00000000a1b77211 */ /* 0x000fc600028f16ff */
[----:B------:R-:W4:Y:S01]  /*2d8f0*/  LDL.LU R161, [R1+0x4cc] ;  /* 0x0004cc0001a17983 */ /* 0x000f220000300800 */
[----:B-1----:R-:W-:-:S03]  /*2d900*/  LEA R4, P6, R149, R234, 0x2 ;  /* 0x000000ea95047211 */ /* 0x002fc600078c10ff */
[----:B------:R1:W-:Y:S01]  /*2d910*/  STL.64 [R1+0x958], R182 ;  /* 0x000958b601007387 */ /* 0x0003e20000100a00 */
[----:B------:R-:W-:Y:S02]  /*2d920*/  LEA.HI.X.SX32 R5, R149, R0, 0x2, P6 ;  /* 0x0000000095057211 */ /* 0x000fe400030f16ff */
[----:B-1----:R-:W-:-:S04]  /*2d930*/  LEA R182, P5, R165, R234, 0x2 ;  /* 0x000000eaa5b67211 */ /* 0x002fc800078a10ff */
[----:B------:R-:W-:Y:S01]  /*2d940*/  LEA.HI.X.SX32 R183, R165, R0, 0x2, P5 ;  /* 0x00000000a5b77211 */ /* 0x000fe200028f16ff */
[----:B----4-:R-:W-:Y:S02]  /*2d950*/  IMAD R154, R161, R154, RZ ;  /* 0x0000009aa19a7224 */ /* 0x010fe400078e02ff */
[----:B------:R-:W4:Y:S04]  /*2d960*/  LDL.LU R161, [R1+0x148] ;  /* 0x0001480001a17983 */ /* 0x000f280000300800 */
[----:B------:R1:W-:Y:S04]  /*2d970*/  STL.64 [R1+0x950], R4 ;  /* 0x0009500401007387 */ /* 0x0003e80000100a00 */
[----:B------:R-:W4:Y:S04]  /*2d980*/  LDL.LU R149, [R1+0x140] ;  /* 0x0001400001957983 */ /* 0x000f280000300800 */
[----:B------:R-:W2:Y:S01]  /*2d990*/  LDL.LU R165, [R1+0x4d0] ;  /* 0x0004d00001a57983 */ /* 0x000ea20000300800 */
[----:B-1----:R-:W-:-:S03]  /*2d9a0*/  LEA R4, P6, R151, R234, 0x2 ;  /* 0x000000ea97047211 */ /* 0x002fc600078c10ff */
[----:B------:R1:W-:Y:S01]  /*2d9b0*/  STL.64 [R1+0x948], R182 ;  /* 0x000948b601007387 */ /* 0x0003e20000100a00 */
[----:B------:R-:W-:Y:S02]  /*2d9c0*/  LEA.HI.X.SX32 R5, R151, R0, 0x2, P6 ;  /* 0x0000000097057211 */ /* 0x000fe400030f16ff */
[----:B-1----:R-:W-:-:S04]  /*2d9d0*/  LEA R182, P5, R155, R234, 0x2 ;  /* 0x000000ea9bb67211 */ /* 0x002fc800078a10ff */
[----:B------:R-:W-:Y:S01]  /*2d9e0*/  LEA.HI.X.SX32 R183, R155, R0, 0x2, P5 ;  /* 0x000000009bb77211 */ /* 0x000fe200028f16ff */
[----:B--2---:R-:W-:Y:S02]  /*2d9f0*/  IMAD R152, R165, R152, RZ ;  /* 0x00000098a5987224 */ /* 0x004fe400078e02ff */
[----:B------:R-:W2:Y:S04]  /*2da00*/  LDL.LU R165, [R1+0x13c] ;  /* 0x00013c0001a57983 */ /* 0x000ea80000300800 */
[----:B------:R1:W-:Y:S04]  /*2da10*/  STL.64 [R1+0x940], R4 ;  /* 0x0009400401007387 */ /* 0x0003e80000100a00 */
[----:B------:R-:W2:Y:S04]  /*2da20*/  LDL.LU R151, [R1+0x138] ;  /* 0x0001380001977983 */ /* 0x000ea80000300800 */
[----:B------:R-:W3:Y:S01]  /*2da30*/  LDL.LU R155, [R1+0x4d4] ;  /* 0x0004d400019b7983 */ /* 0x000ee20000300800 */
[----:B-1----:R-:W-:-:S03]  /*2da40*/  LEA R4, P6, R163, R234, 0x2 ;  /* 0x000000eaa3047211 */ /* 0x002fc600078c10ff */
[----:B------:R1:W-:Y:S01]  /*2da50*/  STL.64 [R1+0x938], R182 ;  /* 0x000938b601007387 */ /* 0x0003e20000100a00 */
[----:B------:R-:W-:Y:S02]  /*2da60*/  LEA.HI.X.SX32 R5, R163, R0, 0x2, P6 ;  /* 0x00000000a3057211 */ /* 0x000fe400030f16ff */
[----:B-1----:R-:W-:-:S04]  /*2da70*/  LEA R182, P5, R146, R234, 0x2 ;  /* 0x000000ea92b67211 */ /* 0x002fc800078a10ff */
[----:B------:R-:W-:Y:S02]  /*2da80*/  LEA.HI.X.SX32 R183, R146, R0, 0x2, P5 ;  /* 0x0000000092b77211 */ /* 0x000fe400028f16ff */
[----:B------:R-:W1:Y:S01]  /*2da90*/  LDC R146, c[0x0][0x240] ;  /* 0x00009000ff927b82 */ /* 0x000e620000000800 */
[----:B---3--:R-:W-:Y:S02]  /*2daa0*/  IMAD R150, R155, R150, RZ ;  /* 0x000000969b967224 */ /* 0x008fe400078e02ff */
[----:B------:R-:W3:Y:S04]  /*2dab0*/  LDL.LU R155, [R1+0x130] ;  /* 0x00013000019b7983 */ /* 0x000ee80000300800 */
[----:B------:R4:W-:Y:S04]  /*2dac0*/  STL.64 [R1+0x930], R4 ;  /* 0x0009300401007387 */ /* 0x0009e80000100a00 */
[----:B------:R-:W3:Y:S01]  /*2dad0*/  LDL.LU R163, [R1+0x12c] ;  /* 0x00012c0001a37983 */ /* 0x000ee20000300800 */
[----:B----4-:R-:W-:-:S03]  /*2dae0*/  LEA R4, P6, R153, R234, 0x2 ;  /* 0x000000ea99047211 */ /* 0x010fc600078c10ff */
[----:B------:R4:W-:Y:S01]  /*2daf0*/  STL.64 [R1+0x928], R182 ;  /* 0x000928b601007387 */ /* 0x0009e20000100a00 */
[----:B------:R-:W-:-:S03]  /*2db00*/  LEA.HI.X.SX32 R5, R153, R0, 0x2, P6 ;  /* 0x0000000099057211 */ /* 0x000fc600030f16ff */
[----:B------:R-:W3:Y:S04]  /*2db10*/  LDL.LU R167, [R1+0x124] ;  /* 0x0001240001a77983 */ /* 0x000ee80000300800 */
[----:B------:R1:W-:Y:S01]  /*2db20*/  STL.64 [R1+0x920], R4 ;  /* 0x0009200401007387 */ /* 0x0003e20000100a00 */
[----:B----4-:R-:W-:-:S03]  /*2db30*/  LEA R182, P5, R157, R234, 0x2 ;  /* 0x000000ea9db67211 */ /* 0x010fc600078a10ff */
[----:B------:R-:W4:Y:S01]  /*2db40*/  LDL.LU R153, [R1+0x118] ;  /* 0x0001180001997983 */ /* 0x000f220000300800 */
[----:B------:R-:W-:-:S03]  /*2db50*/  LEA.HI.X.SX32 R183, R157, R0, 0x2, P5 ;  /* 0x000000009db77211 */ /* 0x000fc600028f16ff */
        /* <DEDUP_REMOVED lines=9> */
[----:B------:R-:W2:Y:S01]  /*2dbf0*/  LDL.LU R173, [R1+0x10c] ;  /* 0x00010c0001ad7983 */ /* 0x000ea20000300800 */
[----:B-1----:R-:W-:-:S03]  /*2dc00*/  LEA R4, P6, R161, R234, 0x2 ;  /* 0x000000eaa1047211 */ /* 0x002fc600078c10ff */
[----:B------:R1:W-:Y:S01]  /*2dc10*/  STL.64 [R1+0x908], R182 ;  /* 0x000908b601007387 */ /* 0x0003e20000100a00 */
[----:B------:R-:W-:-:S03]  /*2dc20*/  LEA.HI.X.SX32 R5, R161, R0, 0x2, P6 ;  /* 0x00000000a1057211 */ /* 0x000fc600030f16ff */
[----:B------:R-:W2:Y:S04]  /*2dc30*/  LDL.LU R159, [R1+0x108] ;  /* 0x00010800019f7983 */ /* 0x000ea80000300800 */
[----:B------:R3:W-:Y:S01]  /*2dc40*/  STL.64 [R1+0x900], R4 ;  /* 0x0009000401007387 */ /* 0x0007e20000100a00 */
[----:B-1----:R-:W-:-:S03]  /*2dc50*/  LEA R182, P5, R149, R234, 0x2 ;  /* 0x000000ea95b67211 */ /* 0x002fc600078a10ff */
[----:B------:R-:W2:Y:S01]  /*2dc60*/  LDL.LU R175, [R1+0x104] ;  /* 0x0001040001af7983 */ /* 0x000ea20000300800 */
[----:B------:R-:W-:Y:S02]  /*2dc70*/  LEA.HI.X.SX32 R183, R149, R0, 0x2, P5 ;  /* 0x0000000095b77211 */ /* 0x000fe400028f16ff */
[----:B---3--:R-:W-:-:S03]  /*2dc80*/  LEA R4, P6, R165, R234, 0x2 ;  /* 0x000000eaa5047211 */ /* 0x008fc600078c10ff */
[----:B------:R1:W-:Y:S01]  /*2dc90*/  STL.64 [R1+0x8f8], R182 ;  /* 0x0008f8b601007387 */ /* 0x0003e20000100a00 */
[----:B------:R-:W-:-:S03]  /*2dca0*/  LEA.HI.X.SX32 R5, R165, R0, 0x2, P6 ;  /* 0x00000000a5057211 */ /* 0x000fc600030f16ff */
[----:B------:R-:W3:Y:S04]  /*2dcb0*/  LDL.LU R161, [R1+0x100] ;  /* 0x0001000001a17983 */ /* 0x000ee80000300800 */
[----:B------:R4:W-:Y:S01]  /*2dcc0*/  STL.64 [R1+0x8f0], R4 ;  /* 0x0008f00401007387 */ /* 0x0009e20000100a00 */
[----:B-1----:R-:W-:-:S03]  /*2dcd0*/  LEA R182, P5, R151, R234, 0x2 ;  /* 0x000000ea97b67211 */ /* 0x002fc600078a10ff */
[----:B------:R-:W3:Y:S01]  /*2dce0*/  LDL.LU R165, [R1+0xfc] ;  /* 0x0000fc0001a57983 */ /* 0x000ee20000300800 */
[----:B------:R-:W-:Y:S02]  /*2dcf0*/  LEA.HI.X.SX32 R183, R151, R0, 0x2, P5 ;  /* 0x0000000097b77211 */ /* 0x000fe400028f16ff */
[----:B----4-:R-:W-:-:S03]  /*2dd00*/  LEA R4, P6, R155, R234, 0x2 ;  /* 0x000000ea9b047211 */ /* 0x010fc600078c10ff */
[----:B------:R1:W-:Y:S01]  /*2dd10*/  STL.64 [R1+0x8e8], R182 ;  /* 0x0008e8b601007387 */ /* 0x0003e20000100a00 */
[----:B------:R-:W-:-:S03]  /*2dd20*/  LEA.HI.X.SX32 R5, R155, R0, 0x2, P6 ;  /* 0x000000009b057211 */ /* 0x000fc600030f16ff */
[----:B------:R-:W4:Y:S04]  /*2dd30*/  LDL.LU R177, [R1+0xf4] ;  /* 0x0000f40001b17983 */ /* 0x000f280000300800 */
[----:B------:R1:W-:Y:S02]  /*2dd40*/  STL.64 [R1+0x8e0], R4 ;  /* 0x0008e00401007387 */ /* 0x0003e40000100a00 */
[C---:B-1----:R-:W-:Y:S02]  /*2dd50*/  LEA R182, P5, R163.reuse, R234, 0x2 ;  /* 0x000000eaa3b67211 */ /* 0x042fe400078a10ff */
[----:B------:R-:W4:Y:S02]  /*2dd60*/  LDL.LU R155, [R1+0xf0] ;  /* 0x0000f000019b7983 */ /* 0x000f240000300800 */
[----:B------:R-:W-:-:S02]  /*2dd70*/  LEA.HI.X.SX32 R183, R163, R0, 0x2, P5 ;  /* 0x00000000a3b77211 */ /* 0x000fc400028f16ff */
[----:B------:R-:W2:Y:S01]  /*2dd80*/  LDL.LU R163, [R1+0x4dc] ;  /* 0x0004dc0001a37983 */ /* 0x000ea20000300800 */
[----:B------:R-:W-:-:S03]  /*2dd90*/  LEA R4, P6, R167, R234, 0x2 ;  /* 0x000000eaa7047211 */ /* 0x000fc600078c10ff */
        /* <DEDUP_REMOVED lines=15> */
[----:B------:R-:W-:-:S03]  /*2de90*/  LEA.HI.X.SX32 R183, R173, R0, 0x2, P5 ;  /* 0x00000000adb77211 */ /* 0x000fc600028f16ff */
[----:B------:R-:W4:Y:S01]  /*2dea0*/  LDL.LU R173, [R1+0x4e0] ;  /* 0x0004e00001ad7983 */ /* 0x000f220000300800 */
[----:B------:R-:W-:Y:S01]  /*2deb0*/  IMAD.MOV.U32 R147, RZ, RZ, R145 ;  /* 0x000000ffff937224 */ /* 0x000fe200078e0091 */
[----:B------:R-:W-:Y:S02]  /*2dec0*/  MOV R145, R144 ;  /* 0x0000009000917202 */ /* 0x000fe40000000f00 */
[----:B------:R-:W4:Y:S01]  /*2ded0*/  LDC R144, c[0x0][0x240] ;  /* 0x00009000ff907b82 */ /* 0x000f220000000800 */
[C---:B---3--:R-:W-:Y:S01]  /*2dee0*/  LEA R4, P6, R159.reuse, R234, 0x2 ;  /* 0x000000ea9f047211 */ /* 0x048fe200078c10ff */
[----:B------:R1:W-:Y:S03]  /*2def0*/  STL.64 [R1+0x8b8], R182 ;  /* 0x0008b8b601007387 */ /* 0x0003e60000100a00 */
[----:B------:R-:W-:Y:S02]  /*2df00*/  LEA.HI.X.SX32 R5, R159, R0, 0x2, P6 ;  /* 0x000000009f057211 */ /* 0x000fe400030f16ff */
[----:B-1----:R-:W-:-:S04]  /*2df10*/  LEA R182, P5, R175, R234, 0x2 ;  /* 0x000000eaafb67211 */ /* 0x002fc800078a10ff */
[----:B------:R-:W-:Y:S01]  /*2df20*/  LEA.HI.X.SX32 R183, R175, R0, 0x2, P5 ;  /* 0x00000000afb77211 */ /* 0x000fe200028f16ff */
[----:B------:R-:W-:Y:S02]  /*2df30*/  IMAD.MOV.U32 R149, RZ, RZ, R147 ;  /* 0x000000ffff957224 */ /* 0x000fe400078e0093 */
[----:B----4-:R-:W-:Y:S02]  /*2df40*/  IMAD R144, R173, R144, RZ ;  /* 0x00000090ad907224 */ /* 0x010fe400078e02ff */
[----:B------:R-:W3:Y:S04]  /*2df50*/  LDL.LU R173, [R1+0xdc] ;  /* 0x0000dc0001ad7983 */ /* 0x000ee80000300800 */
[----:B------:R1:W-:Y:S04]  /*2df60*/  STL.64 [R1+0x8b0], R4 ;  /* 0x0008b00401007387 */ /* 0x0003e80000100a00 */
[----:B------:R-:W4:Y:S04]  /*2df70*/  LDL.LU R159, [R1+0xd4] ;  /* 0x0000d400019f7983 */ /* 0x000f280000300800 */
[----:B------:R-:W2:Y:S01]  /*2df80*/  LDL.LU R175, [R1+0x4e4] ;  /* 0x0004e40001af7983 */ /* 0x000ea20000300800 */
[----:B------:R-:W-:Y:S01]  /*2df90*/  IMAD.MOV.U32 R147, RZ, RZ, R143 ;  /* 0x000000ffff937224 */ /* 0x000fe200078e008f */
[----:B------:R-:W-:-:S02]  /*2dfa0*/  MOV R143, R142 ;  /* 0x0000008e008f7202 */ /* 0x000fc40000000f00 */
[----:B------:R-:W2:Y:S01]  /*2dfb0*/  LDC R142, c[0x0][0x240] ;  /* 0x00009000ff8e7b82 */ /* 0x000ea20000000800 */
[C---:B-1----:R-:W-:Y:S01]  /*2dfc0*/  LEA R4, P6, R161.reuse, R234, 0x2 ;  /* 0x000000eaa1047211 */ /* 0x042fe200078c10ff */
[----:B------:R1:W-:Y:S03]  /*2dfd0*/  STL.64 [R1+0x8a8], R182 ;  /* 0x0008a8b601007387 */ /* 0x0003e60000100a00 */
[----:B------:R-:W-:Y:S02]  /*2dfe0*/  LEA.HI.X.SX32 R5, R161, R0, 0x2, P6 ;  /* 0x00000000a1057211 */ /* 0x000fe400030f16ff */
[----:B-1----:R-:W-:-:S04]  /*2dff0*/  LEA R182, P5, R165, R234, 0x2 ;  /* 0x000000eaa5b67211 */ /* 0x002fc800078a10ff */
[----:B------:R-:W-:Y:S01]  /*2e000*/  LEA.HI.X.SX32 R183, R165, R0, 0x2, P5 ;  /* 0x00000000a5b77211 */ /* 0x000fe200028f16ff */
[----:B------:R-:W-:Y:S02]  /*2e010*/  IMAD.MOV.U32 R151, RZ, RZ, R149 ;  /* 0x000000ffff977224 */ /* 0x000fe400078e0095 */
[----:B--2---:R-:W-:Y:S02]  /*2e020*/  IMAD R142, R175, R142, RZ ;  /* 0x0000008eaf8e7224 */ /* 0x004fe400078e02ff */
[----:B------:R-:W2:Y:S04]  /*2e030*/  LDL.LU R175, [R1+0xd0] ;  /* 0x0000d00001af7983 */ /* 0x000ea80000300800 */
[----:B------:R1:W-:Y:S04]  /*2e040*/  STL.64 [R1+0x8a0], R4 ;  /* 0x0008a00401007387 */ /* 0x0003e80000100a00 */
[----:B------:R-:W2:Y:S04]  /*2e050*/  LDL.LU R161, [R1+0xcc] ;  /* 0x0000cc0001a17983 */ /* 0x000ea80000300800 */
[----:B------:R-:W3:Y:S01]  /*2e060*/  LDL.LU R165, [R1+0x4e8] ;  /* 0x0004e80001a57983 */ /* 0x000ee20000300800 */
[----:B------:R-:W-:Y:S01]  /*2e070*/  IMAD.MOV.U32 R149, RZ, RZ, R141 ;  /* 0x000000ffff957224 */ /* 0x000fe200078e008d */
[----:B------:R-:W-:-:S02]  /*2e080*/  MOV R141, R140 ;  /* 0x0000008c008d7202 */ /* 0x000fc40000000f00 */
[----:B------:R-:W3:Y:S01]  /*2e090*/  LDC R140, c[0x0][0x240] ;  /* 0x00009000ff8c7b82 */ /* 0x000ee20000000800 */
[C---:B-1----:R-:W-:Y:S01]  /*2e0a0*/  LEA R4, P6, R177.reuse, R234, 0x2 ;  /* 0x000000eab1047211 */ /* 0x042fe200078c10ff */
[----:B------:R1:W-:Y:S03]  /*2e0b0*/  STL.64 [R1+0x898], R182 ;  /* 0x000898b601007387 */ /* 0x0003e60000100a00 */
[----:B------:R-:W-:Y:S02]  /*2e0c0*/  LEA.HI.X.SX32 R5, R177, R0, 0x2, P6 ;  /* 0x00000000b1057211 */ /* 0x000fe400030f16ff */
[-C--:B------:R-:W-:Y:S02]  /*2e0d0*/  LEA R184, P6, R163, R234.reuse, 0x2 ;  /* 0x000000eaa3b87211 */ /* 0x080fe400078c10ff */
[----:B-1----:R-:W-:Y:S02]  /*2e0e0*/  LEA R182, P5, R155, R234, 0x2 ;  /* 0x000000ea9bb67211 */ /* 0x002fe400078a10ff */
[----:B------:R-:W-:-:S02]  /*2e0f0*/  LEA.HI.X.SX32 R185, R163, R0, 0x2, P6 ;  /* 0x00000000a3b97211 */ /* 0x000fc400030f16ff */
[----:B------:R-:W-:Y:S01]  /*2e100*/  LEA.HI.X.SX32 R183, R155, R0, 0x2, P5 ;  /* 0x000000009bb77211 */ /* 0x000fe200028f16ff */
[----:B---3--:R-:W-:Y:S02]  /*2e110*/  IMAD R140, R165, R140, RZ ;  /* 0x0000008ca58c7224 */ /* 0x008fe400078e02ff */
[----:B------:R-:W3:Y:S04]  /*2e120*/  LDL.LU R165, [R1+0xc8] ;  /* 0x0000c80001a57983 */ /* 0x000ee80000300800 */
[----:B------:R1:W-:Y:S04]  /*2e130*/  STL.64 [R1+0x890], R4 ;  /* 0x0008900401007387 */ /* 0x0003e80000100a00 */
[----:B-1----:R-:W3:Y:S04]  /*2e140*/  LDL.LU R4, [R1+0xc0] ;  /* 0x0000c00001047983 */ /* 0x002ee80000300800 */
[----:B------:R1:W-:Y:S04]  /*2e150*/  STL.64 [R1+0x888], R182 ;  /* 0x000888b601007387 */ /* 0x0003e80000100a00 */
[----:B------:R-:W3:Y:S04]  /*2e160*/  LDL.LU R179, [R1+0xbc] ;  /* 0x0000bc0001b37983 */ /* 0x000ee80000300800 */
[----:B------:R4:W-:Y:S04]  /*2e170*/  STL.64 [R1+0x880], R184 ;  /* 0x000880b801007387 */ /* 0x0009e80000100a00 */
[----:B------:R-:W3:Y:S04]  /*2e180*/  LDL.LU R163, [R1+0xb8] ;  /* 0x0000b80001a37983 */ /* 0x000ee80000300800 */
[----:B------:R-:W3:Y:S01]  /*2e190*/  LDL.LU R177, [R1+0x4ec] ;  /* 0x0004ec0001b17983 */ /* 0x000ee20000300800 */
[----:B-1----:R-:W-:-:S04]  /*2e1a0*/  LEA R182, P5, R167, R234, 0x2 ;  /* 0x000000eaa7b67211 */ /* 0x002fc800078a10ff */
[----:B------:R-:W-:Y:S02]  /*2e1b0*/  LEA.HI.X.SX32 R183, R167, R0, 0x2, P5 ;  /* 0x00000000a7b77211 */ /* 0x000fe400028f16ff */
[----:B----4-:R-:W-:-:S03]  /*2e1c0*/  LEA R184, P6, R171, R234, 0x2 ;  /* 0x000000eaabb87211 */ /* 0x010fc600078c10ff */
[----:B------:R1:W-:Y:S01]  /*2e1d0*/  STL.64 [R1+0x878], R182 ;  /* 0x000878b601007387 */ /* 0x0003e20000100a00 */
[----:B------:R-:W-:Y:S01]  /*2e1e0*/  IMAD.MOV.U32 R153, RZ, RZ, R138 ;  /* 0x000000ffff997224 */ /* 0x000fe200078e008a */
[----:B------:R-:W-:Y:S01]  /*2e1f0*/  LEA.HI.X.SX32 R185, R171, R0, 0x2, P6 ;  /* 0x00000000abb97211 */ /* 0x000fe200030f16ff */
[----:B------:R-:W4:Y:S01]  /*2e200*/  LDC R138, c[0x0][0x240] ;  /* 0x00009000ff8a7b82 */ /* 0x000f220000000800 */
[----:B------:R-:W4:Y:S01]  /*2e210*/  LDL.LU R167, [R1+0xb0] ;  /* 0x0000b00001a77983 */ /* 0x000f220000300800 */
[----:B-1----:R-:W-:-:S03]  /*2e220*/  LEA R182, P5, R157, R234, 0x2 ;  /* 0x000000ea9db67211 */ /* 0x002fc600078a10ff */
[----:B------:R1:W-:Y:S01]  /*2e230*/  STL.64 [R1+0x870], R184 ;  /* 0x000870b801007387 */ /* 0x0003e20000100a00 */
[----:B------:R-:W-:-:S03]  /*2e240*/  LEA.HI.X.SX32 R183, R157, R0, 0x2, P5 ;  /* 0x000000009db77211 */ /* 0x000fc600028f16ff */
[----:B------:R-:W4:Y:S04]  /*2e250*/  LDL.LU R12, [R1+0xac] ;  /* 0x0000ac00010c7983 */ /* 0x000f280000300800 */
[----:B------:R2:W-:Y:S01]  /*2e260*/  STL.64 [R1+0x868], R182 ;  /* 0x000868b601007387 */ /* 0x0005e20000100a00 */
[----:B-1----:R-:W-:-:S03]  /*2e270*/  LEA R184, P6, R173, R234, 0x2 ;  /* 0x000000eaadb87211 */ /* 0x002fc600078c10ff */
[----:B------:R-:W4:Y:S01]  /*2e280*/  LDL.LU R171, [R1+0xa8] ;  /* 0x0000a80001ab7983 */ /* 0x000f220000300800 */
[----:B------:R-:W-:Y:S02]  /*2e290*/  LEA.HI.X.SX32 R185, R173, R0, 0x2, P6 ;  /* 0x00000000adb97211 */ /* 0x000fe400030f16ff */
[----:B--2---:R-:W-:-:S03]  /*2e2a0*/  LEA R182, P5, R159, R234, 0x2 ;  /* 0x000000ea9fb67211 */ /* 0x004fc600078a10ff */
[----:B------:R1:W-:Y:S01]  /*2e2b0*/  STL.64 [R1+0x860], R184 ;  /* 0x000860b801007387 */ /* 0x0003e20000100a00 */
[----:B------:R-:W-:-:S03]  /*2e2c0*/  LEA.HI.X.SX32 R183, R159, R0, 0x2, P5 ;  /* 0x000000009fb77211 */ /* 0x000fc600028f16ff */
[----:B------:R-:W2:Y:S04]  /*2e2d0*/  LDL.LU R5, [R1+0xa4] ;  /* 0x0000a40001057983 */ /* 0x000ea80000300800 */
[----:B------:R1:W-:Y:S02]  /*2e2e0*/  STL.64 [R1+0x858], R182 ;  /* 0x000858b601007387 */ /* 0x0003e40000100a00 */
[C---:B-1----:R-:W-:Y:S02]  /*2e2f0*/  LEA R184, P6, R175.reuse, R234, 0x2 ;  /* 0x000000eaafb87211 */ /* 0x042fe400078c10ff */
[----:B------:R-:W2:Y:S02]  /*2e300*/  LDL.LU R173, [R1+0xa0] ;  /* 0x0000a00001ad7983 */ /* 0x000ea40000300800 */
[----:B------:R-:W-:-:S02]  /*2e310*/  LEA.HI.X.SX32 R185, R175, R0, 0x2, P6 ;  /* 0x00000000afb97211 */ /* 0x000fc400030f16ff */
[----:B------:R-:W-:-:S03]  /*2e320*/  LEA R182, P5, R161, R234, 0x2 ;  /* 0x000000eaa1b67211 */ /* 0x000fc600078a10ff */
[----:B------:R3:W-:Y:S01]  /*2e330*/  STL.64 [R1+0x850], R184 ;  /* 0x000850b801007387 */ /* 0x0007e20000100a00 */
[----:B------:R-:W-:Y:S02]  /*2e340*/  LEA.HI.X.SX32 R183, R161, R0, 0x2, P5 ;  /* 0x00000000a1b77211 */ /* 0x000fe400028f16ff */
[----:B---3--:R-:W-:-:S04]  /*2e350*/  LEA R184, P6, R165, R234, 0x2 ;  /* 0x000000eaa5b87211 */ /* 0x008fc800078c10ff */
[----:B------:R-:W-:Y:S01]  /*2e360*/  LEA.HI.X.SX32 R185, R165, R0, 0x2, P6 ;  /* 0x00000000a5b97211 */ /* 0x000fe200030f16ff */
[----:B----4-:R-:W-:Y:S02]  /*2e370*/  IMAD R138, R177, R138, RZ ;  /* 0x0000008ab18a7224 */ /* 0x010fe400078e02ff */
[----:B------:R-:W3:Y:S04]  /*2e380*/  LDL.LU R177, [R1+0x9c] ;  /* 0x00009c0001b17983 */ /* 0x000ee80000300800 */
[----:B------:R1:W-:Y:S04]  /*2e390*/  STL.64 [R1+0x848], R182 ;  /* 0x000848b601007387 */ /* 0x0003e80000100a00 */
[----:B------:R-:W4:Y:S01]  /*2e3a0*/  LDL.LU R175, [R1+0x98] ;  /* 0x0000980001af7983 */ /* 0x000f220000300800 */
[----:B-1----:R-:W-:-:S03]  /*2e3b0*/  LEA R182, P5, R4, R234, 0x2 ;  /* 0x000000ea04b67211 */ /* 0x002fc600078a10ff */
[----:B------:R1:W-:Y:S01]  /*2e3c0*/  STL.64 [R1+0x840], R184 ;  /* 0x000840b801007387 */ /* 0x0003e20000100a00 */
[----:B------:R-:W-:-:S03]  /*2e3d0*/  LEA.HI.X.SX32 R183, R4, R0, 0x2, P5 ;  /* 0x0000000004b77211 */ /* 0x000fc600028f16ff */
[----:B------:R-:W4:Y:S04]  /*2e3e0*/  LDL.LU R165, [R1+0x90] ;  /* 0x0000900001a57983 */ /* 0x000f280000300800 */
[----:B------:R1:W-:Y:S04]  /*2e3f0*/  STL.64 [R1+0x838], R182 ;  /* 0x000838b601007387 */ /* 0x0003e80000100a00 */
[----:B------:R-:W2:Y:S01]  /*2e400*/  LDL.LU R4, [R1+0x4f0] ;  /* 0x0004f00001047983 */ /* 0x000ea20000300800 */
[----:B------:R-:W-:Y:S01]  /*2e410*/  IMAD.MOV.U32 R155, RZ, RZ, R153 ;  /* 0x000000ffff9b7224 */ /* 0x000fe200078e0099 */
[----:B------:R-:W-:Y:S01]  /*2e420*/  MOV R153, R151 ;  /* 0x0000009700997202 */ /* 0x000fe20000000f00 */
[----:B------:R-:W-:Y:S01]  /*2e430*/  IMAD.MOV.U32 R151, RZ, RZ, R117 ;  /* 0x000000ffff977224 */ /* 0x000fe200078e0075 */
[----:B-1----:R-:W-:Y:S01]  /*2e440*/  LEA R184, P6, R179, R234, 0x2 ;  /* 0x000000eab3b87211 */ /* 0x002fe200078c10ff */
[----:B------:R-:W-:Y:S01]  /*2e450*/  IMAD.MOV.U32 R117, RZ, RZ, R113 ;  /* 0x000000ffff757224 */ /* 0x000fe200078e0071 */
[----:B------:R-:W-:Y:S01]  /*2e460*/  MOV R113, R132 ;  /* 0x0000008400717202 */ /* 0x000fe20000000f00 */
[----:B------:R-:W4:Y:S01]  /*2e470*/  LDL.LU R181, [R1+0x8c] ;  /* 0x00008c0001b57983 */ /* 0x000f220000300800 */
[----:B------:R-:W2:Y:S01]  /*2e480*/  LDC R132, c[0x0][0x240] ;  /* 0x00009000ff847b82 */ /* 0x000ea20000000800 */
[----:B------:R-:W-:-:S02]  /*2e490*/  LEA R182, P5, R163, R234, 0x2 ;  /* 0x000000eaa3b67211 */ /* 0x000fc400078a10ff */
[-C--:B------:R-:W-:Y:S02]  /*2e4a0*/  LEA.HI.X.SX32 R185, R179, R0.reuse, 0x2, P6 ;  /* 0x00000000b3b97211 */ /* 0x080fe400030f16ff */
[----:B------:R-:W-:-:S03]  /*2e4b0*/  LEA.HI.X.SX32 R183, R163, R0, 0x2, P5 ;  /* 0x00000000a3b77211 */ /* 0x000fc600028f16ff */
[----:B------:R1:W-:Y:S04]  /*2e4c0*/  STL.64 [R1+0x830], R184 ;  /* 0x000830b801007387 */ /* 0x0003e80000100a00 */
[----:B------:R1:W-:Y:S04]  /*2e4d0*/  STL.64 [R1+0x828], R182 ;  /* 0x000828b601007387 */ /* 0x0003e80000100a00 */
[----:B------:R-:W4:Y:S01]  /*2e4e0*/  LDL.LU R179, [R1+0x88] ;  /* 0x0000880001b37983 */ /* 0x000f220000300800 */
[-C--:B-1----:R-:W-:Y:S02]  /*2e4f0*/  LEA R184, P6, R167, R234.reuse, 0x2 ;  /* 0x000000eaa7b87211 */ /* 0x082fe400078c10ff */
[----:B------:R-:W-:-:S02]  /*2e500*/  LEA R182, P5, R12, R234, 0x2 ;  /* 0x000000ea0cb67211 */ /* 0x000fc400078a10ff */
[-C--:B------:R-:W-:Y:S02]  /*2e510*/  LEA.HI.X.SX32 R185, R167, R0.reuse, 0x2, P6 ;  /* 0x00000000a7b97211 */ /* 0x080fe400030f16ff */
[----:B------:R-:W-:Y:S01]  /*2e520*/  LEA.HI.X.SX32 R183, R12, R0, 0x2, P5 ;  /* 0x000000000cb77211 */ /* 0x000fe200028f16ff */
[----:B--2---:R-:W-:Y:S02]  /*2e530*/  IMAD R132, R4, R132, RZ ;  /* 0x0000008404847224 */ /* 0x004fe400078e02ff */
[----:B------:R-:W2:Y:S04]  /*2e540*/  LDL.LU R4, [R1+0x84] ;  /* 0x0000840001047983 */ /* 0x000ea80000300800 */
[----:B------:R1:W-:Y:S04]  /*2e550*/  STL.64 [R1+0x820], R184 ;  /* 0x000820b801007387 */ /* 0x0003e80000100a00 */
[----:B------:R-:W2:Y:S04]  /*2e560*/  LDL.LU R167, [R1+0x80] ;  /* 0x0000800001a77983 */ /* 0x000ea80000300800 */
[----:B------:R3:W-:Y:S04]  /*2e570*/  STL.64 [R1+0x818], R182 ;  /* 0x000818b601007387 */ /* 0x0007e80000100a00 */
[----:B------:R-:W4:Y:S01]  /*2e580*/  LDL.LU R12, [R1+0x4f4] ;  /* 0x0004f400010c7983 */ /* 0x000f220000300800 */
[----:B------:R-:W-:-:S02]  /*2e590*/  IMAD.MOV.U32 R157, RZ, RZ, R151 ;  /* 0x000000ffff9d7224 */ /* 0x000fc400078e0097 */
[----:B------:R-:W-:Y:S01]  /*2e5a0*/  IMAD.MOV.U32 R151, RZ, RZ, R147 ;  /* 0x000000ffff977224 */ /* 0x000fe200078e0093 */
[----:B------:R-:W-:Y:S01]  /*2e5b0*/  MOV R147, R139 ;  /* 0x0000008b00937202 */ /* 0x000fe20000000f00 */
[----:B------:R-:W-:Y:S02]  /*2e5c0*/  IMAD.MOV.U32 R139, RZ, RZ, R121 ;  /* 0x000000ffff8b7224 */ /* 0x000fe400078e0079 */
[----:B------:R-:W-:Y:S02]  /*2e5d0*/  IMAD.MOV.U32 R121, RZ, RZ, R126 ;  /* 0x000000ffff797224 */ /* 0x000fe400078e007e */
[----:B------:R-:W4:Y:S01]  /*2e5e0*/  LDC R126, c[0x0][0x240] ;  /* 0x00009000ff7e7b82 */ /* 0x000f220000000800 */
[-C--:B-1----:R-:W-:Y:S02]  /*2e5f0*/  LEA R184, P6, R171, R234.reuse, 0x2 ;  /* 0x000000eaabb87211 */ /* 0x082fe400078c10ff */
[----:B---3--:R-:W-:Y:S02]  /*2e600*/  LEA R182, P5, R5, R234, 0x2 ;  /* 0x000000ea05b67211 */ /* 0x008fe400078a10ff */
[----:B------:R-:W-:-:S02]  /*2e610*/  LEA.HI.X.SX32 R185, R171, R0, 0x2, P6 ;  /* 0x00000000abb97211 */ /* 0x000fc400030f16ff */
[----:B------:R-:W-:Y:S02]  /*2e620*/  LEA.HI.X.SX32 R183, R5, R0, 0x2, P5 ;  /* 0x0000000005b77211 */ /* 0x000fe400028f16ff */
[----:B------:R-:W-:Y:S01]  /*2e630*/  MOV R159, R157 ;  /* 0x0000009d009f7202 */ /* 0x000fe20000000f00 */
[----:B----4-:R-:W-:Y:S02]  /*2e640*/  IMAD R126, R12, R126, RZ ;  /* 0x0000007e0c7e7224 */ /* 0x010fe400078e02ff */
[----:B------:R-:W3:Y:S04]  /*2e650*/  LDL.LU R12, [R1+0x7c] ;  /* 0x00007c00010c7983 */ /* 0x000ee80000300800 */
[----:B------:R1:W-:Y:S04]  /*2e660*/  STL.64 [R1+0x810], R184 ;  /* 0x000810b801007387 */ /* 0x0003e80000100a00 */
[----:B------:R-:W4:Y:S04]  /*2e670*/  LDL.LU R171, [R1+0x78] ;  /* 0x0000780001ab7983 */ /* 0x000f280000300800 */
[----:B------:R2:W-:Y:S01]  /*2e680*/  STL.64 [R1+0x808], R182 ;  /* 0x000808b601007387 */ /* 0x0005e20000100a00 */
[----:B-1----:R-:W-:-:S03]  /*2e690*/  LEA R184, P6, R173, R234, 0x2 ;  /* 0x000000eaadb87211 */ /* 0x002fc600078c10ff */
[----:B------:R-:W3:Y:S01]  /*2e6a0*/  LDL.LU R186, [R1+0x4f8] ;  /* 0x0004f80001ba7983 */ /* 0x000ee20000300800 */
[----:B------:R-:W-:-:S03]  /*2e6b0*/  LEA.HI.X.SX32 R185, R173, R0, 0x2, P6 ;  /* 0x00000000adb97211 */ /* 0x000fc600030f16ff */
[----:B------:R-:W4:Y:S01]  /*2e6c0*/  LDL.LU R5, [R1+0x70] ;  /* 0x0000700001057983 */ /* 0x000f220000300800 */
[----:B--2---:R-:W-:-:S03]  /*2e6d0*/  LEA R182, P5, R177, R234, 0x2 ;  /* 0x000000eab1b67211 */ /* 0x004fc600078a10ff */
[----:B------:R1:W-:Y:S01]  /*2e6e0*/  STL.64 [R1+0x800], R184 ;  /* 0x000800b801007387 */ /* 0x0003e20000100a00 */
[----:B------:R-:W-:-:S03]  /*2e6f0*/  LEA.HI.X.SX32 R183, R177, R0, 0x2, P5 ;  /* 0x00000000b1b77211 */ /* 0x000fc600028f16ff */
[----:B------:R-:W2:Y:S04]  /*2e700*/  LDL.LU R173, [R1+0x6c] ;  /* 0x00006c0001ad7983 */ /* 0x000ea80000300800 */
[----:B------:R1:W-:Y:S04]  /*2e710*/  STL.64 [R1+0x7f8], R182 ;  /* 0x0007f8b601007387 */ /* 0x0003e80000100a00 */
[----:B------:R-:W4:Y:S01]  /*2e720*/  LDL.LU R177, [R1+0x4fc] ;  /* 0x0004fc0001b17983 */ /* 0x000f220000300800 */
[----:B------:R-:W-:Y:S02]  /*2e730*/  IMAD.MOV.U32 R157, RZ, RZ, R151 ;  /* 0x000000ffff9d7224 */ /* 0x000fe400078e0097 */
[----:B------:R-:W-:Y:S01]  /*2e740*/  IMAD.MOV.U32 R151, RZ, RZ, R143 ;  /* 0x000000ffff977224 */ /* 0x000fe200078e008f */
[----:B------:R-:W-:Y:S01]  /*2e750*/  MOV R143, R124 ;  /* 0x0000007c008f7202 */ /* 0x000fe20000000f00 */
[----:B------:R-:W-:Y:S01]  /*2e760*/  IMAD.MOV.U32 R161, RZ, RZ, R159 ;  /* 0x000000ffffa17224 */ /* 0x000fe200078e009f */
[----:B------:R-:W3:Y:S01]  /*2e770*/  LDC R124, c[0x0][0x240] ;  /* 0x00009000ff7c7b82 */ /* 0x000ee20000000800 */
[----:B------:R-:W-:Y:S01]  /*2e780*/  IMAD.MOV.U32 R159, RZ, RZ, R157 ;  /* 0x000000ffff9f7224 */ /* 0x000fe200078e009d */
[----:B------:R-:W-:Y:S01]  /*2e790*/  MOV R157, R151 ;  /* 0x00000097009d7202 */ /* 0x000fe20000000f00 */
[----:B------:R-:W-:Y:S01]  /*2e7a0*/  IMAD.MOV.U32 R151, RZ, RZ, R143 ;  /* 0x000000ffff977224 */ /* 0x000fe200078e008f */
[-C--:B-1----:R-:W-:Y:S01]  /*2e7b0*/  LEA R184, P6, R175, R234.reuse, 0x2 ;  /* 0x000000eaafb87211 */ /* 0x082fe200078c10ff */
[----:B------:R-:W-:Y:S01]  /*2e7c0*/  IMAD.MOV.U32 R143, RZ, RZ, R122 ;  /* 0x000000ffff8f7224 */ /* 0x000fe200078e007a */
[----:B------:R-:W-:Y:S01]  /*2e7d0*/  LEA R182, P5, R165, R234, 0x2 ;  /* 0x000000eaa5b67211 */ /* 0x000fe200078a10ff */
[----:B------:R-:W2:Y:S01]  /*2e7e0*/  LDL.LU R3, [R1+0x68] ;  /* 0x0000680001037983 */ /* 0x000ea20000300800 */
[----:B------:R-:W4:Y:S01]  /*2e7f0*/  LDC R122, c[0x0][0x240] ;  /* 0x00009000ff7a7b82 */ /* 0x000f220000000800 */
[----:B------:R-:W-:-:S02]  /*2e800*/  LEA.HI.X.SX32 R185, R175, R0, 0x2, P6 ;  /* 0x00000000afb97211 */ /* 0x000fc400030f16ff */
[----:B------:R-:W-:-:S03]  /*2e810*/  LEA.HI.X.SX32 R183, R165, R0, 0x2, P5 ;  /* 0x00000000a5b77211 */ /* 0x000fc600028f16ff */
[----:B------:R1:W-:Y:S01]  /*2e820*/  STL.64 [R1+0x7f0], R184 ;  /* 0x0007f0b801007387 */ /* 0x0003e20000100a00 */
[----:B---3--:R-:W-:Y:S01]  /*2e830*/  IMAD R124, R186, R124, RZ ;  /* 0x0000007cba7c7224 */ /* 0x008fe200078e02ff */
[----:B------:R-:W-:-:S04]  /*2e840*/  LEA R186, P6, R181, R234, 0x2 ;  /* 0x000000eab5ba7211 */ /* 0x000fc800078c10ff */
[----:B------:R-:W-:Y:S01]  /*2e850*/  LEA.HI.X.SX32 R187, R181, R0, 0x2, P6 ;  /* 0x00000000b5bb7211 */ /* 0x000fe200030f16ff */
[----:B----4-:R-:W-:Y:S02]  /*2e860*/  IMAD R122, R177, R122, RZ ;  /* 0x0000007ab17a7224 */ /* 0x010fe400078e02ff */
[----:B------:R-:W3:Y:S04]  /*2e870*/  LDL.LU R177, [R1+0x64] ;  /* 0x0000640001b17983 */ /* 0x000ee80000300800 */
[----:B------:R4:W-:Y:S04]  /*2e880*/  STL.64 [R1+0x7e8], R182 ;  /* 0x0007e8b601007387 */ /* 0x0009e80000100a00 */
[----:B-1----:R-:W3:Y:S04]  /*2e890*/  LDL.LU R185, [R1+0x60] ;  /* 0x0000600001b97983 */ /* 0x002ee80000300800 */
[----:B------:R-:W3:Y:S01]  /*2e8a0*/  LDL.LU R175, [R1+0x5c] ;  /* 0x00005c0001af7983 */ /* 0x000ee20000300800 */
[----:B----4-:R-:W-:-:S04]  /*2e8b0*/  LEA R182, P5, R179, R234, 0x2 ;  /* 0x000000eab3b67211 */ /* 0x010fc800078a10ff */
[----:B------:R-:W-:Y:S01]  /*2e8c0*/  LEA.HI.X.SX32 R183, R179, R0, 0x2, P5 ;  /* 0x00000000b3b77211 */ /* 0x000fe200028f16ff */
[----:B------:R1:W-:Y:S04]  /*2e8d0*/  STL.64 [R1+0x7e0], R186 ;  /* 0x0007e0ba01007387 */ /* 0x0003e80000100a00 */
[----:B------:R4:W-:Y:S04]  /*2e8e0*/  STL.64 [R1+0x7d8], R182 ;  /* 0x0007d8b601007387 */ /* 0x0009e80000100a00 */
[----:B------:R-:W2:Y:S01]  /*2e8f0*/  LDL.LU R181, [R1+0x500] ;  /* 0x0005000001b57983 */ /* 0x000ea20000300800 */
[----:B------:R-:W-:-:S02]  /*2e900*/  MOV R163, R112 ;  /* 0x0000007000a37202 */ /* 0x000fc40000000f00 */
[----:B------:R-:W2:Y:S01]  /*2e910*/  LDC R112, c[0x0][0x240] ;  /* 0x00009000ff707b82 */ /* 0x000ea20000000800 */
[CC--:B-1----:R-:W-:Y:S01]  /*2e920*/  LEA R186, P6, R4.reuse, R234.reuse, 0x2 ;  /* 0x000000ea04ba7211 */ /* 0x0c2fe200078c10ff */
[----:B------:R-:W3:Y:S01]  /*2e930*/  LDL.LU R179, [R1+0x58] ;  /* 0x0000580001b37983 */ /* 0x000ee20000300800 */
[C---:B----4-:R-:W-:Y:S02]  /*2e940*/  LEA R182, P5, R167.reuse, R234, 0x2 ;  /* 0x000000eaa7b67211 */ /* 0x050fe400078a10ff */
[-C--:B------:R-:W-:Y:S02]  /*2e950*/  LEA.HI.X.SX32 R187, R4, R0.reuse, 0x2, P6 ;  /* 0x0000000004bb7211 */ /* 0x080fe400030f16ff */
[----:B------:R-:W-:-:S03]  /*2e960*/  LEA.HI.X.SX32 R183, R167, R0, 0x2, P5 ;  /* 0x00000000a7b77211 */ /* 0x000fc600028f16ff */
[----:B------:R1:W-:Y:S04]  /*2e970*/  STL.64 [R1+0x7d0], R186 ;  /* 0x0007d0ba01007387 */ /* 0x0003e80000100a00 */
[----:B------:R-:W4:Y:S04]  /*2e980*/  LDL.LU R4, [R1+0x50] ;  /* 0x0000500001047983 */ /* 0x000f280000300800 */
[----:B------:R1:W-:Y:S02]  /*2e990*/  STL.64 [R1+0x7c8], R182 ;  /* 0x0007c8b601007387 */ /* 0x0003e40000100a00 */
[----:B-1----:R-:W-:-:S04]  /*2e9a0*/  LEA R186, P6, R12, R234, 0x2 ;  /* 0x000000ea0cba7211 */ /* 0x002fc800078c10ff */
[----:B------:R-:W-:Y:S02]  /*2e9b0*/  LEA.HI.X.SX32 R187, R12, R0, 0x2, P6 ;  /* 0x000000000cbb7211 */ /* 0x000fe400030f16ff */
[----:B------:R-:W-:-:S04]  /*2e9c0*/  LEA R182, P5, R171, R234, 0x2 ;  /* 0x000000eaabb67211 */ /* 0x000fc800078a10ff */
[----:B------:R-:W-:Y:S01]  /*2e9d0*/  LEA.HI.X.SX32 R183, R171, R0, 0x2, P5 ;  /* 0x00000000abb77211 */ /* 0x000fe200028f16ff */
[----:B--2---:R-:W-:Y:S02]  /*2e9e0*/  IMAD R112, R181, R112, RZ ;  /* 0x00000070b5707224 */ /* 0x004fe400078e02ff */
[----:B------:R-:W2:Y:S04]  /*2e9f0*/  LDL.LU R181, [R1+0x4c] ;  /* 0x00004c0001b57983 */ /* 0x000ea80000300800 */
[----:B------:R1:W-:Y:S04]  /*2ea00*/  STL.64 [R1+0x7c0], R186 ;  /* 0x0007c0ba01007387 */ /* 0x0003e80000100a00 */
[----:B------:R3:W-:Y:S04]  /*2ea10*/  STL.64 [R1+0x7b8], R182 ;  /* 0x0007b8b601007387 */ /* 0x0007e80000100a00 */
[----:B------:R-:W2:Y:S01]  /*2ea20*/  LDL.LU R184, [R1+0x48] ;  /* 0x0000480001b87983 */ /* 0x000ea20000300800 */
[----:B-1----:R-:W-:-:S02]  /*2ea30*/  LEA R186, P6, R5, R234, 0x2 ;  /* 0x000000ea05ba7211 */ /* 0x002fc400078c10ff */
[----:B---3--:R-:W-:Y:S02]  /*2ea40*/  LEA R182, P5, R173, R234, 0x2 ;  /* 0x000000eaadb67211 */ /* 0x008fe400078a10ff */
[-C--:B------:R-:W-:Y:S02]  /*2ea50*/  LEA.HI.X.SX32 R187, R5, R0.reuse, 0x2, P6 ;  /* 0x0000000005bb7211 */ /* 0x080fe400030f16ff */
[----:B------:R-:W-:-:S03]  /*2ea60*/  LEA.HI.X.SX32 R183, R173, R0, 0x2, P5 ;  /* 0x00000000adb77211 */ /* 0x000fc600028f16ff */
[----:B------:R1:W-:Y:S04]  /*2ea70*/  STL.64 [R1+0x7b0], R186 ;  /* 0x0007b0ba01007387 */ /* 0x0003e80000100a00 */
[----:B------:R-:W3:Y:S04]  /*2ea80*/  LDL.LU R12, [R1+0x44] ;  /* 0x00004400010c7983 */ /* 0x000ee80000300800 */
[----:B------:R4:W-:Y:S01]  /*2ea90*/  STL.64 [R1+0x7a8], R182 ;  /* 0x0007a8b601007387 */ /* 0x0009e20000100a00 */
[----:B-1----:R-:W-:-:S03]  /*2eaa0*/  LEA R186, P6, R3, R234, 0x2 ;  /* 0x000000ea03ba7211 */ /* 0x002fc600078c10ff */
[----:B------:R-:W3:Y:S01]  /*2eab0*/  LDL.LU R5, [R1+0x40] ;  /* 0x0000400001057983 */ /* 0x000ee20000300800 */
[----:B------:R-:W-:Y:S02]  /*2eac0*/  LEA.HI.X.SX32 R187, R3, R0, 0x2, P6 ;  /* 0x0000000003bb7211 */ /* 0x000fe400030f16ff */
[----:B----4-:R-:W-:-:S04]  /*2ead0*/  LEA R182, P5, R177, R234, 0x2 ;  /* 0x000000eab1b67211 */ /* 0x010fc800078a10ff */
[----:B------:R-:W-:Y:S01]  /*2eae0*/  LEA.HI.X.SX32 R183, R177, R0, 0x2, P5 ;  /* 0x00000000b1b77211 */ /* 0x000fe200028f16ff */
[----:B------:R1:W-:Y:S04]  /*2eaf0*/  STL.64 [R1+0x7a0], R186 ;  /* 0x0007a0ba01007387 */ /* 0x0003e80000100a00 */
[----:B------:R4:W-:Y:S04]  /*2eb00*/  STL.64 [R1+0x798], R182 ;  /* 0x000798b601007387 */ /* 0x0009e80000100a00 */
[----:B------:R-:W2:Y:S01]  /*2eb10*/  LDL.LU R177, [R1+0x504] ;  /* 0x0005040001b17983 */ /* 0x000ea20000300800 */
[----:B------:R-:W-:-:S02]  /*2eb20*/  IMAD.MOV.U32 R165, RZ, RZ, R163 ;  /* 0x000000ffffa57224 */ /* 0x000fc400078e00a3 */
[----:B------:R-:W-:Y:S01]  /*2eb30*/  IMAD.MOV.U32 R163, RZ, RZ, R161 ;  /* 0x000000ffffa37224 */ /* 0x000fe200078e00a1 */
[----:B------:R-:W-:Y:S01]  /*2eb40*/  MOV R161, R159 ;  /* 0x0000009f00a17202 */ /* 0x000fe20000000f00 */
[----:B------:R-:W-:Y:S01]  /*2eb50*/  IMAD.MOV.U32 R159, RZ, RZ, R94 ;  /* 0x000000ffff9f7224 */ /* 0x000fe200078e005e */
[-C--:B-1----:R-:W-:Y:S01]  /*2eb60*/  LEA R186, P6, R185, R234.reuse, 0x2 ;  /* 0x000000eab9ba7211 */ /* 0x082fe200078c10ff */
[----:B------:R-:W2:Y:S01]  /*2eb70*/  LDC R94, c[0x0][0x240] ;  /* 0x00009000ff5e7b82 */ /* 0x000ea20000000800 */
[----:B----4-:R-:W-:Y:S01]  /*2eb80*/  LEA R182, P5, R175, R234, 0x2 ;  /* 0x000000eaafb67211 */ /* 0x010fe200078a10ff */
[----:B------:R-:W4:Y:S01]  /*2eb90*/  LDL.LU R192, [R1+0x3c] ;  /* 0x00003c0001c07983 */ /* 0x000f220000300800 */
[-C--:B------:R-:W-:Y:S02]  /*2eba0*/  LEA.HI.X.SX32 R187, R185, R0.reuse, 0x2, P6 ;  /* 0x00000000b9bb7211 */ /* 0x080fe400030f16ff */
[----:B------:R-:W-:Y:S01]  /*2ebb0*/  LEA.HI.X.SX32 R183, R175, R0, 0x2, P5 ;  /* 0x00000000afb77211 */ /* 0x000fe200028f16ff */
[----:B--2---:R-:W-:-:S02]  /*2ebc0*/  IMAD R94, R177, R94, RZ ;  /* 0x0000005eb15e7224 */ /* 0x004fc400078e02ff */
[----:B------:R-:W2:Y:S04]  /*2ebd0*/  LDL.LU R177, [R1+0x38] ;  /* 0x0000380001b17983 */ /* 0x000ea80000300800 */
[----:B------:R1:W-:Y:S04]  /*2ebe0*/  STL.64 [R1+0x790], R186 ;  /* 0x000790ba01007387 */ /* 0x0003e80000100a00 */
[----:B------:R-:W2:Y:S04]  /*2ebf0*/  LDL.LU R191, [R1+0x30] ;  /* 0x0000300001bf7983 */ /* 0x000ea80000300800 */
[----:B------:R3:W-:Y:S01]  /*2ec00*/  STL.64 [R1+0x788], R182 ;  /* 0x000788b601007387 */ /* 0x0007e20000100a00 */
[----:B-1----:R-:W-:-:S03]  /*2ec10*/  LEA R186, P6, R179, R234, 0x2 ;  /* 0x000000eab3ba7211 */ /* 0x002fc600078c10ff */
[----:B------:R-:W2:Y:S01]  /*2ec20*/  LDL.LU R190, [R1+0x2c] ;  /* 0x00002c0001be7983 */ /* 0x000ea20000300800 */
[----:B------:R-:W-:-:S03]  /*2ec30*/  LEA.HI.X.SX32 R187, R179, R0, 0x2, P6 ;  /* 0x00000000b3bb7211 */ /* 0x000fc600030f16ff */
[----:B------:R-:W2:Y:S01]  /*2ec40*/  LDL.LU R189, [R1+0x28] ;  /* 0x0000280001bd7983 */ /* 0x000ea20000300800 */
[----:B---3--:R-:W-:-:S03]  /*2ec50*/  LEA R182, P5, R4, R234, 0x2 ;  /* 0x000000ea04b67211 */ /* 0x008fc600078a10ff */
[----:B------:R1:W-:Y:S01]  /*2ec60*/  STL.64 [R1+0x780], R186 ;  /* 0x000780ba01007387 */ /* 0x0003e20000100a00 */
[----:B------:R-:W-:-:S03]  /*2ec70*/  LEA.HI.X.SX32 R183, R4, R0, 0x2, P5 ;  /* 0x0000000004b77211 */ /* 0x000fc600028f16ff */
[----:B------:R-:W3:Y:S04]  /*2ec80*/  LDL.LU R179, [R1+0x24] ;  /* 0x0000240001b37983 */ /* 0x000ee80000300800 */
[----:B------:R4:W-:Y:S01]  /*2ec90*/  STL.64 [R1+0x778], R182 ;  /* 0x000778b601007387 */ /* 0x0009e20000100a00 */
[----:B-1----:R-:W-:-:S03]  /*2eca0*/  LEA R186, P6, R181, R234, 0x2 ;  /* 0x000000eab5ba7211 */ /* 0x002fc600078c10ff */
[----:B------:R-:W2:Y:S01]  /*2ecb0*/  LDL.LU R185, [R1+0x508] ;  /* 0x0005080001b97983 */ /* 0x000ea20000300800 */
[----:B------:R-:W-:-:S03]  /*2ecc0*/  LEA.HI.X.SX32 R187, R181, R0, 0x2, P6 ;  /* 0x00000000b5bb7211 */ /* 0x000fc600030f16ff */
[----:B------:R-:W3:Y:S01]  /*2ecd0*/  LDL.LU R188, [R1+0x20] ;  /* 0x0000200001bc7983 */ /* 0x000ee20000300800 */
[----:B----4-:R-:W-:-:S03]  /*2ece0*/  LEA R182, P5, R184, R234, 0x2 ;  /* 0x000000eab8b67211 */ /* 0x010fc600078a10ff */
[----:B------:R-:W4:Y:S01]  /*2ecf0*/  LDL.LU R4, [R1+0x1c] ;  /* 0x00001c0001047983 */ /* 0x000f220000300800 */
[----:B------:R-:W-:-:S03]  /*2ed00*/  LEA.HI.X.SX32 R183, R184, R0, 0x2, P5 ;  /* 0x00000000b8b77211 */ /* 0x000fc600028f16ff */
[----:B------:R1:W-:Y:S04]  /*2ed10*/  STL.64 [R1+0x770], R186 ;  /* 0x000770ba01007387 */ /* 0x0003e80000100a00 */
[----:B------:R-:W4:Y:S04]  /*2ed20*/  LDL.LU R3, [R1+0x18] ;  /* 0x0000180001037983 */ /* 0x000f280000300800 */
[----:B------:R-:W4:Y:S04]  /*2ed30*/  LDL.LU R181, [R1+0x10] ;  /* 0x0000100001b57983 */ /* 0x000f280000300800 */
[----:B------:R1:W-:Y:S04]  /*2ed40*/  STL.64 [R1+0x768], R182 ;  /* 0x000768b601007387 */ /* 0x0003e80000100a00 */
[----:B------:R-:W3:Y:S01]  /*2ed50*/  LDL.LU R184, [R1+0x50c] ;  /* 0x00050c0001b87983 */ /* 0x000ee20000300800 */
[----:B------:R-:W-:Y:S01]  /*2ed60*/  IMAD.MOV.U32 R167, RZ, RZ, R165 ;  /* 0x000000ffffa77224 */ /* 0x000fe200078e00a5 */
[----:B------:R-:W-:Y:S01]  /*2ed70*/  MOV R165, R163 ;  /* 0x000000a300a57202 */ /* 0x000fe20000000f00 */
[----:B------:R-:W-:-:S02]  /*2ed80*/  IMAD.MOV.U32 R163, RZ, RZ, R161 ;  /* 0x000000ffffa37224 */ /* 0x000fc400078e00a1 */
[----:B------:R-:W-:Y:S01]  /*2ed90*/  IMAD.MOV.U32 R161, RZ, RZ, R157 ;  /* 0x000000ffffa17224 */ /* 0x000fe200078e009d */
[----:B------:R-:W-:Y:S01]  /*2eda0*/  MOV R157, R151 ;  /* 0x00000097009d7202 */ /* 0x000fe20000000f00 */
[----:B------:R-:W-:Y:S02]  /*2edb0*/  IMAD.MOV.U32 R151, RZ, RZ, R92 ;  /* 0x000000ffff977224 */ /* 0x000fe400078e005c */
[----:B------:R-:W-:Y:S01]  /*2edc0*/  IMAD.MOV.U32 R171, RZ, RZ, R165 ;  /* 0x000000ffffab7224 */ /* 0x000fe200078e00a5 */
[----:B------:R-:W-:Y:S01]  /*2edd0*/  MOV R165, R163 ;  /* 0x000000a300a57202 */ /* 0x000fe20000000f00 */
[----:B------:R-:W-:Y:S01]  /*2ede0*/  IMAD.MOV.U32 R163, RZ, RZ, R161 ;  /* 0x000000ffffa37224 */ /* 0x000fe200078e00a1 */
[----:B------:R-:W2:Y:S01]  /*2edf0*/  LDC R92, c[0x0][0x240] ;  /* 0x00009000ff5c7b82 */ /* 0x000ea20000000800 */
[----:B------:R-:W-:Y:S01]  /*2ee00*/  IMAD.MOV.U32 R161, RZ, RZ, R157 ;  /* 0x000000ffffa17224 */ /* 0x000fe200078e009d */
[----:B------:R-:W-:Y:S01]  /*2ee10*/  MOV R157, R151 ;  /* 0x00000097009d7202 */ /* 0x000fe20000000f00 */
[----:B------:R-:W-:-:S02]  /*2ee20*/  IMAD.MOV.U32 R151, RZ, RZ, R143 ;  /* 0x000000ffff977224 */ /* 0x000fc400078e008f */
[----:B------:R-:W-:-:S03]  /*2ee30*/  IMAD.MOV.U32 R143, RZ, RZ, R90 ;  /* 0x000000ffff8f7224 */ /* 0x000fc600078e005a */
[----:B------:R-:W3:Y:S01]  /*2ee40*/  LDC R90, c[0x0][0x240] ;  /* 0x00009000ff5a7b82 */ /* 0x000ee20000000800 */
[CC--:B-1----:R-:W-:Y:S02]  /*2ee50*/  LEA R186, P6, R12.reuse, R234.reuse, 0x2 ;  /* 0x000000ea0cba7211 */ /* 0x0c2fe400078c10ff */
[----:B------:R-:W-:Y:S02]  /*2ee60*/  LEA R182, P5, R5, R234, 0x2 ;  /* 0x000000ea05b67211 */ /* 0x000fe400078a10ff */
[----:B------:R-:W-:Y:S01]  /*2ee70*/  LEA.HI.X.SX32 R187, R12, R0, 0x2, P6 ;  /* 0x000000000cbb7211 */ /* 0x000fe200030f16ff */
[----:B--2---:R-:W-:Y:S02]  /*2ee80*/  IMAD R92, R185, R92, RZ ;  /* 0x0000005cb95c7224 */ /* 0x004fe400078e02ff */
[----:B------:R-:W2:Y:S01]  /*2ee90*/  LDL.LU R185, [R1+0xc] ;  /* 0x00000c0001b97983 */ /* 0x000ea20000300800 */
[----:B---3--:R-:W-:-:S03]  /*2eea0*/  IMAD R90, R184, R90, RZ ;  /* 0x0000005ab85a7224 */ /* 0x008fc600078e02ff */
[----:B------:R-:W3:Y:S01]  /*2eeb0*/  LDL.LU R184, [R1+0x8] ;  /* 0x0000080001b87983 */ /* 0x000ee20000300800 */
[----:B------:R-:W-:-:S03]  /*2eec0*/  LEA.HI.X.SX32 R183, R5, R0, 0x2, P5 ;  /* 0x0000000005b77211 */ /* 0x000fc600028f16ff */
[----:B------:R1:W-:Y:S04]  /*2eed0*/  STL.64 [R1+0x760], R186 ;  /* 0x000760ba01007387 */ /* 0x0003e80000100a00 */
[----:B------:R-:W3:Y:S04]  /*2eee0*/  LDL.LU R12, [R1+0x4] ;  /* 0x00000400010c7983 */ /* 0x000ee80000300800 */
[----:B------:R4:W-:Y:S01]  /*2eef0*/  STL.64 [R1+0x758], R182 ;  /* 0x000758b601007387 */ /* 0x0009e20000100a00 */
[----:B-1----:R-:W-:-:S03]  /*2ef00*/  LEA R186, P6, R192, R234, 0x2 ;  /* 0x000000eac0ba7211 */ /* 0x002fc600078c10ff */
[----:B------:R-:W3:Y:S01]  /*2ef10*/  LDL.LU R193, [R1+0x510] ;  /* 0x0005100001c17983 */ /* 0x000ee20000300800 */
[----:B------:R-:W-:-:S03]  /*2ef20*/  LEA.HI.X.SX32 R187, R192, R0, 0x2, P6 ;  /* 0x00000000c0bb7211 */ /* 0x000fc600030f16ff */
[----:B------:R-:W3:Y:S01]  /*2ef30*/  LDL.LU R5, [R1] ;  /* 0x0000000001057983 */ /* 0x000ee20000300800 */
[----:B----4-:R-:W-:-:S04]  /*2ef40*/  LEA R182, P5, R177, R234, 0x2 ;  /* 0x000000eab1b67211 */ /* 0x010fc800078a10ff */
[----:B------:R-:W-:Y:S01]  /*2ef50*/  LEA.HI.X.SX32 R183, R177, R0, 0x2, P5 ;  /* 0x00000000b1b77211 */ /* 0x000fe200028f16ff */
[----:B------:R1:W-:Y:S04]  /*2ef60*/  STL.64 [R1+0x750], R186 ;  /* 0x000750ba01007387 */ /* 0x0003e80000100a00 */
[----:B------:R4:W-:Y:S01]  /*2ef70*/  STL.64 [R1+0x748], R182 ;  /* 0x000748b601007387 */ /* 0x0009e20000100a00 */
[CC--:B-1----:R-:W-:Y:S02]  /*2ef80*/  LEA R186, P6, R191.reuse, R234.reuse, 0x2 ;  /* 0x000000eabfba7211 */ /* 0x0c2fe400078c10ff */
[----:B----4-:R-:W-:Y:S02]  /*2ef90*/  LEA R182, P5, R190, R234, 0x2 ;  /* 0x000000eabeb67211 */ /* 0x010fe400078a10ff */
[----:B------:R-:W-:-:S02]  /*2efa0*/  LEA.HI.X.SX32 R187, R191, R0, 0x2, P6 ;  /* 0x00000000bfbb7211 */ /* 0x000fc400030f16ff */
[----:B------:R-:W-:-:S03]  /*2efb0*/  LEA.HI.X.SX32 R183, R190, R0, 0x2, P5 ;  /* 0x00000000beb77211 */ /* 0x000fc600028f16ff */
[----:B------:R1:W-:Y:S04]  /*2efc0*/  STL.64 [R1+0x740], R186 ;  /* 0x000740ba01007387 */ /* 0x0003e80000100a00 */
[----:B------:R4:W-:Y:S04]  /*2efd0*/  STL.64 [R1+0x738], R182 ;  /* 0x000738b601007387 */ /* 0x0009e80000100a00 */
[----:B------:R-:W3:Y:S01]  /*2efe0*/  LDL.LU R190, [R1+0x514] ;  /* 0x0005140001be7983 */ /* 0x000ee20000300800 */
[-C--:B-1----:R-:W-:Y:S02]  /*2eff0*/  LEA R186, P6, R189, R234.reuse, 0x2 ;  /* 0x000000eabdba7211 */ /* 0x082fe400078c10ff */
[----:B----4-:R-:W-:-:S02]  /*2f000*/  LEA R182, P5, R179, R234, 0x2 ;  /* 0x000000eab3b67211 */ /* 0x010fc400078a10ff */
[-C--:B------:R-:W-:Y:S02]  /*2f010*/  LEA.HI.X.SX32 R187, R189, R0.reuse, 0x2, P6 ;  /* 0x00000000bdbb7211 */ /* 0x080fe400030f16ff */
[----:B------:R-:W-:-:S03]  /*2f020*/  LEA.HI.X.SX32 R183, R179, R0, 0x2, P5 ;  /* 0x00000000b3b77211 */ /* 0x000fc600028f16ff */
[----:B------:R1:W-:Y:S04]  /*2f030*/  STL.64 [R1+0x730], R186 ;  /* 0x000730ba01007387 */ /* 0x0003e80000100a00 */
[----:B------:R4:W-:Y:S01]  /*2f040*/  STL.64 [R1+0x728], R182 ;  /* 0x000728b601007387 */ /* 0x0009e20000100a00 */
[-C--:B-1----:R-:W-:Y:S02]  /*2f050*/  LEA R186, P6, R188, R234.reuse, 0x2 ;  /* 0x000000eabcba7211 */ /* 0x082fe400078c10ff */
[----:B----4-:R-:W-:Y:S02]  /*2f060*/  LEA R182, P5, R4, R234, 0x2 ;  /* 0x000000ea04b67211 */ /* 0x010fe400078a10ff */
        /* <DEDUP_REMOVED lines=10> */
[----:B--2---:R-:W-:-:S04]  /*2f110*/  LEA R186, P6, R185, R234, 0x2 ;  /* 0x000000eab9ba7211 */ /* 0x004fc800078c10ff */
[----:B------:R-:W-:-:S05]  /*2f120*/  LEA.HI.X.SX32 R187, R185, R0, 0x2, P6 ;  /* 0x00000000b9bb7211 */ /* 0x000fca00030f16ff */
[----:B------:R1:W-:Y:S01]  /*2f130*/  STL.64 [R1+0x700], R186 ;  /* 0x000700ba01007387 */ /* 0x0003e20000100a00 */
[----:B---3--:R-:W-:-:S04]  /*2f140*/  LEA R182, P5, R184, R234, 0x2 ;  /* 0x000000eab8b67211 */ /* 0x008fc800078a10ff */
[----:B------:R-:W-:-:S05]  /*2f150*/  LEA.HI.X.SX32 R183, R184, R0, 0x2, P5 ;  /* 0x00000000b8b77211 */ /* 0x000fca00028f16ff */
[----:B------:R2:W-:Y:S04]  /*2f160*/  STL.64 [R1+0x6f8], R182 ;  /* 0x0006f8b601007387 */ /* 0x0005e80000100a00 */
[----:B------:R-:W3:Y:S01]  /*2f170*/  LDL.LU R184, [R1+0x518] ;  /* 0x0005180001b87983 */ /* 0x000ee20000300800 */
[----:B------:R-:W-:Y:S02]  /*2f180*/  MOV R173, R86 ;  /* 0x0000005600ad7202 */ /* 0x000fe40000000f00 */
[----:B-1----:R-:W-:Y:S01]  /*2f190*/  LEA R186, P6, R12, R234, 0x2 ;  /* 0x000000ea0cba7211 */ /* 0x002fe200078c10ff */
[----:B------:R-:W4:Y:S01]  /*2f1a0*/  LDL.LU R185, [R1+0x160] ;  /* 0x0001600001b97983 */ /* 0x000f220000300800 */
[----:B------:R-:W1:Y:S01]  /*2f1b0*/  LDC R86, c[0x0][0x240] ;  /* 0x00009000ff567b82 */ /* 0x000e620000000800 */
[----:B------:R-:W-:-:S02]  /*2f1c0*/  IMAD.MOV.U32 R175, RZ, RZ, R173 ;  /* 0x000000ffffaf7224 */ /* 0x000fc400078e00ad */
        /* <DEDUP_REMOVED lines=8> */
[----:B------:R-:W-:Y:S01]  /*2f250*/  MOV R167, R165 ;  /* 0x000000a500a77202 */ /* 0x000fe20000000f00 */
[----:B------:R-:W-:Y:S01]  /*2f260*/  IMAD.MOV.U32 R165, RZ, RZ, R163 ;  /* 0x000000ffffa57224 */ /* 0x000fe200078e00a3 */
[-C--:B--2---:R-:W-:Y:S01]  /*2f270*/  LEA R182, P5, R5, R234.reuse, 0x2 ;  /* 0x000000ea05b67211 */ /* 0x084fe200078a10ff */
[----:B------:R-:W-:Y:S01]  /*2f280*/  IMAD.MOV.U32 R163, RZ, RZ, R161 ;  /* 0x000000ffffa37224 */ /* 0x000fe200078e00a1 */
[----:B------:R-:W-:Y:S01]  /*2f290*/  MOV R161, R123 ;  /* 0x0000007b00a17202 */ /* 0x000fe20000000f00 */
[----:B------:R-:W-:Y:S01]  /*2f2a0*/  IMAD.MOV.U32 R123, RZ, RZ, R87 ;  /* 0x000000ffff7b7224 */ /* 0x000fe200078e0057 */
[----:B------:R-:W2:Y:S08]  /*2f2b0*/  LDC R88, c[0x0][0x240] ;  /* 0x00009000ff587b82 */ /* 0x000eb00000000800 */
[----:B------:R-:W3:Y:S01]  /*2f2c0*/  LDC R87, c[0x0][0x240] ;  /* 0x00009000ff577b82 */ /* 0x000ee20000000800 */
[----:B------:R1:W-:Y:S01]  /*2f2d0*/  STL.64 [R1+0x6f0], R186 ;  /* 0x0006f0ba01007387 */ /* 0x0003e20000100a00 */
[----:B------:R-:W-:-:S02]  /*2f2e0*/  LEA R188, P6, R109, R234, 0x2 ;  /* 0x000000ea6dbc7211 */ /* 0x000fc400078c10ff */
[-C--:B------:R-:W-:Y:S02]  /*2f2f0*/  LEA.HI.X.SX32 R183, R5, R0.reuse, 0x2, P5 ;  /* 0x0000000005b77211 */ /* 0x080fe400028f16ff */
[----:B------:R-:W-:Y:S02]  /*2f300*/  LEA.HI.X.SX32 R189, R109, R0, 0x2, P6 ;  /* 0x000000006dbd7211 */ /* 0x000fe400030f16ff */
[C---:B-1----:R-:W-:Y:S01]  /*2f310*/  LEA R186, P5, R108.reuse, R234, 0x2 ;  /* 0x000000ea6cba7211 */ /* 0x042fe200078a10ff */
[----:B------:R1:W-:Y:S03]  /*2f320*/  STL.64 [R1+0x6e8], R182 ;  /* 0x0006e8b601007387 */ /* 0x0003e60000100a00 */
[----:B------:R-:W-:Y:S01]  /*2f330*/  LEA.HI.X.SX32 R187, R108, R0, 0x2, P5 ;  /* 0x000000006cbb7211 */ /* 0x000fe200028f16ff */
[----:B---3--:R-:W-:Y:S02]  /*2f340*/  IMAD R87, R184, R87, RZ ;  /* 0x00000057b8577224 */ /* 0x008fe400078e02ff */
[----:B------:R-:W3:Y:S04]  /*2f350*/  LDL.LU R184, [R1+0x164] ;  /* 0x0001640001b87983 */ /* 0x000ee80000300800 */
[----:B-1----:R-:W4:Y:S04]  /*2f360*/  LDL.LU R182, [R1+0x16c] ;  /* 0x00016c0001b67983 */ /* 0x002f280000300800 */
[----:B------:R1:W-:Y:S04]  /*2f370*/  STL.64 [R1+0x6e0], R188 ;  /* 0x0006e0bc01007387 */ /* 0x0003e80000100a00 */
[----:B------:R2:W-:Y:S04]  /*2f380*/  STL.64 [R1+0x6d8], R186 ;  /* 0x0006d8ba01007387 */ /* 0x0005e80000100a00 */
[----:B------:R-:W3:Y:S01]  /*2f390*/  LDL.LU R183, [R1+0x51c] ;  /* 0x00051c0001b77983 */ /* 0x000ee20000300800 */
[----:B------:R-:W-:Y:S01]  /*2f3a0*/  IMAD.MOV.U32 R179, RZ, RZ, R177 ;  /* 0x000000ffffb37224 */ /* 0x000fe200078e00b1 */
[----:B------:R-:W-:Y:S01]  /*2f3b0*/  MOV R177, R175 ;  /* 0x000000af00b17202 */ /* 0x000fe20000000f00 */
[----:B------:R-:W-:Y:S01]  /*2f3c0*/  IMAD.MOV.U32 R175, RZ, RZ, R173 ;  /* 0x000000ffffaf7224 */ /* 0x000fe200078e00ad */
[-C--:B-1----:R-:W-:Y:S01]  /*2f3d0*/  LEA R188, P6, R106, R234.reuse, 0x2 ;  /* 0x000000ea6abc7211 */ /* 0x082fe200078c10ff */
[----:B------:R-:W-:Y:S01]  /*2f3e0*/  IMAD.MOV.U32 R173, RZ, RZ, R171 ;  /* 0x000000ffffad7224 */ /* 0x000fe200078e00ab */
[----:B------:R-:W-:Y:S01]  /*2f3f0*/  MOV R171, R167 ;  /* 0x000000a700ab7202 */ /* 0x000fe20000000f00 */
[----:B------:R-:W-:Y:S01]  /*2f400*/  IMAD.MOV.U32 R167, RZ, RZ, R165 ;  /* 0x000000ffffa77224 */ /* 0x000fe200078e00a5 */
[----:B--2---:R-:W-:Y:S01]  /*2f410*/  LEA R186, P5, R105, R234, 0x2 ;  /* 0x000000ea69ba7211 */ /* 0x004fe200078a10ff */
[----:B------:R-:W-:Y:S01]  /*2f420*/  IMAD.MOV.U32 R165, RZ, RZ, R163 ;  /* 0x000000ffffa57224 */ /* 0x000fe200078e00a3 */
[----:B------:R-:W-:Y:S01]  /*2f430*/  MOV R163, R161 ;  /* 0x000000a100a37202 */ /* 0x000fe20000000f00 */
[----:B------:R-:W-:Y:S01]  /*2f440*/  IMAD.MOV.U32 R161, RZ, RZ, R157 ;  /* 0x000000ffffa17224 */ /* 0x000fe200078e009d */
[----:B------:R-:W2:Y:S01]  /*2f450*/  LDL.LU R12, [R1+0x170] ;  /* 0x00017000010c7983 */ /* 0x000ea20000300800 */
[----:B------:R-:W-:Y:S01]  /*2f460*/  IMAD.MOV.U32 R157, RZ, RZ, R151 ;  /* 0x000000ffff9d7224 */ /* 0x000fe200078e0097 */
[----:B------:R-:W-:-:S02]  /*2f470*/  MOV R151, R89 ;  /* 0x0000005900977202 */ /* 0x000fc40000000f00 */
[----:B------:R-:W3:Y:S01]  /*2f480*/  LDC R89, c[0x0][0x240] ;  /* 0x00009000ff597b82 */ /* 0x000ee20000000800 */
[-C--:B------:R-:W-:Y:S02]  /*2f490*/  LEA.HI.X.SX32 R189, R106, R0.reuse, 0x2, P6 ;  /* 0x000000006abd7211 */ /* 0x080fe400030f16ff */
[----:B------:R-:W-:Y:S02]  /*2f4a0*/  LEA.HI.X.SX32 R187, R105, R0, 0x2, P5 ;  /* 0x0000000069bb7211 */ /* 0x000fe400028f16ff */
[----:B------:R-:W-:-:S04]  /*2f4b0*/  LEA R108, P6, R104, R234, 0x2 ;  /* 0x000000ea686c7211 */ /* 0x000fc800078c10ff */
[----:B------:R-:W-:Y:S01]  /*2f4c0*/  LEA.HI.X.SX32 R109, R104, R0, 0x2, P6 ;  /* 0x00000000686d7211 */ /* 0x000fe200030f16ff */
[----:B---3--:R-:W-:Y:S02]  /*2f4d0*/  IMAD R89, R183, R89, RZ ;  /* 0x00000059b7597224 */ /* 0x008fe400078e02ff */
[----:B------:R-:W3:Y:S04]  /*2f4e0*/  LDL.LU R183, [R1+0x174] ;  /* 0x0001740001b77983 */ /* 0x000ee80000300800 */
[----:B------:R-:W-:Y:S04]  /*2f4f0*/  STL.64 [R1+0x6d0], R188 ;  /* 0x0006d0bc01007387 */ /* 0x000fe80000100a00 */
[----:B------:R1:W-:Y:S04]  /*2f500*/  STL.64 [R1+0x6c8], R186 ;  /* 0x0006c8ba01007387 */ /* 0x0003e80000100a00 */
[----:B------:R-:W3:Y:S01]  /*2f510*/  LDL.LU R3, [R1+0x520] ;  /* 0x0005200001037983 */ /* 0x000ee20000300800 */
[----:B-1----:R-:W-:-:S04]  /*2f520*/  LEA R186, P5, R103, R234, 0x2 ;  /* 0x000000ea67ba7211 */ /* 0x002fc800078a10ff */
[----:B------:R-:W-:Y:S01]  /*2f530*/  LEA.HI.X.SX32 R187, R103, R0, 0x2, P5 ;  /* 0x0000000067bb7211 */ /* 0x000fe200028f16ff */
[----:B------:R-:W-:Y:S04]  /*2f540*/  STL.64 [R1+0x6c0], R108 ;  /* 0x0006c06c01007387 */ /* 0x000fe80000100a00 */
[----:B------:R1:W-:Y:S04]  /*2f550*/  STL.64 [R1+0x6b8], R186 ;  /* 0x0006b8ba01007387 */ /* 0x0003e80000100a00 */
[----:B-1----:R-:W4:Y:S01]  /*2f560*/  LDL.LU R186, [R1+0x524] ;  /* 0x0005240001ba7983 */ /* 0x002f220000300800 */
[----:B------:R-:W-:Y:S01]  /*2f570*/  IMAD.MOV.U32 R4, RZ, RZ, R179 ;  /* 0x000000ffff047224 */ /* 0x000fe200078e00b3 */
[----:B------:R-:W-:-:S02]  /*2f580*/  LEA R108, P6, R102, R234, 0x2 ;  /* 0x000000ea666c7211 */ /* 0x000fc400078c10ff */
[C---:B------:R-:W-:Y:S01]  /*2f590*/  LEA R104, P5, R101.reuse, R234, 0x2 ;  /* 0x000000ea65687211 */ /* 0x040fe200078a10ff */
[----:B------:R-:W-:Y:S01]  /*2f5a0*/  IMAD.MOV.U32 R181, RZ, RZ, R4 ;  /* 0x000000ffffb57224 */ /* 0x000fe200078e0004 */
[----:B------:R-:W3:Y:S01]  /*2f5b0*/  LDL.LU R192, [R1+0x17c] ;  /* 0x00017c0001c07983 */ /* 0x000ee20000300800 */
[----:B------:R-:W-:Y:S02]  /*2f5c0*/  IMAD.MOV.U32 R4, RZ, RZ, R93 ;  /* 0x000000ffff047224 */ /* 0x000fe400078e005d */
[----:B------:R-:W4:Y:S01]  /*2f5d0*/  LDC R93, c[0x0][0x240] ;  /* 0x00009000ff5d7b82 */ /* 0x000f220000000800 */
[-C--:B------:R-:W-:Y:S02]  /*2f5e0*/  LEA.HI.X.SX32 R109, R102, R0.reuse, 0x2, P6 ;  /* 0x00000000666d7211 */ /* 0x080fe400030f16ff */
[----:B------:R-:W-:-:S03]  /*2f5f0*/  LEA.HI.X.SX32 R105, R101, R0, 0x2, P5 ;  /* 0x0000000065697211 */ /* 0x000fc600028f16ff */
[----:B------:R1:W-:Y:S02]  /*2f600*/  STL.64 [R1+0x6b0], R108 ;  /* 0x0006b06c01007387 */ /* 0x0003e40000100a00 */
[----:B-1----:R-:W-:-:S04]  /*2f610*/  LEA R108, P6, R100, R234, 0x2 ;  /* 0x000000ea646c7211 */ /* 0x002fc800078c10ff */
[----:B------:R-:W-:Y:S02]  /*2f620*/  LEA.HI.X.SX32 R109, R100, R0, 0x2, P6 ;  /* 0x00000000646d7211 */ /* 0x000fe400030f16ff */
[----:B------:R-:W-:-:S04]  /*2f630*/  LEA R102, P6, R184, R234, 0x2 ;  /* 0x000000eab8667211 */ /* 0x000fc800078c10ff */
[----:B------:R-:W-:Y:S01]  /*2f640*/  LEA.HI.X.SX32 R103, R184, R0, 0x2, P6 ;  /* 0x00000000b8677211 */ /* 0x000fe200030f16ff */
[----:B------:R-:W-:Y:S02]  /*2f650*/  IMAD R88, R190, R88, RZ ;  /* 0x00000058be587224 */ /* 0x000fe400078e02ff */
[----:B----4-:R-:W-:Y:S02]  /*2f660*/  IMAD R93, R186, R93, RZ ;  /* 0x0000005dba5d7224 */ /* 0x010fe400078e02ff */
[----:B------:R-:W4:Y:S04]  /*2f670*/  LDL.LU R186, [R1+0x18c] ;  /* 0x00018c0001ba7983 */ /* 0x000f280000300800 */
[----:B------:R1:W-:Y:S04]  /*2f680*/  STL.64 [R1+0x6a8], R104 ;  /* 0x0006a86801007387 */ /* 0x0003e80000100a00 */
[----:B------:R-:W4:Y:S01]  /*2f690*/  LDL.LU R188, [R1+0x190] ;  /* 0x0001900001bc7983 */ /* 0x000f220000300800 */
[----:B-1----:R-:W-:-:S03]  /*2f6a0*/  LEA R104, P5, R185, R234, 0x2 ;  /* 0x000000eab9687211 */ /* 0x002fc600078a10ff */
[----:B------:R1:W-:Y:S01]  /*2f6b0*/  STL.64 [R1+0x6a0], R108 ;  /* 0x0006a06c01007387 */ /* 0x0003e20000100a00 */
[----:B------:R-:W-:-:S03]  /*2f6c0*/  LEA.HI.X.SX32 R105, R185, R0, 0x2, P5 ;  /* 0x00000000b9697211 */ /* 0x000fc600028f16ff */
[----:B------:R-:W4:Y:S04]  /*2f6d0*/  LDL.LU R191, [R1+0x194] ;  /* 0x0001940001bf7983 */ /* 0x000f280000300800 */
[----:B------:R-:W-:Y:S04]  /*2f6e0*/  STL.64 [R1+0x698], R104 ;  /* 0x0006986801007387 */ /* 0x000fe80000100a00 */
[----:B------:R-:W4:Y:S01]  /*2f6f0*/  LDL.LU R185, [R1+0x528] ;  /* 0x0005280001b97983 */ /* 0x000f220000300800 */
[----:B------:R-:W-:Y:S01]  /*2f700*/  IMAD.MOV.U32 R179, RZ, RZ, R177 ;  /* 0x000000ffffb37224 */ /* 0x000fe200078e00b1 */
[----:B------:R-:W-:Y:S01]  /*2f710*/  MOV R5, R181 ;  /* 0x000000b500057202 */ /* 0x000fe20000000f00 */
[----:B------:R-:W-:Y:S01]  /*2f720*/  IMAD R86, R193, R86, RZ ;  /* 0x00000056c1567224 */ /* 0x000fe200078e02ff */
[----:B------:R-:W4:Y:S01]  /*2f730*/  LDL.LU R189, [R1+0x1a8] ;  /* 0x0001a80001bd7983 */ /* 0x000f220000300800 */
[----:B-1----:R-:W1:Y:S03]  /*2f740*/  LDC R109, c[0x0][0x240] ;  /* 0x00009000ff6d7b82 */ /* 0x002e660000000800 */
[----:B------:R2:W-:Y:S04]  /*2f750*/  STL.64 [R1+0x690], R102 ;  /* 0x0006906601007387 */ /* 0x0005e80000100a00 */
[----:B------:R-:W4:Y:S01]  /*2f760*/  LDL.LU R190, [R1+0x1c0] ;  /* 0x0001c00001be7983 */ /* 0x000f220000300800 */
[----:B------:R-:W-:Y:S01]  /*2f770*/  MOV R177, R175 ;  /* 0x000000af00b17202 */ /* 0x000fe20000000f00 */
[----:B------:R-:W-:Y:S01]  /*2f780*/  IMAD.MOV.U32 R181, RZ, RZ, R4 ;  /* 0x000000ffffb57224 */ /* 0x000fe200078e0004 */
[C---:B------:R-:W-:Y:S01]  /*2f790*/  LEA R100, P5, R182.reuse, R234, 0x2 ;  /* 0x000000eab6647211 */ /* 0x040fe200078a10ff */
[----:B------:R-:W-:Y:S01]  /*2f7a0*/  IMAD.MOV.U32 R4, RZ, RZ, R179 ;  /* 0x000000ffff047224 */ /* 0x000fe200078e00b3 */
[----:B------:R-:W-:Y:S01]  /*2f7b0*/  MOV R179, R177 ;  /* 0x000000b100b37202 */ /* 0x000fe20000000f00 */
[----:B------:R-:W-:Y:S01]  /*2f7c0*/  IMAD.MOV.U32 R177, RZ, RZ, R95 ;  /* 0x000000ffffb17224 */ /* 0x000fe200078e005f */
[----:B------:R-:W-:Y:S01]  /*2f7d0*/  LEA.HI.X.SX32 R101, R182, R0, 0x2, P5 ;  /* 0x00000000b6657211 */ /* 0x000fe200028f16ff */
[----:B------:R-:W4:Y:S01]  /*2f7e0*/  LDC R95, c[0x0][0x240] ;  /* 0x00009000ff5f7b82 */ /* 0x000f220000000800 */
[----:B--2---:R-:W-:-:S03]  /*2f7f0*/  LEA R102, P6, R12, R234, 0x2 ;  /* 0x000000ea0c667211 */ /* 0x004fc600078c10ff */
[----:B------:R3:W-:Y:S01]  /*2f800*/  STL.64 [R1+0x688], R100 ;  /* 0x0006886401007387 */ /* 0x0007e20000100a00 */
[----:B------:R-:W-:-:S03]  /*2f810*/  LEA.HI.X.SX32 R103, R12, R0, 0x2, P6 ;  /* 0x000000000c677211 */ /* 0x000fc600030f16ff */
[----:B------:R-:W2:Y:S01]  /*2f820*/  LDL.LU R187, [R1+0x1c4] ;  /* 0x0001c40001bb7983 */ /* 0x000ea20000300800 */
[----:B------:R-:W-:Y:S01]  /*2f830*/  IMAD.MOV.U32 R182, RZ, RZ, R4 ;  /* 0x000000ffffb67224 */ /* 0x000fe200078e0004 */
[----:B------:R-:W1:Y:S01]  /*2f840*/  LDC R12, c[0x0][0x240] ;  /* 0x00009000ff0c7b82 */ /* 0x000e620000000800 */
[C---:B---3--:R-:W-:Y:S01]  /*2f850*/  LEA R100, P5, R183.reuse, R234, 0x2 ;  /* 0x000000eab7647211 */ /* 0x048fe200078a10ff */
[----:B------:R3:W-:Y:S06]  /*2f860*/  STL.64 [R1+0x680], R102 ;  /* 0x0006806601007387 */ /* 0x0007ec0000100a00 */
[----:B------:R-:W1:Y:S01]  /*2f870*/  LDC R4, c[0x0][0x240] ;  /* 0x00009000ff047b82 */ /* 0x000e620000000800 */
[----:B------:R-:W-:Y:S01]  /*2f880*/  LEA.HI.X.SX32 R101, R183, R0, 0x2, P5 ;  /* 0x00000000b7657211 */ /* 0x000fe200028f16ff */
[----:B------:R-:W2:Y:S04]  /*2f890*/  LDL.LU R184, [R1+0x1e4] ;  /* 0x0001e40001b87983 */ /* 0x000ea80000300800 */
[----:B------:R4:W-:Y:S01]  /*2f8a0*/  STL.64 [R1+0x678], R100 ;  /* 0x0006786401007387 */ /* 0x0009e20000100a00 */
[----:B---3--:R-:W-:-:S03]  /*2f8b0*/  LEA R102, P6, R14, R234, 0x2 ;  /* 0x000000ea0e667211 */ /* 0x008fc600078c10ff */
[----:B------:R-:W3:Y:S01]  /*2f8c0*/  LDL.LU R194, [R1+0x1e8] ;  /* 0x0001e80001c27983 */ /* 0x000ee20000300800 */
[----:B------:R-:W-:Y:S01]  /*2f8d0*/  LEA.HI.X.SX32 R103, R14, R0, 0x2, P6 ;  /* 0x000000000e677211 */ /* 0x000fe200030f16ff */
[----:B----4-:R-:W-:Y:S01]  /*2f8e0*/  IMAD R95, R185, R95, RZ ;  /* 0x0000005fb95f7224 */ /* 0x010fe200078e02ff */
[----:B------:R-:W-:-:S03]  /*2f8f0*/  LEA R100, P5, R16, R234, 0x2 ;  /* 0x000000ea10647211 */ /* 0x000fc600078a10ff */
[----:B------:R4:W-:Y:S01]  /*2f900*/  STL.64 [R1+0x670], R102 ;  /* 0x0006706601007387 */ /* 0x0009e20000100a00 */
[----:B------:R-:W-:Y:S01]  /*2f910*/  MOV R183, R5 ;  /* 0x0000000500b77202 */ /* 0x000fe20000000f00 */
[----:B------:R-:W-:Y:S01]  /*2f920*/  IMAD.MOV.U32 R175, RZ, RZ, R173 ;  /* 0x000000ffffaf7224 */ /* 0x000fe200078e00ad */
[----:B------:R-:W-:Y:S01]  /*2f930*/  LEA.HI.X.SX32 R101, R16, R0, 0x2, P5 ;  /* 0x0000000010657211 */ /* 0x000fe200028f16ff */
[----:B------:R-:W3:Y:S01]  /*2f940*/  LDL.LU R185, [R1+0x1ec] ;  /* 0x0001ec0001b97983 */ /* 0x000ee20000300800 */
[----:B------:R-:W3:Y:S03]  /*2f950*/  LDC R5, c[0x0][0x240] ;  /* 0x00009000ff057b82 */ /* 0x000ee60000000800 */
[----:B------:R1:W-:Y:S01]  /*2f960*/  STL.64 [R1+0x668], R100 ;  /* 0x0006686401007387 */ /* 0x0003e20000100a00 */
[----:B----4-:R-:W-:-:S03]  /*2f970*/  LEA R102, P6, R192, R234, 0x2 ;  /* 0x000000eac0667211 */ /* 0x010fc600078c10ff */
[----:B------:R-:W4:Y:S01]  /*2f980*/  LDL.LU R193, [R1+0x200] ;  /* 0x0002000001c17983 */ /* 0x000f220000300800 */
[----:B------:R-:W-:Y:S01]  /*2f990*/  IMAD.MOV.U32 R173, RZ, RZ, R167 ;  /* 0x000000ffffad7224 */ /* 0x000fe200078e00a7 */
[----:B------:R-:W4:Y:S01]  /*2f9a0*/  LDC R14, c[0x0][0x240] ;  /* 0x00009000ff0e7b82 */ /* 0x000f220000000800 */
[----:B------:R-:W-:Y:S02]  /*2f9b0*/  LEA.HI.X.SX32 R103, R192, R0, 0x2, P6 ;  /* 0x00000000c0677211 */ /* 0x000fe400030f16ff */
[----:B-1----:R-:W-:-:S03]  /*2f9c0*/  LEA R100, P5, R186, R234, 0x2 ;  /* 0x000000eaba647211 */ /* 0x002fc600078a10ff */
[----:B------:R1:W-:Y:S02]  /*2f9d0*/  STL.64 [R1+0x660], R102 ;  /* 0x0006606601007387 */ /* 0x0003e40000100a00 */
[----:B------:R-:W4:Y:S01]  /*2f9e0*/  LDC R16, c[0x0][0x240] ;  /* 0x00009000ff107b82 */ /* 0x000f220000000800 */
[----:B------:R-:W-:Y:S01]  /*2f9f0*/  LEA.HI.X.SX32 R101, R186, R0, 0x2, P5 ;  /* 0x00000000ba657211 */ /* 0x000fe200028f16ff */
[----:B------:R-:W4:Y:S04]  /*2fa00*/  LDL.LU R192, [R1+0x204] ;  /* 0x0002040001c07983 */ /* 0x000f280000300800 */
[----:B------:R2:W-:Y:S01]  /*2fa10*/  STL.64 [R1+0x658], R100 ;  /* 0x0006586401007387 */ /* 0x0005e20000100a00 */
[----:B-1----:R-:W-:-:S03]  /*2fa20*/  LEA R102, P6, R188, R234, 0x2 ;  /* 0x000000eabc667211 */ /* 0x002fc600078c10ff */
[----:B------:R-:W4:Y:S01]  /*2fa30*/  LDL.LU R195, [R1+0x52c] ;  /* 0x00052c0001c37983 */ /* 0x000f220000300800 */
[----:B------:R-:W-:-:S03]  /*2fa40*/  LEA.HI.X.SX32 R103, R188, R0, 0x2, P6 ;  /* 0x00000000bc677211 */ /* 0x000fc600030f16ff */
[----:B------:R-:W4:Y:S01]  /*2fa50*/  LDL.LU R186, [R1+0x208] ;  /* 0x0002080001ba7983 */ /* 0x000f220000300800 */
        /* <DEDUP_REMOVED lines=10> */
[----:B------:R-:W-:-:S03]  /*2fb00*/  LEA.HI.X.SX32 R101, R190, R0, 0x2, P5 ;  /* 0x00000000be657211 */ /* 0x000fc600028f16ff */
[----:B------:R-:W2:Y:S04]  /*2fb10*/  LDL.LU R189, [R1+0x214] ;  /* 0x0002140001bd7983 */ /* 0x000ea80000300800 */
[----:B------:R1:W-:Y:S04]  /*2fb20*/  STL.64 [R1+0x638], R100 ;  /* 0x0006386401007387 */ /* 0x0003e80000100a00 */
[----:B------:R-:W3:Y:S01]  /*2fb30*/  LDL.LU R190, [R1+0x530] ;  /* 0x0005300001be7983 */ /* 0x000ee20000300800 */
[----:B-1----:R-:W-:-:S04]  /*2fb40*/  LEA R102, P6, R187, R234, 0x2 ;  /* 0x000000eabb667211 */ /* 0x002fc800078c10ff */
[----:B------:R-:W-:Y:S02]  /*2fb50*/  LEA.HI.X.SX32 R103, R187, R0, 0x2, P6 ;  /* 0x00000000bb677211 */ /* 0x000fe400030f16ff */
[----:B------:R-:W-:-:S04]  /*2fb60*/  LEA R100, P5, R184, R234, 0x2 ;  /* 0x000000eab8647211 */ /* 0x000fc800078a10ff */
[----:B------:R-:W-:Y:S01]  /*2fb70*/  LEA.HI.X.SX32 R101, R184, R0, 0x2, P5 ;  /* 0x00000000b8657211 */ /* 0x000fe200028f16ff */
[----:B---3--:R-:W-:Y:S02]  /*2fb80*/  IMAD R4, R190, R4, RZ ;  /* 0x00000004be047224 */ /* 0x008fe400078e02ff */
[----:B------:R-:W3:Y:S04]  /*2fb90*/  LDL.LU R190, [R1+0x228] ;  /* 0x0002280001be7983 */ /* 0x000ee80000300800 */
[----:B------:R1:W-:Y:S04]  /*2fba0*/  STL.64 [R1+0x630], R102 ;  /* 0x0006306601007387 */ /* 0x0003e80000100a00 */
[----:B------:R4:W-:Y:S04]  /*2fbb0*/  STL.64 [R1+0x628], R100 ;  /* 0x0006286401007387 */ /* 0x0009e80000100a00 */
[----:B------:R-:W2:Y:S01]  /*2fbc0*/  LDL.LU R187, [R1+0x534] ;  /* 0x0005340001bb7983 */ /* 0x000ea20000300800 */
[----:B-1----:R-:W-:-:S03]  /*2fbd0*/  LEA R102, P6, R194, R234, 0x2 ;  /* 0x000000eac2667211 */ /* 0x002fc600078c10ff */
[----:B------:R-:W3:Y:S01]  /*2fbe0*/  LDL.LU R184, [R1+0x22c] ;  /* 0x00022c0001b87983 */ /* 0x000ee20000300800 */
[C---:B----4-:R-:W-:Y:S02]  /*2fbf0*/  LEA R100, P5, R185.reuse, R234, 0x2 ;  /* 0x000000eab9647211 */ /* 0x050fe400078a10ff */
[-C--:B------:R-:W-:Y:S02]  /*2fc00*/  LEA.HI.X.SX32 R103, R194, R0.reuse, 0x2, P6 ;  /* 0x00000000c2677211 */ /* 0x080fe400030f16ff */
[----:B------:R-:W-:Y:S02]  /*2fc10*/  LEA.HI.X.SX32 R101, R185, R0, 0x2, P5 ;  /* 0x00000000b9657211 */ /* 0x000fe400028f16ff */
[----:B------:R-:W-:Y:S01]  /*2fc20*/  MOV R167, R165 ;  /* 0x000000a500a77202 */ /* 0x000fe20000000f00 */
[----:B------:R-:W-:Y:S02]  /*2fc30*/  IMAD.MOV.U32 R165, RZ, RZ, R163 ;  /* 0x000000ffffa57224 */ /* 0x000fe400078e00a3 */
[----:B------:R-:W-:Y:S01]  /*2fc40*/  IMAD.MOV.U32 R163, RZ, RZ, R161 ;  /* 0x000000ffffa37224 */ /* 0x000fe200078e00a1 */
[----:B------:R-:W-:-:S02]  /*2fc50*/  MOV R161, R91 ;  /* 0x0000005b00a17202 */ /* 0x000fc40000000f00 */
[----:B------:R-:W1:Y:S01]  /*2fc60*/  LDC R91, c[0x0][0x240] ;  /* 0x00009000ff5b7b82 */ /* 0x000e620000000800 */
[----:B--2---:R-:W-:Y:S02]  /*2fc70*/  IMAD R5, R187, R5, RZ ;  /* 0x00000005bb057224 */ /* 0x004fe400078e02ff */
[----:B------:R-:W2:Y:S04]  /*2fc80*/  LDL.LU R187, [R1+0x230] ;  /* 0x0002300001bb7983 */ /* 0x000ea80000300800 */
[----:B------:R4:W-:Y:S04]  /*2fc90*/  STL.64 [R1+0x620], R102 ;  /* 0x0006206601007387 */ /* 0x0009e80000100a00 */
[----:B------:R3:W-:Y:S04]  /*2fca0*/  STL.64 [R1+0x618], R100 ;  /* 0x0006186401007387 */ /* 0x0007e80000100a00 */
[----:B------:R-:W2:Y:S01]  /*2fcb0*/  LDL.LU R194, [R1+0x538] ;  /* 0x0005380001c27983 */ /* 0x000ea20000300800 */
[----:B-1----:R-:W-:-:S02]  /*2fcc0*/  IMAD R91, R3, R91, RZ ;  /* 0x0000005b035b7224 */ /* 0x002fc400078e02ff */
[----:B------:R-:W1:Y:S01]  /*2fcd0*/  LDC R3, c[0x0][0x240] ;  /* 0x00009000ff037b82 */ /* 0x000e620000000800 */
[-C--:B----4-:R-:W-:Y:S01]  /*2fce0*/  LEA R102, P6, R193, R234.reuse, 0x2 ;  /* 0x000000eac1667211 */ /* 0x090fe200078c10ff */
[----:B------:R-:W4:Y:S01]  /*2fcf0*/  LDL.LU R185, [R1+0x238] ;  /* 0x0002380001b97983 */ /* 0x000f220000300800 */
[----:B---3--:R-:W-:-:S03]  /*2fd00*/  LEA R100, P5, R192, R234, 0x2 ;  /* 0x000000eac0647211 */ /* 0x008fc600078a10ff */
[----:B------:R-:W3:Y:S01]  /*2fd10*/  LDL.LU R197, [R1+0x240] ;  /* 0x0002400001c57983 */ /* 0x000ee20000300800 */
[-C--:B------:R-:W-:Y:S02]  /*2fd20*/  LEA.HI.X.SX32 R103, R193, R0.reuse, 0x2, P6 ;  /* 0x00000000c1677211 */ /* 0x080fe400030f16ff */
[----:B------:R-:W-:-:S03]  /*2fd30*/  LEA.HI.X.SX32 R101, R192, R0, 0x2, P5 ;  /* 0x00000000c0657211 */ /* 0x000fc600028f16ff */
[----:B------:R1:W-:Y:S04]  /*2fd40*/  STL.64 [R1+0x610], R102 ;  /* 0x0006106601007387 */ /* 0x0003e80000100a00 */
[----:B------:R1:W-:Y:S02]  /*2fd50*/  STL.64 [R1+0x608], R100 ;  /* 0x0006086401007387 */ /* 0x0003e40000100a00 */
[-C--:B-1----:R-:W-:Y:S02]  /*2fd60*/  LEA R102, P6, R186, R234.reuse, 0x2 ;  /* 0x000000eaba667211 */ /* 0x082fe400078c10ff */
[----:B------:R-:W-:Y:S02]  /*2fd70*/  LEA R100, P5, R188, R234, 0x2 ;  /* 0x000000eabc647211 */ /* 0x000fe400078a10ff */
[-C--:B------:R-:W-:Y:S01]  /*2fd80*/  LEA.HI.X.SX32 R103, R186, R0.reuse, 0x2, P6 ;  /* 0x00000000ba677211 */ /* 0x080fe200030f16ff */
[----:B------:R-:W-:Y:S01]  /*2fd90*/  IMAD R3, R195, R3, RZ ;  /* 0x00000003c3037224 */ /* 0x000fe200078e02ff */
[----:B------:R-:W-:Y:S01]  /*2fda0*/  LEA.HI.X.SX32 R101, R188, R0, 0x2, P5 ;  /* 0x00000000bc657211 */ /* 0x000fe200028f16ff */
[----:B------:R-:W3:Y:S01]  /*2fdb0*/  LDL.LU R195, [R1+0x24c] ;  /* 0x00024c0001c37983 */ /* 0x000ee20000300800 */
[----:B--2---:R-:W-:-:S03]  /*2fdc0*/  IMAD R12, R194, R12, RZ ;  /* 0x0000000cc20c7224 */ /* 0x004fc600078e02ff */
[----:B------:R-:W2:Y:S04]  /*2fdd0*/  LDL.LU R194, [R1+0x250] ;  /* 0x0002500001c27983 */ /* 0x000ea80000300800 */
[----:B------:R1:W-:Y:S04]  /*2fde0*/  STL.64 [R1+0x600], R102 ;  /* 0x0006006601007387 */ /* 0x0003e80000100a00 */
[----:B------:R-:W2:Y:S04]  /*2fdf0*/  LDL.LU R186, [R1+0x254] ;  /* 0x0002540001ba7983 */ /* 0x000ea80000300800 */
[----:B------:R4:W-:Y:S04]  /*2fe00*/  STL.64 [R1+0x5f8], R100 ;  /* 0x0005f86401007387 */ /* 0x0009e80000100a00 */
[----:B------:R-:W4:Y:S02]  /*2fe10*/  LDL.LU R188, [R1+0x53c] ;  /* 0x00053c0001bc7983 */ /* 0x000f240000300800 */
[----:B----4-:R-:W-:-:S02]  /*2fe20*/  IMAD R14, R188, R14, RZ ;  /* 0x0000000ebc0e7224 */ /* 0x010fc400078e02ff */
[----:B------:R-:W-:Y:S02]  /*2fe30*/  IMAD.MOV.U32 R188, RZ, RZ, R183 ;  /* 0x000000ffffbc7224 */ /* 0x000fe400078e00b7 */
[----:B------:R-:W-:Y:S01]  /*2fe40*/  IMAD.MOV.U32 R183, RZ, RZ, R182 ;  /* 0x000000ffffb77224 */ /* 0x000fe200078e00b6 */
[----:B------:R-:W-:Y:S01]  /*2fe50*/  MOV R182, R181 ;  /* 0x000000b500b67202 */ /* 0x000fe20000000f00 */
[----:B------:R-:W-:Y:S02]  /*2fe60*/  IMAD.MOV.U32 R181, RZ, RZ, R179 ;  /* 0x000000ffffb57224 */ /* 0x000fe400078e00b3 */
[----:B------:R-:W-:Y:S01]  /*2fe70*/  IMAD.MOV.U32 R179, RZ, RZ, R177 ;  /* 0x000000ffffb37224 */ /* 0x000fe200078e00b1 */
[----:B------:R-:W-:Y:S01]  /*2fe80*/  MOV R177, R175 ;  /* 0x000000af00b17202 */ /* 0x000fe20000000f00 */
[----:B------:R-:W-:Y:S02]  /*2fe90*/  IMAD.MOV.U32 R175, RZ, RZ, R173 ;  /* 0x000000ffffaf7224 */ /* 0x000fe400078e00ad */
[----:B------:R-:W-:Y:S01]  /*2fea0*/  IMAD.MOV.U32 R173, RZ, RZ, R171 ;  /* 0x000000ffffad7224 */ /* 0x000fe200078e00ab */
[----:B------:R-:W-:Y:S01]  /*2feb0*/  MOV R171, R167 ;  /* 0x000000a700ab7202 */ /* 0x000fe20000000f00 */
[----:B------:R-:W-:-:S02]  /*2fec0*/  IMAD.MOV.U32 R167, RZ, RZ, R165 ;  /* 0x000000ffffa77224 */ /* 0x000fc400078e00a5 */
[----:B------:R-:W-:Y:S01]  /*2fed0*/  IMAD.MOV.U32 R165, RZ, RZ, R163 ;  /* 0x000000ffffa57224 */ /* 0x000fe200078e00a3 */
[----:B------:R-:W-:Y:S01]  /*2fee0*/  MOV R163, R161 ;  /* 0x000000a100a37202 */ /* 0x000fe20000000f00 */
[----:B------:R-:W-:Y:S02]  /*2fef0*/  IMAD.MOV.U32 R161, RZ, RZ, R157 ;  /* 0x000000ffffa17224 */ /* 0x000fe400078e009d */
[----:B------:R-:W-:Y:S01]  /*2ff00*/  IMAD.MOV.U32 R157, RZ, RZ, R155 ;  /* 0x000000ffff9d7224 */ /* 0x000fe200078e009b */
[----:B------:R-:W-:Y:S02]  /*2ff10*/  MOV R155, R153 ;  /* 0x00000099009b7202 */ /* 0x000fe40000000f00 */
[----:B------:R-:W4:Y:S01]  /*2ff20*/  LDL.LU R153, [R1+0x350] ;  /* 0x0003500001997983 */ /* 0x000f220000300800 */
[----:B------:R-:W-:Y:S02]  /*2ff30*/  IMAD.MOV.U32 R192, RZ, RZ, R183 ;  /* 0x000000ffffc07224 */ /* 0x000fe400078e00b7 */
[----:B------:R-:W-:Y:S01]  /*2ff40*/  IMAD.MOV.U32 R183, RZ, RZ, R182 ;  /* 0x000000ffffb77224 */ /* 0x000fe200078e00b6 */
[----:B------:R-:W-:Y:S01]  /*2ff50*/  MOV R182, R181 ;  /* 0x000000b500b67202 */ /* 0x000fe20000000f00 */
[----:B------:R-:W-:Y:S01]  /*2ff60*/  IMAD.MOV.U32 R181, RZ, RZ, R179 ;  /* 0x000000ffffb57224 */ /* 0x000fe200078e00b3 */
[----:B-1----:R-:W-:Y:S01]  /*2ff70*/  LEA R102, P6, R191, R234, 0x2 ;  /* 0x000000eabf667211 */ /* 0x002fe200078c10ff */
[----:B------:R-:W-:Y:S01]  /*2ff80*/  IMAD.MOV.U32 R179, RZ, RZ, R177 ;  /* 0x000000ffffb37224 */ /* 0x000fe200078e00b1 */
[----:B------:R-:W-:Y:S01]  /*2ff90*/  MOV R177, R175 ;  /* 0x000000af00b17202 */ /* 0x000fe20000000f00 */
[----:B------:R-:W-:-:S02]  /*2ffa0*/  IMAD.MOV.U32 R175, RZ, RZ, R173 ;  /* 0x000000ffffaf7224 */ /* 0x000fc400078e00ad */
[----:B------:R-:W-:Y:S01]  /*2ffb0*/  IMAD.MOV.U32 R173, RZ, RZ, R171 ;  /* 0x000000ffffad7224 */ /* 0x000fe200078e00ab */
[----:B------:R-:W-:Y:S01]  /*2ffc0*/  MOV R171, R167 ;  /* 0x000000a700ab7202 */ /* 0x000fe20000000f00 */
[----:B------:R-:W-:Y:S01]  /*2ffd0*/  IMAD.MOV.U32 R167, RZ, RZ, R165 ;  /* 0x000000ffffa77224 */ /* 0x000fe200078e00a5 */
[----:B------:R-:W-:Y:S01]  /*2ffe0*/  LEA.HI.X.SX32 R103, R191, R0, 0x2, P6 ;  /* 0x00000000bf677211 */ /* 0x000fe200030f16ff */
[----:B------:R-:W-:Y:S01]  /*2fff0*/  IMAD.MOV.U32 R165, RZ, RZ, R163 ;  /* 0x000000ffffa57224 */ /* 0x000fe200078e00a3 */
[----:B------:R-:W-:Y:S01]  /*30000*/  MOV R163, R161 ;  /* 0x000000a100a37202 */ /* 0x000fe20000000f00 */
[----:B------:R-:W-:Y:S02]  /*30010*/  IMAD.MOV.U32 R161, RZ, RZ, R157 ;  /* 0x000000ffffa17224 */ /* 0x000fe400078e009d */
[----:B------:R-:W-:Y:S01]  /*30020*/  IMAD.MOV.U32 R157, RZ, RZ, R155 ;  /* 0x000000ffff9d7224 */ /* 0x000fe200078e009b */
[----:B------:R1:W-:Y:S01]  /*30030*/  STL.64 [R1+0x5f0], R102 ;  /* 0x0005f06601007387 */ /* 0x0003e20000100a00 */
[----:B----4-:R-:W-:-:S03]  /*30040*/  MOV R155, R153 ;  /* 0x00000099009b7202 */ /* 0x010fc60000000f00 */
[----:B------:R-:W4:Y:S01]  /*30050*/  LDL.LU R153, [R1+0x2c4] ;  /* 0x0002c40001997983 */ /* 0x000f220000300800 */
[C---:B------:R-:W-:Y:S01]  /*30060*/  LEA R100, P5, R189.reuse, R234, 0x2 ;  /* 0x000000eabd647211 */ /* 0x040fe200078a10ff */
[----:B------:R-:W-:Y:S01]  /*30070*/  IMAD.MOV.U32 R193, RZ, RZ, R183 ;  /* 0x000000ffffc17224 */ /* 0x000fe200078e00b7 */
[----:B------:R-:W-:Y:S01]  /*30080*/  MOV R183, R181 ;  /* 0x000000b500b77202 */ /* 0x000fe20000000f00 */
[----:B------:R-:W-:Y:S01]  /*30090*/  IMAD.MOV.U32 R181, RZ, RZ, R177 ;  /* 0x000000ffffb57224 */ /* 0x000fe200078e00b1 */
[----:B------:R-:W-:Y:S01]  /*300a0*/  LEA.HI.X.SX32 R101, R189, R0, 0x2, P5 ;  /* 0x00000000bd657211 */ /* 0x000fe200028f16ff */
[----:B------:R-:W-:Y:S02]  /*300b0*/  IMAD.MOV.U32 R189, RZ, RZ, R182 ;  /* 0x000000ffffbd7224 */ /* 0x000fe400078e00b6 */
[----:B------:R-:W-:Y:S01]  /*300c0*/  IMAD.MOV.U32 R177, RZ, RZ, R173 ;  /* 0x000000ffffb17224 */ /* 0x000fe200078e00ad */
[----:B------:R-:W-:Y:S01]  /*300d0*/  MOV R173, R167 ;  /* 0x000000a700ad7202 */ /* 0x000fe20000000f00 */
[----:B------:R-:W-:Y:S01]  /*300e0*/  IMAD.MOV.U32 R182, RZ, RZ, R179 ;  /* 0x000000ffffb67224 */ /* 0x000fe200078e00b3 */
[----:B------:R-:W-:Y:S01]  /*300f0*/  MOV R179, R175 ;  /* 0x000000af00b37202 */ /* 0x000fe20000000f00 */
[----:B------:R-:W-:-:S02]  /*30100*/  IMAD.MOV.U32 R167, RZ, RZ, R163 ;  /* 0x000000ffffa77224 */ /* 0x000fc400078e00a3 */
[----:B------:R-:W-:Y:S02]  /*30110*/  IMAD.MOV.U32 R175, RZ, RZ, R171 ;  /* 0x000000ffffaf7224 */ /* 0x000fe400078e00ab */
[----:B------:R-:W-:Y:S01]  /*30120*/  IMAD.MOV.U32 R163, RZ, RZ, R157 ;  /* 0x000000ffffa37224 */ /* 0x000fe200078e009d */
[----:B------:R3:W-:Y:S01]  /*30130*/  STL.64 [R1+0x5e8], R100 ;  /* 0x0005e86401007387 */ /* 0x0007e20000100a00 */
[----:B------:R-:W-:Y:S01]  /*30140*/  IMAD.MOV.U32 R171, RZ, RZ, R165 ;  /* 0x000000ffffab7224 */ /* 0x000fe200078e00a5 */
[----:B------:R-:W-:Y:S01]  /*30150*/  MOV R165, R161 ;  /* 0x000000a100a57202 */ /* 0x000fe20000000f00 */
[----:B------:R-:W-:Y:S02]  /*30160*/  IMAD.MOV.U32 R157, RZ, RZ, R155 ;  /* 0x000000ffff9d7224 */ /* 0x000fe400078e009b */
[----:B------:R-:W-:Y:S02]  /*30170*/  IMAD.MOV.U32 R155, RZ, RZ, R117 ;  /* 0x000000ffff9b7224 */ /* 0x000fe400078e0075 */
[----:B------:R-:W2:Y:S01]  /*30180*/  LDL.LU R117, [R1+0x364] ;  /* 0x0003640001757983 */ /* 0x000ea20000300800 */
[----:B----4-:R-:W-:-:S03]  /*30190*/  MOV R161, R153 ;  /* 0x0000009900a17202 */ /* 0x010fc60000000f00 */
[----:B------:R-:W4:Y:S01]  /*301a0*/  LDL.LU R153, [R1+0x2dc] ;  /* 0x0002dc0001997983 */ /* 0x000f220000300800 */
[-C--:B-1----:R-:W-:Y:S02]  /*301b0*/  LEA R102, P6, R190, R234.reuse, 0x2 ;  /* 0x000000eabe667211 */ /* 0x082fe400078c10ff */
[----:B---3--:R-:W-:Y:S01]  /*301c0*/  LEA R100, P5, R184, R234, 0x2 ;  /* 0x000000eab8647211 */ /* 0x008fe200078a10ff */
[----:B------:R-:W-:Y:S01]  /*301d0*/  IMAD.MOV.U32 R196, RZ, RZ, R183 ;  /* 0x000000ffffc47224 */ /* 0x000fe200078e00b7 */
[-C--:B------:R-:W-:Y:S01]  /*301e0*/  LEA.HI.X.SX32 R103, R190, R0.reuse, 0x2, P6 ;  /* 0x00000000be677211 */ /* 0x080fe200030f16ff */
[----:B------:R-:W-:Y:S01]  /*301f0*/  IMAD.MOV.U32 R183, RZ, RZ, R179 ;  /* 0x000000ffffb77224 */ /* 0x000fe200078e00b3 */
[----:B------:R-:W-:Y:S01]  /*30200*/  LEA.HI.X.SX32 R101, R184, R0, 0x2, P5 ;  /* 0x00000000b8657211 */ /* 0x000fe200028f16ff */
[----:B------:R-:W-:Y:S01]  /*30210*/  IMAD.MOV.U32 R179, RZ, RZ, R173 ;  /* 0x000000ffffb37224 */ /* 0x000fe200078e00ad */
[----:B------:R-:W-:Y:S01]  /*30220*/  MOV R190, R182 ;  /* 0x000000b600be7202 */ /* 0x000fe20000000f00 */
[----:B------:R-:W-:Y:S01]  /*30230*/  IMAD.MOV.U32 R173, RZ, RZ, R165 ;  /* 0x000000ffffad7224 */ /* 0x000fe200078e00a5 */
[----:B------:R-:W-:Y:S01]  /*30240*/  MOV R182, R177 ;  /* 0x000000b100b67202 */ /* 0x000fe20000000f00 */
[----:B------:R1:W-:Y:S01]  /*30250*/  STL.64 [R1+0x5e0], R102 ;  /* 0x0005e06601007387 */ /* 0x0003e20000100a00 */
[----:B------:R-:W-:Y:S01]  /*30260*/  MOV R177, R171 ;  /* 0x000000ab00b17202 */ /* 0x000fe20000000f00 */
[----:B------:R-:W-:Y:S01]  /*30270*/  IMAD.MOV.U32 R165, RZ, RZ, R155 ;  /* 0x000000ffffa57224 */ /* 0x000fe200078e009b */
[----:B------:R-:W-:Y:S01]  /*30280*/  MOV R171, R163 ;  /* 0x000000a300ab7202 */ /* 0x000fe20000000f00 */
[----:B------:R3:W-:Y:S01]  /*30290*/  STL.64 [R1+0x5d8], R100 ;  /* 0x0005d86401007387 */ /* 0x0007e20000100a00 */
[----:B------:R-:W-:-:S03]  /*302a0*/  IMAD.MOV.U32 R155, RZ, RZ, R145 ;  /* 0x000000ffff9b7224 */ /* 0x000fc600078e0091 */
[----:B------:R-:W2:Y:S01]  /*302b0*/  LDL.LU R145, [R1+0x374] ;  /* 0x0003740001917983 */ /* 0x000ea20000300800 */
[----:B----4-:R-:W-:Y:S01]  /*302c0*/  MOV R163, R153 ;  /* 0x0000009900a37202 */ /* 0x010fe20000000f00 */
[----:B------:R-:W-:Y:S02]  /*302d0*/  IMAD.MOV.U32 R153, RZ, RZ, R147 ;  /* 0x000000ffff997224 */ /* 0x000fe400078e0093 */
[----:B------:R-:W4:Y:S01]  /*302e0*/  LDL.LU R147, [R1+0x2f0] ;  /* 0x0002f00001937983 */ /* 0x000f220000300800 */
[-C--:B-1----:R-:W-:Y:S02]  /*302f0*/  LEA R102, P6, R187, R234.reuse, 0x2 ;  /* 0x000000eabb667211 */ /* 0x082fe400078c10ff */
[----:B---3--:R-:W-:Y:S02]  /*30300*/  LEA R100, P5, R185, R234, 0x2 ;  /* 0x000000eab9647211 */ /* 0x008fe400078a10ff */
[-C--:B------:R-:W-:Y:S02]  /*30310*/  LEA.HI.X.SX32 R103, R187, R0.reuse, 0x2, P6 ;  /* 0x00000000bb677211 */ /* 0x080fe400030f16ff */
[----:B------:R-:W-:Y:S01]  /*30320*/  LEA.HI.X.SX32 R101, R185, R0, 0x2, P5 ;  /* 0x00000000b9657211 */ /* 0x000fe200028f16ff */
[----:B------:R-:W-:-:S02]  /*30330*/  IMAD.MOV.U32 R184, RZ, RZ, R181 ;  /* 0x000000ffffb87224 */ /* 0x000fc400078e00b5 */
[----:B------:R1:W-:Y:S01]  /*30340*/  STL.64 [R1+0x5d0], R102 ;  /* 0x0005d06601007387 */ /* 0x0003e20000100a00 */
[----:B------:R-:W-:Y:S01]  /*30350*/  MOV R185, R182 ;  /* 0x000000b600b97202 */ /* 0x000fe20000000f00 */
[----:B------:R-:W-:Y:S01]  /*30360*/  IMAD.MOV.U32 R181, RZ, RZ, R175 ;  /* 0x000000ffffb57224 */ /* 0x000fe200078e00af */
[----:B------:R-:W-:Y:S01]  /*30370*/  MOV R182, R177 ;  /* 0x000000b100b67202 */ /* 0x000fe20000000f00 */
[----:B------:R-:W-:Y:S01]  /*30380*/  IMAD.MOV.U32 R191, RZ, RZ, R183 ;  /* 0x000000ffffbf7224 */ /* 0x000fe200078e00b7 */
[----:B------:R3:W-:Y:S01]  /*30390*/  STL.64 [R1+0x5c8], R100 ;  /* 0x0005c86401007387 */ /* 0x0007e20000100a00 */
[----:B------:R-:W-:Y:S01]  /*303a0*/  MOV R177, R171 ;  /* 0x000000ab00b17202 */ /* 0x000fe20000000f00 */
[----:B------:R-:W-:Y:S01]  /*303b0*/  IMAD.MOV.U32 R183, RZ, RZ, R179 ;  /* 0x000000ffffb77224 */ /* 0x000fe200078e00b3 */
[----:B------:R-:W-:Y:S02]  /*303c0*/  MOV R171, R163 ;  /* 0x000000a300ab7202 */ /* 0x000fe40000000f00 */
[C---:B-1----:R-:W-:Y:S01]  /*303d0*/  LEA R102, P6, R197.reuse, R234, 0x2 ;  /* 0x000000eac5667211 */ /* 0x042fe200078c10ff */
[----:B------:R-:W-:Y:S01]  /*303e0*/  IMAD.MOV.U32 R175, RZ, RZ, R167 ;  /* 0x000000ffffaf7224 */ /* 0x000fe200078e00a7 */
[----:B------:R-:W-:Y:S01]  /*303f0*/  MOV R163, R139 ;  /* 0x0000008b00a37202 */ /* 0x000fe20000000f00 */
[----:B------:R-:W-:Y:S01]  /*30400*/  IMAD.MOV.U32 R187, RZ, RZ, R184 ;  /* 0x000000ffffbb7224 */ /* 0x000fe200078e00b8 */
[----:B------:R-:W-:Y:S01]  /*30410*/  LEA.HI.X.SX32 R103, R197, R0, 0x2, P6 ;  /* 0x00000000c5677211 */ /* 0x000fe200030f16ff */
[----:B------:R-:W-:Y:S01]  /*30420*/  IMAD.MOV.U32 R179, RZ, RZ, R173 ;  /* 0x000000ffffb37224 */ /* 0x000fe200078e00ad */
[----:B---3--:R-:W-:Y:S01]  /*30430*/  LEA R100, P5, R195, R234, 0x2 ;  /* 0x000000eac3647211 */ /* 0x008fe200078a10ff */
[----:B------:R-:W-:-:S02]  /*30440*/  IMAD.MOV.U32 R184, RZ, RZ, R181 ;  /* 0x000000ffffb87224 */ /* 0x000fc400078e00b5 */
[----:B------:R-:W-:Y:S02]  /*30450*/  IMAD.MOV.U32 R173, RZ, RZ, R165 ;  /* 0x000000ffffad7224 */ /* 0x000fe400078e00a5 */
[----:B------:R-:W-:Y:S01]  /*30460*/  IMAD.MOV.U32 R139, RZ, RZ, R82 ;  /* 0x000000ffff8b7224 */ /* 0x000fe200078e0052 */
[----:B------:R-:W-:Y:S01]  /*30470*/  LEA.HI.X.SX32 R101, R195, R0, 0x2, P5 ;  /* 0x00000000c3657211 */ /* 0x000fe200028f16ff */
[----:B------:R-:W3:Y:S01]  /*30480*/  LDL.LU R82, [R1+0x4c64] ;  /* 0x004c640001527983 */ /* 0x000ee20000300800 */
[----:B------:R-:W-:Y:S01]  /*30490*/  IMAD.MOV.U32 R167, RZ, RZ, R161 ;  /* 0x000000ffffa77224 */ /* 0x000fe200078e00a1 */
[----:B------:R-:W-:Y:S01]  /*304a0*/  MOV R195, R185 ;  /* 0x000000b900c37202 */ /* 0x000fe20000000f00 */
[----:B------:R-:W-:Y:S01]  /*304b0*/  IMAD.MOV.U32 R181, RZ, RZ, R175 ;  /* 0x000000ffffb57224 */ /* 0x000fe200078e00af */
[----:B------:R-:W-:Y:S01]  /*304c0*/  MOV R161, R111 ;  /* 0x0000006f00a17202 */ /* 0x000fe20000000f00 */
[----:B------:R-:W-:Y:S01]  /*304d0*/  IMAD.MOV.U32 R185, RZ, RZ, R184 ;  /* 0x000000ffffb97224 */ /* 0x000fe200078e00b8 */
[----:B------:R-:W1:Y:S01]  /*304e0*/  LDC R111, c[0x0][0x240] ;  /* 0x00009000ff6f7b82 */ /* 0x000e620000000800 */
[----:B------:R-:W-:Y:S01]  /*304f0*/  IMAD.MOV.U32 R184, RZ, RZ, R183 ;  /* 0x000000ffffb87224 */ /* 0x000fe200078e00b7 */
[----:B------:R-:W-:Y:S01]  /*30500*/  MOV R183, R182 ;  /* 0x000000b600b77202 */ /* 0x000fe20000000f00 */
[----:B------:R-:W-:-:S02]  /*30510*/  IMAD.MOV.U32 R175, RZ, RZ, R167 ;  /* 0x000000ffffaf7224 */ /* 0x000fc400078e00a7 */
[----:B------:R-:W-:Y:S02]  /*30520*/  IMAD.MOV.U32 R182, RZ, RZ, R181 ;  /* 0x000000ffffb67224 */ /* 0x000fe400078e00b5 */
[----:B------:R-:W-:Y:S01]  /*30530*/  IMAD.MOV.U32 R181, RZ, RZ, R179 ;  /* 0x000000ffffb57224 */ /* 0x000fe200078e00b3 */
[----:B------:R-:W-:Y:S01]  /*30540*/  MOV R179, R177 ;  /* 0x000000b100b37202 */ /* 0x000fe20000000f00 */
[----:B------:R-:W-:Y:S02]  /*30550*/  IMAD.MOV.U32 R167, RZ, RZ, R161 ;  /* 0x000000ffffa77224 */ /* 0x000fe400078e00a1 */
[----:B------:R-:W-:Y:S02]  /*30560*/  IMAD.MOV.U32 R177, RZ, RZ, R175 ;  /* 0x000000ffffb17224 */ /* 0x000fe400078e00af */
[----:B------:R-:W-:Y:S01]  /*30570*/  IMAD.MOV.U32 R175, RZ, RZ, R173 ;  /* 0x000000ffffaf7224 */ /* 0x000fe200078e00ad */
[----:B------:R-:W-:Y:S01]  /*30580*/  MOV R173, R171 ;  /* 0x000000ab00ad7202 */ /* 0x000fe20000000f00 */
[----:B------:R-:W-:-:S02]  /*30590*/  IMAD.MOV.U32 R161, RZ, RZ, R113 ;  /* 0x000000ffffa17224 */ /* 0x000fc400078e0071 */
[----:B------:R-:W-:Y:S01]  /*305a0*/  IMAD.MOV.U32 R171, RZ, RZ, R167 ;  /* 0x000000ffffab7224 */ /* 0x000fe200078e00a7 */
[----:B------:R-:W3:Y:S01]  /*305b0*/  LDC R113, c[0x0][0x240] ;  /* 0x00009000ff717b82 */ /* 0x000ee20000000800 */
[----:B----4-:R-:W-:Y:S02]  /*305c0*/  IMAD.MOV.U32 R165, RZ, RZ, R147 ;  /* 0x000000ffffa57224 */ /* 0x010fe400078e0093 */
[----:B------:R-:W4:Y:S04]  /*305d0*/  LDL.LU R147, [R1+0x384] ;  /* 0x0003840001937983 */ /* 0x000f280000300800 */
[----:B------:R2:W-:Y:S01]  /*305e0*/  STL.64 [R1+0x5c0], R102 ;  /* 0x0005c06601007387 */ /* 0x0005e20000100a00 */
[----:B------:R-:W-:Y:S01]  /*305f0*/  IMAD.MOV.U32 R167, RZ, RZ, R165 ;  /* 0x000000ffffa77224 */ /* 0x000fe200078e00a5 */
[----:B--2---:R-:W-:-:S04]  /*30600*/  LEA R102, P6, R194, R234, 0x2 ;  /* 0x000000eac2667211 */ /* 0x004fc800078c10ff */
[----:B------:R-:W-:Y:S01]  /*30610*/  LEA.HI.X.SX32 R103, R194, R0, 0x2, P6 ;  /* 0x00000000c2677211 */ /* 0x000fe200030f16ff */
[----:B------:R-:W-:Y:S02]  /*30620*/  IMAD.MOV.U32 R194, RZ, RZ, R185 ;  /* 0x000000ffffc27224 */ /* 0x000fe400078e00b9 */
[----:B------:R-:W-:Y:S01]  /*30630*/  IMAD.MOV.U32 R185, RZ, RZ, R184 ;  /* 0x000000ffffb97224 */ /* 0x000fe200078e00b8 */
[----:B------:R-:W-:Y:S01]  /*30640*/  MOV R184, R183 ;  /* 0x000000b700b87202 */ /* 0x000fe20000000f00 */
[----:B------:R-:W-:Y:S02]  /*30650*/  IMAD.MOV.U32 R183, RZ, RZ, R182 ;  /* 0x000000ffffb77224 */ /* 0x000fe400078e00b6 */
[----:B------:R-:W-:Y:S01]  /*30660*/  IMAD.MOV.U32 R182, RZ, RZ, R181 ;  /* 0x000000ffffb67224 */ /* 0x000fe200078e00b5 */
[----:B------:R-:W-:Y:S01]  /*30670*/  MOV R181, R179 ;  /* 0x000000b300b57202 */ /* 0x000fe20000000f00 */
[----:B------:R-:W-:Y:S01]  /*30680*/  IMAD.MOV.U32 R179, RZ, RZ, R177 ;  /* 0x000000ffffb37224 */ /* 0x000fe200078e00b1 */
[----:B------:R-:W-:Y:S01]  /*30690*/  MOV R165, R163 ;  /* 0x000000a300a57202 */ /* 0x000fe20000000f00 */
[----:B------:R-:W-:-:S02]  /*306a0*/  IMAD.MOV.U32 R163, RZ, RZ, R161 ;  /* 0x000000ffffa37224 */ /* 0x000fc400078e00a1 */
[----:B------:R-:W-:Y:S01]  /*306b0*/  IMAD.MOV.U32 R177, RZ, RZ, R175 ;  /* 0x000000ffffb17224 */ /* 0x000fe200078e00af */
[----:B------:R-:W-:Y:S01]  /*306c0*/  MOV R175, R173 ;  /* 0x000000ad00af7202 */ /* 0x000fe20000000f00 */
[----:B------:R-:W-:Y:S01]  /*306d0*/  IMAD.MOV.U32 R161, RZ, RZ, R159 ;  /* 0x000000ffffa17224 */ /* 0x000fe200078e009f */
[----:B------:R-:W-:Y:S01]  /*306e0*/  MOV R159, R141 ;  /* 0x0000008d009f7202 */ /* 0x000fe20000000f00 */
[----:B------:R-:W-:Y:S01]  /*306f0*/  IMAD.MOV.U32 R173, RZ, RZ, R171 ;  /* 0x000000ffffad7224 */ /* 0x000fe200078e00ab */
[----:B------:R2:W-:Y:S01]  /*30700*/  STL.64 [R1+0x5b8], R100 ;  /* 0x0005b86401007387 */ /* 0x0005e20000100a00 */
[----:B------:R-:W-:Y:S01]  /*30710*/  IMAD.MOV.U32 R171, RZ, RZ, R167 ;  /* 0x000000ffffab7224 */ /* 0x000fe200078e00a7 */
[----:B------:R-:W-:Y:S01]  /*30720*/  MOV R167, R165 ;  /* 0x000000a500a77202 */ /* 0x000fe20000000f00 */
[----:B------:R-:W-:Y:S01]  /*30730*/  IMAD.MOV.U32 R165, RZ, RZ, R163 ;  /* 0x000000ffffa57224 */ /* 0x000fe200078e00a3 */
[----:B------:R-:W4:Y:S01]  /*30740*/  LDL.LU R141, [R1+0x390] ;  /* 0x00039000018d7983 */ /* 0x000f220000300800 */
[----:B------:R-:W-:Y:S01]  /*30750*/  IMAD.MOV.U32 R163, RZ, RZ, R161 ;  /* 0x000000ffffa37224 */ /* 0x000fe200078e00a1 */
[----:B------:R-:W-:-:S02]  /*30760*/  MOV R161, R159 ;  /* 0x0000009f00a17202 */ /* 0x000fc40000000f00 */
[----:B------:R-:W3:Y:S04]  /*30770*/  LDL.LU R197, [R1+0x540] ;  /* 0x0005400001c57983 */ /* 0x000ee80000300800 */
[----:B------:R1:W-:Y:S04]  /*30780*/  STL.64 [R1+0x5b0], R102 ;  /* 0x0005b06601007387 */ /* 0x0003e80000100a00 */
[----:B------:R-:W4:Y:S01]  /*30790*/  LDL.LU R159, [R1+0x38c] ;  /* 0x00038c00019f7983 */ /* 0x000f220000300800 */
[----:B--2---:R-:W-:-:S04]  /*307a0*/  LEA R100, P5, R186, R234, 0x2 ;  /* 0x000000eaba647211 */ /* 0x004fc800078a10ff */
[----:B------:R-:W-:Y:S01]  /*307b0*/  LEA.HI.X.SX32 R101, R186, R0, 0x2, P5 ;  /* 0x00000000ba657211 */ /* 0x000fe200028f16ff */
[----:B------:R-:W-:Y:S01]  /*307c0*/  IMAD.MOV.U32 R186, RZ, RZ, R185 ;  /* 0x000000ffffba7224 */ /* 0x000fe200078e00b9 */
[C---:B-1----:R-:W-:Y:S01]  /*307d0*/  LEA R102, P6, R188.reuse, R234, 0x2 ;  /* 0x000000eabc667211 */ /* 0x042fe200078c10ff */
[----:B------:R-:W-:Y:S01]  /*307e0*/  IMAD.MOV.U32 R185, RZ, RZ, R184 ;  /* 0x000000ffffb97224 */ /* 0x000fe200078e00b8 */
[----:B------:R-:W-:Y:S01]  /*307f0*/  MOV R184, R183 ;  /* 0x000000b700b87202 */ /* 0x000fe20000000f00 */
[----:B------:R-:W-:Y:S01]  /*30800*/  IMAD.MOV.U32 R183, RZ, RZ, R182 ;  /* 0x000000ffffb77224 */ /* 0x000fe200078e00b6 */
[----:B------:R-:W-:Y:S01]  /*30810*/  LEA.HI.X.SX32 R103, R188, R0, 0x2, P6 ;  /* 0x00000000bc677211 */ /* 0x000fe200030f16ff */
[----:B------:R-:W-:Y:S01]  /*30820*/  IMAD.MOV.U32 R182, RZ, RZ, R181 ;  /* 0x000000ffffb67224 */ /* 0x000fe200078e00b5 */
[----:B------:R-:W-:Y:S01]  /*30830*/  MOV R181, R179 ;  /* 0x000000b300b57202 */ /* 0x000fe20000000f00 */
        /* <DEDUP_REMOVED lines=14> */
[----:B------:R-:W-:Y:S01]  /*30920*/  IMAD.MOV.U32 R165, RZ, RZ, R163 ;  /* 0x000000ffffa57224 */ /* 0x000fe200078e00a3 */
[----:B------:R1:W-:Y:S01]  /*30930*/  STL.64 [R1+0x5a8], R100 ;  /* 0x0005a86401007387 */ /* 0x0003e20000100a00 */
[----:B------:R-:W-:Y:S02]  /*30940*/  IMAD.MOV.U32 R163, RZ, RZ, R161 ;  /* 0x000000ffffa37224 */ /* 0x000fe400078e00a1 */
[----:B------:R-:W-:Y:S02]  /*30950*/  IMAD.MOV.U32 R177, RZ, RZ, R175 ;  /* 0x000000ffffb17224 */ /* 0x000fe400078e00af */
[----:B------:R-:W-:Y:S01]  /*30960*/  IMAD.MOV.U32 R175, RZ, RZ, R173 ;  /* 0x000000ffffaf7224 */ /* 0x000fe200078e00ad */
[----:B------:R-:W-:Y:S01]  /*30970*/  MOV R173, R171 ;  /* 0x000000ab00ad7202 */ /* 0x000fe20000000f00 */
[----:B------:R-:W-:-:S02]  /*30980*/  IMAD.MOV.U32 R171, RZ, RZ, R167 ;  /* 0x000000ffffab7224 */ /* 0x000fc400078e00a7 */
[----:B------:R-:W-:Y:S01]  /*30990*/  IMAD.MOV.U32 R167, RZ, RZ, R165 ;  /* 0x000000ffffa77224 */ /* 0x000fe200078e00a5 */
[C---:B-1----:R-:W-:Y:S02]  /*309a0*/  LEA R100, P5, R192.reuse, R234, 0x2 ;  /* 0x000000eac0647211 */ /* 0x042fe400078a10ff */
[----:B------:R-:W-:Y:S02]  /*309b0*/  MOV R165, R163 ;  /* 0x000000a300a57202 */ /* 0x000fe40000000f00 */
[----:B------:R-:W-:Y:S01]  /*309c0*/  LEA.HI.X.SX32 R101, R192, R0, 0x2, P5 ;  /* 0x00000000c0657211 */ /* 0x000fe200028f16ff */
[----:B------:R1:W-:Y:S01]  /*309d0*/  STL.64 [R1+0x5a0], R102 ;  /* 0x0005a06601007387 */ /* 0x0003e20000100a00 */
[----:B----4-:R-:W-:Y:S01]  /*309e0*/  MOV R161, R159 ;  /* 0x0000009f00a17202 */ /* 0x010fe20000000f00 */
[----:B------:R-:W-:Y:S01]  /*309f0*/  IMAD.MOV.U32 R159, RZ, RZ, R115 ;  /* 0x000000ffff9f7224 */ /* 0x000fe200078e0073 */
[----:B-1----:R-:W-:Y:S01]  /*30a00*/  LEA R102, P6, R189, R234, 0x2 ;  /* 0x000000eabd667211 */ /* 0x002fe200078c10ff */
[----:B---3--:R-:W-:Y:S01]  /*30a10*/  IMAD R16, R197, R16, RZ ;  /* 0x00000010c5107224 */ /* 0x008fe200078e02ff */
[----:B------:R-:W1:Y:S01]  /*30a20*/  LDC R115, c[0x0][0x240] ;  /* 0x00009000ff737b82 */ /* 0x000e620000000800 */
[----:B------:R-:W-:-:S02]  /*30a30*/  IMAD.MOV.U32 R163, RZ, RZ, R161 ;  /* 0x000000ffffa37224 */ /* 0x000fc400078e00a1 */
[----:B------:R-:W-:Y:S01]  /*30a40*/  IMAD.MOV.U32 R161, RZ, RZ, R159 ;  /* 0x000000ffffa17224 */ /* 0x000fe200078e009f */
[----:B------:R-:W-:Y:S01]  /*30a50*/  MOV R159, R149 ;  /* 0x00000095009f7202 */ /* 0x000fe20000000f00 */
[----:B------:R-:W-:Y:S02]  /*30a60*/  IMAD.MOV.U32 R149, RZ, RZ, R83 ;  /* 0x000000ffff957224 */ /* 0x000fe400078e0053 */
[----:B------:R-:W2:Y:S04]  /*30a70*/  LDL.LU R83, [R1+0x4c60] ;  /* 0x004c600001537983 */ /* 0x000ea80000300800 */
[----:B------:R3:W-:Y:S04]  /*30a80*/  STL.64 [R1+0x598], R100 ;  /* 0x0005986401007387 */ /* 0x0007e80000100a00 */
[----:B------:R-:W4:Y:S02]  /*30a90*/  LDL.LU R192, [R1+0x564] ;  /* 0x0005640001c07983 */ /* 0x000f240000300800 */
[----:B----4-:R-:W-:-:S02]  /*30aa0*/  IMAD R109, R192, R109, RZ ;  /* 0x0000006dc06d7224 */ /* 0x010fc400078e02ff */
        /* <DEDUP_REMOVED lines=16> */
[----:B------:R-:W-:Y:S02]  /*30bb0*/  MOV R159, R143 ;  /* 0x0000008f009f7202 */ /* 0x000fe40000000f00 */
[----:B------:R-:W4:Y:S01]  /*30bc0*/  LDL.LU R143, [R1+0x32c] ;  /* 0x00032c00018f7983 */ /* 0x000f220000300800 */
[----:B------:R-:W-:Y:S01]  /*30bd0*/  LEA.HI.X.SX32 R103, R189, R0, 0x2, P6 ;  /* 0x00000000bd677211 */ /* 0x000fe200030f16ff */
        /* <DEDUP_REMOVED lines=9> */
[----:B------:R-:W-:Y:S01]  /*30c70*/  IMAD.MOV.U32 R175, RZ, RZ, R173 ;  /* 0x000000ffffaf7224 */ /* 0x000fe200078e00ad */
[C---:B---3--:R-:W-:Y:S01]  /*30c80*/  LEA R100, P5, R193.reuse, R234, 0x2 ;  /* 0x000000eac1647211 */ /* 0x048fe200078a10ff */
[----:B------:R-:W-:Y:S01]  /*30c90*/  IMAD.MOV.U32 R173, RZ, RZ, R171 ;  /* 0x000000ffffad7224 */ /* 0x000fe200078e00ab */
[----:B------:R-:W-:Y:S01]  /*30ca0*/  MOV R171, R167 ;  /* 0x000000a700ab7202 */ /* 0x000fe20000000f00 */
[----:B------:R-:W-:Y:S01]  /*30cb0*/  IMAD.MOV.U32 R167, RZ, RZ, R165 ;  /* 0x000000ffffa77224 */ /* 0x000fe200078e00a5 */
[----:B------:R-:W-:Y:S01]  /*30cc0*/  LEA.HI.X.SX32 R101, R193, R0, 0x2, P5 ;  /* 0x00000000c1657211 */ /* 0x000fe200028f16ff */
[----:B------:R-:W-:Y:S01]  /*30cd0*/  IMAD.MOV.U32 R165, RZ, RZ, R163 ;  /* 0x000000ffffa57224 */ /* 0x000fe200078e00a3 */
[----:B------:R-:W-:Y:S01]  /*30ce0*/  MOV R163, R161 ;  /* 0x000000a100a37202 */ /* 0x000fe20000000f00 */
[----:B------:R-:W-:Y:S01]  /*30cf0*/  IMAD.MOV.U32 R161, RZ, RZ, R159 ;  /* 0x000000ffffa17224 */ /* 0x000fe200078e009f */
[----:B------:R3:W-:Y:S01]  /*30d00*/  STL.64 [R1+0x590], R102 ;  /* 0x0005906601007387 */ /* 0x0007e20000100a00 */
[----:B----4-:R-:W-:-:S03]  /*30d10*/  IMAD.MOV.U32 R159, RZ, RZ, R143 ;  /* 0x000000ffff9f7224 */ /* 0x010fc600078e008f */
[----:B------:R-:W4:Y:S04]  /*30d20*/  LDL.LU R143, [R1+0x3a8] ;  /* 0x0003a800018f7983 */ /* 0x000f280000300800 */
[----:B------:R1:W-:Y:S04]  /*30d30*/  STL.64 [R1+0x588], R100 ;  /* 0x0005886401007387 */ /* 0x0003e80000100a00 */
[----:B------:R-:W2:Y:S01]  /*30d40*/  LDL.LU R193, [R1+0x57c] ;  /* 0x00057c0001c17983 */ /* 0x000ea20000300800 */
[----:B---3--:R-:W-:Y:S01]  /*30d50*/  LEA R102, P6, R190, R234, 0x2 ;  /* 0x000000eabe667211 */ /* 0x008fe200078c10ff */
[----:B--2---:R-:W-:Y:S01]  /*30d60*/  IMAD R111, R193, R111, RZ ;  /* 0x0000006fc16f7224 */ /* 0x004fe200078e02ff */
        /* <DEDUP_REMOVED lines=16> */
[----:B------:R-:W2:Y:S01]  /*30e70*/  LDL.LU R151, [R1+0x348] ;  /* 0x0003480001977983 */ /* 0x000ea20000300800 */
[----:B------:R-:W-:Y:S01]  /*30e80*/  LEA.HI.X.SX32 R103, R190, R0, 0x2, P6 ;  /* 0x00000000be677211 */ /* 0x000fe200030f16ff */
        /* <DEDUP_REMOVED lines=10> */
[----:B------:R-:W-:Y:S01]  /*30f30*/  MOV R186, R185 ;  /* 0x000000b900ba7202 */ /* 0x000fe20000000f00 */
[----:B------:R-:W-:Y:S02]  /*30f40*/  IMAD.MOV.U32 R175, RZ, RZ, R173 ;  /* 0x000000ffffaf7224 */ /* 0x000fe400078e00ad */
[----:B------:R-:W-:Y:S01]  /*30f50*/  IMAD.MOV.U32 R185, RZ, RZ, R184 ;  /* 0x000000ffffb97224 */ /* 0x000fe200078e00b8 */
[----:B-1----:R-:W-:Y:S01]  /*30f60*/  LEA R100, P5, R196, R234, 0x2 ;  /* 0x000000eac4647211 */ /* 0x002fe200078a10ff */
[----:B------:R-:W-:Y:S01]  /*30f70*/  IMAD.MOV.U32 R173, RZ, RZ, R171 ;  /* 0x000000ffffad7224 */ /* 0x000fe200078e00ab */
[----:B------:R-:W-:Y:S01]  /*30f80*/  MOV R171, R165 ;  /* 0x000000a500ab7202 */ /* 0x000fe20000000f00 */
[----:B------:R-:W-:Y:S01]  /*30f90*/  IMAD.MOV.U32 R184, RZ, RZ, R183 ;  /* 0x000000ffffb87224 */ /* 0x000fe200078e00b7 */
[----:B------:R-:W-:Y:S01]  /*30fa0*/  MOV R183, R182 ;  /* 0x000000b600b77202 */ /* 0x000fe20000000f00 */
[----:B------:R-:W-:-:S02]  /*30fb0*/  IMAD.MOV.U32 R165, RZ, RZ, R163 ;  /* 0x000000ffffa57224 */ /* 0x000fc400078e00a3 */
[----:B------:R-:W-:Y:S02]  /*30fc0*/  IMAD.MOV.U32 R182, RZ, RZ, R181 ;  /* 0x000000ffffb67224 */ /* 0x000fe400078e00b5 */
[----:B------:R-:W-:Y:S01]  /*30fd0*/  IMAD.MOV.U32 R163, RZ, RZ, R161 ;  /* 0x000000ffffa37224 */ /* 0x000fe200078e00a1 */
[----:B------:R-:W-:Y:S01]  /*30fe0*/  MOV R161, R159 ;  /* 0x0000009f00a17202 */ /* 0x000fe20000000f00 */
[----:B------:R-:W-:Y:S01]  /*30ff0*/  IMAD.MOV.U32 R181, RZ, RZ, R179 ;  /* 0x000000ffffb57224 */ /* 0x000fe200078e00b3 */
[----:B------:R-:W-:Y:S01]  /*31000*/  MOV R179, R177 ;  /* 0x000000b100b37202 */ /* 0x000fe20000000f00 */
[----:B------:R-:W-:Y:S01]  /*31010*/  IMAD.MOV.U32 R177, RZ, RZ, R175 ;  /* 0x000000ffffb17224 */ /* 0x000fe200078e00af */
[----:B------:R-:W-:Y:S01]  /*31020*/  LEA.HI.X.SX32 R101, R196, R0, 0x2, P5 ;  /* 0x00000000c4657211 */ /* 0x000fe200028f16ff */
[----:B------:R-:W-:Y:S01]  /*31030*/  IMAD.MOV.U32 R175, RZ, RZ, R173 ;  /* 0x000000ffffaf7224 */ /* 0x000fe200078e00ad */
[----:B------:R-:W-:Y:S01]  /*31040*/  MOV R173, R171 ;  /* 0x000000ab00ad7202 */ /* 0x000fe20000000f00 */
[----:B------:R1:W-:Y:S01]  /*31050*/  STL.64 [R1+0x580], R102 ;  /* 0x0005806601007387 */ /* 0x0003e20000100a00 */
[----:B------:R-:W-:-:S02]  /*31060*/  IMAD.MOV.U32 R171, RZ, RZ, R163 ;  /* 0x000000ffffab7224 */ /* 0x000fc400078e00a3 */
[----:B------:R-:W-:Y:S02]  /*31070*/  IMAD.MOV.U32 R163, RZ, RZ, R161 ;  /* 0x000000ffffa37224 */ /* 0x000fe400078e00a1 */
[----:B--2---:R-:W-:Y:S02]  /*31080*/  IMAD.MOV.U32 R159, RZ, RZ, R151 ;  /* 0x000000ffff9f7224 */ /* 0x004fe400078e0097 */
[----:B------:R-:W2:Y:S03]  /*31090*/  LDL.LU R151, [R1+0x3c4] ;  /* 0x0003c40001977983 */ /* 0x000ea60000300800 */
[----:B------:R-:W-:Y:S01]  /*310a0*/  MOV R161, R159 ;  /* 0x0000009f00a17202 */ /* 0x000fe20000000f00 */
[----:B------:R3:W-:Y:S01]  /*310b0*/  STL.64 [R1+0x578], R100 ;  /* 0x0005786401007387 */ /* 0x0007e20000100a00 */
[----:B------:R-:W-:-:S03]  /*310c0*/  IMAD.MOV.U32 R159, RZ, RZ, R157 ;  /* 0x000000ffff9f7224 */ /* 0x000fc600078e009d */
[----:B------:R-:W4:Y:S04]  /*310d0*/  LDL.LU R196, [R1+0xcd4] ;  /* 0x000cd40001c47983 */ /* 0x000f280000300800 */
[----:B------:R-:W3:Y:S01]  /*310e0*/  LDL.LU R157, [R1+0x3c8] ;  /* 0x0003c800019d7983 */ /* 0x000ee20000300800 */
[----:B------:R-:W-:Y:S01]  /*310f0*/  IMAD.MOV.U32 R198, RZ, RZ, R186 ;  /* 0x000000ffffc67224 */ /* 0x000fe200078e00ba */
[----:B------:R-:W-:Y:S01]  /*31100*/  MOV R186, R185 ;  /* 0x000000b900ba7202 */ /* 0x000fe20000000f00 */
[----:B------:R-:W-:Y:S02]  /*31110*/  IMAD.MOV.U32 R185, RZ, RZ, R184 ;  /* 0x000000ffffb97224 */ /* 0x000fe400078e00b8 */
[----:B------:R-:W-:Y:S01]  /*31120*/  IMAD.MOV.U32 R184, RZ, RZ, R183 ;  /* 0x000000ffffb87224 */ /* 0x000fe200078e00b7 */
[----:B------:R-:W-:Y:S01]  /*31130*/  MOV R183, R182 ;  /* 0x000000b600b77202 */ /* 0x000fe20000000f00 */
        /* <DEDUP_REMOVED lines=8> */
[----:B------:R-:W-:-:S02]  /*311c0*/  IMAD.MOV.U32 R171, RZ, RZ, R163 ;  /* 0x000000ffffab7224 */ /* 0x000fc400078e00a3 */
[----:B------:R-:W-:Y:S01]  /*311d0*/  IMAD.MOV.U32 R163, RZ, RZ, R161 ;  /* 0x000000ffffa37224 */ /* 0x000fe200078e00a1 */
[----:B------:R-:W-:Y:S01]  /*311e0*/  MOV R161, R159 ;  /* 0x0000009f00a17202 */ /* 0x000fe20000000f00 */
[----:B------:R1:W-:Y:S01]  /*311f0*/  STL.64 [R1+0x570], R102 ;  /* 0x0005706601007387 */ /* 0x0003e20000100a00 */
[----:B---3--:R-:W-:Y:S02]  /*31200*/  IMAD.MOV.U32 R159, RZ, RZ, R157 ;  /* 0x000000ffff9f7224 */ /* 0x008fe400078e009d */
[----:B------:R-:W-:Y:S02]  /*31210*/  IMAD.MOV.U32 R157, RZ, RZ, R127 ;  /* 0x000000ffff9d7224 */ /* 0x000fe400078e007f */
[----:B------:R-:W3:Y:S01]  /*31220*/  LDL.LU R127, [R1+0x4c5c] ;  /* 0x004c5c00017f7983 */ /* 0x000ee20000300800 */
[----:B------:R-:W-:Y:S02]  /*31230*/  LEA R100, P5, R187, R234, 0x2 ;  /* 0x000000eabb647211 */ /* 0x000fe400078a10ff */
[----:B------:R-:W-:-:S02]  /*31240*/  MOV R191, R186 ;  /* 0x000000ba00bf7202 */ /* 0x000fc40000000f00 */
[----:B------:R-:W-:Y:S01]  /*31250*/  LEA.HI.X.SX32 R101, R187, R0, 0x2, P5 ;  /* 0x00000000bb657211 */ /* 0x000fe200028f16ff */
[----:B------:R-:W-:Y:S01]  /*31260*/  IMAD.MOV.U32 R187, RZ, RZ, R185 ;  /* 0x000000ffffbb7224 */ /* 0x000fe200078e00b9 */
[----:B------:R-:W-:Y:S01]  /*31270*/  MOV R185, R183 ;  /* 0x000000b700b97202 */ /* 0x000fe20000000f00 */
[----:B------:R-:W-:Y:S02]  /*31280*/  IMAD.MOV.U32 R186, RZ, RZ, R184 ;  /* 0x000000ffffba7224 */ /* 0x000fe400078e00b8 */
[----:B------:R-:W-:Y:S01]  /*31290*/  IMAD.MOV.U32 R184, RZ, RZ, R182 ;  /* 0x000000ffffb87224 */ /* 0x000fe200078e00b6 */
[----:B------:R-:W-:Y:S01]  /*312a0*/  MOV R182, R179 ;  /* 0x000000b300b67202 */ /* 0x000fe20000000f00 */
[----:B------:R-:W-:Y:S02]  /*312b0*/  IMAD.MOV.U32 R183, RZ, RZ, R181 ;  /* 0x000000ffffb77224 */ /* 0x000fe400078e00b5 */
        /* <DEDUP_REMOVED lines=11> */
[----:B------:R-:W-:Y:S01]  /*31370*/  MOV R171, R161 ;  /* 0x000000a100ab7202 */ /* 0x000fe20000000f00 */
[----:B------:R-:W-:Y:S02]  /*31380*/  IMAD.MOV.U32 R173, RZ, RZ, R163 ;  /* 0x000000ffffad7224 */ /* 0x000fe400078e00a3 */
[----:B------:R-:W-:Y:S01]  /*31390*/  IMAD.MOV.U32 R182, RZ, RZ, R181 ;  /* 0x000000ffffb67224 */ /* 0x000fe200078e00b5 */
[----:B------:R-:W-:Y:S01]  /*313a0*/  LEA.HI.X.SX32 R103, R195, R0, 0x2, P6 ;  /* 0x00000000c3677211 */ /* 0x000fe200030f16ff */
[----:B------:R-:W-:Y:S01]  /*313b0*/  IMAD.MOV.U32 R181, RZ, RZ, R179 ;  /* 0x000000ffffb57224 */ /* 0x000fe200078e00b3 */
[----:B------:R-:W-:Y:S01]  /*313c0*/  MOV R179, R177 ;  /* 0x000000b100b37202 */ /* 0x000fe20000000f00 */
[----:B------:R-:W-:Y:S01]  /*313d0*/  IMAD.MOV.U32 R161, RZ, RZ, R117 ;  /* 0x000000ffffa17224 */ /* 0x000fe200078e0075 */
[----:B------:R1:W-:Y:S01]  /*313e0*/  STL.64 [R1+0x568], R100 ;  /* 0x0005686401007387 */ /* 0x0003e20000100a00 */
[----:B------:R-:W-:Y:S01]  /*313f0*/  IMAD.MOV.U32 R163, RZ, RZ, R159 ;  /* 0x000000ffffa37224 */ /* 0x000fe200078e009f */
[----:B------:R-:W2:Y:S01]  /*31400*/  LDC R117, c[0x0][0x240] ;  /* 0x00009000ff757b82 */ /* 0x000ea20000000800 */
[----:B------:R-:W-:-:S02]  /*31410*/  IMAD.MOV.U32 R177, RZ, RZ, R175 ;  /* 0x000000ffffb17224 */ /* 0x000fc400078e00af */
[----:B------:R-:W-:Y:S01]  /*31420*/  IMAD.MOV.U32 R175, RZ, RZ, R173 ;  /* 0x000000ffffaf7224 */ /* 0x000fe200078e00ad */
[----:B------:R-:W-:Y:S01]  /*31430*/  MOV R173, R171 ;  /* 0x000000ab00ad7202 */ /* 0x000fe20000000f00 */
[----:B------:R-:W-:Y:S02]  /*31440*/  IMAD.MOV.U32 R171, RZ, RZ, R161 ;  /* 0x000000ffffab7224 */ /* 0x000fe400078e00a1 */
[----:B------:R-:W-:Y:S01]  /*31450*/  IMAD.MOV.U32 R161, RZ, RZ, R155 ;  /* 0x000000ffffa17224 */ /* 0x000fe200078e009b */
[----:B---3--:R-:W-:Y:S02]  /*31460*/  MOV R159, R127 ;  /* 0x0000007f009f7202 */ /* 0x008fe40000000f00 */
[----:B------:R-:W3:Y:S04]  /*31470*/  LDL.LU R127, [R1+0x4c58] ;  /* 0x004c5800017f7983 */ /* 0x000ee80000300800 */
[----:B------:R3:W-:Y:S04]  /*31480*/  STL.64 [R1+0x560], R102 ;  /* 0x0005606601007387 */ /* 0x0007e80000100a00 */
[----:B------:R-:W2:Y:S01]  /*31490*/  LDL.LU R155, [R1+0x370] ;  /* 0x00037000019b7983 */ /* 0x000ea20000300800 */
[----:B----4-:R-:W-:Y:S01]  /*314a0*/  IMAD R113, R196, R113, RZ ;  /* 0x00000071c4717224 */ /* 0x010fe200078e02ff */
        /* <DEDUP_REMOVED lines=16> */
[----:B------:R1:W-:Y:S01]  /*315b0*/  STL.64 [R1+0x558], R100 ;  /* 0x0005586401007387 */ /* 0x0003e20000100a00 */
[----:B------:R-:W-:Y:S02]  /*315c0*/  IMAD.MOV.U32 R175, RZ, RZ, R173 ;  /* 0x000000ffffaf7224 */ /* 0x000fe400078e00ad */
[----:B------:R-:W-:Y:S01]  /*315d0*/  IMAD.MOV.U32 R184, RZ, RZ, R183 ;  /* 0x000000ffffb87224 */ /* 0x000fe200078e00b7 */
[----:B------:R-:W4:Y:S01]  /*315e0*/  LDL.LU R194, [R1+0xcd8] ;  /* 0x000cd80001c27983 */ /* 0x000f220000300800 */
[----:B------:R-:W-:Y:S01]  /*315f0*/  IMAD.MOV.U32 R173, RZ, RZ, R171 ;  /* 0x000000ffffad7224 */ /* 0x000fe200078e00ab */
[----:B------:R-:W-:Y:S01]  /*31600*/  MOV R183, R182 ;  /* 0x000000b600b77202 */ /* 0x000fe20000000f00 */
[----:B------:R-:W-:Y:S01]  /*31610*/  IMAD.MOV.U32 R182, RZ, RZ, R181 ;  /* 0x000000ffffb67224 */ /* 0x000fe200078e00b5 */
[----:B------:R-:W-:Y:S01]  /*31620*/  MOV R171, R161 ;  /* 0x000000a100ab7202 */ /* 0x000fe20000000f00 */
[----:B------:R-:W-:Y:S01]  /*31630*/  IMAD.MOV.U32 R181, RZ, RZ, R179 ;  /* 0x000000ffffb57224 */ /* 0x000fe200078e00b3 */
[----:B------:R-:W-:Y:S01]  /*31640*/  MOV R179, R177 ;  /* 0x000000b100b37202 */ /* 0x000fe20000000f00 */
[----:B------:R-:W-:-:S02]  /*31650*/  IMAD.MOV.U32 R177, RZ, RZ, R175 ;  /* 0x000000ffffb17224 */ /* 0x000fc400078e00af */
[----:B------:R-:W-:Y:S01]  /*31660*/  IMAD.MOV.U32 R175, RZ, RZ, R173 ;  /* 0x000000ffffaf7224 */ /* 0x000fe200078e00ad */
[----:B------:R-:W-:Y:S02]  /*31670*/  MOV R173, R171 ;  /* 0x000000ab00ad7202 */ /* 0x000fe40000000f00 */
[----:B---3--:R-:W-:-:S04]  /*31680*/  LEA R102, P6, R127, R234, 0x2 ;  /* 0x000000ea7f667211 */ /* 0x008fc800078c10ff */
[----:B------:R-:W-:Y:S02]  /*31690*/  LEA.HI.X.SX32 R103, R127, R0, 0x2, P6 ;  /* 0x000000007f677211 */ /* 0x000fe400030f16ff */
[----:B-1----:R-:W-:Y:S01]  /*316a0*/  LEA R100, P5, R188, R234, 0x2 ;  /* 0x000000eabc647211 */ /* 0x002fe200078a10ff */
[----:B------:R-:W1:Y:S01]  /*316b0*/  LDC R127, c[0x0][0x240] ;  /* 0x00009000ff7f7b82 */ /* 0x000e620000000800 */
[----:B--2---:R-:W-:Y:S02]  /*316c0*/  IMAD.MOV.U32 R161, RZ, RZ, R155 ;  /* 0x000000ffffa17224 */ /* 0x004fe400078e009b */
[----:B------:R-:W-:Y:S01]  /*316d0*/  IMAD.MOV.U32 R155, RZ, RZ, R145 ;  /* 0x000000ffff9b7224 */ /* 0x000fe200078e0091 */
[----:B------:R-:W-:Y:S01]  /*316e0*/  MOV R145, R80 ;  /* 0x0000005000917202 */ /* 0x000fe20000000f00 */
[----:B------:R-:W-:Y:S01]  /*316f0*/  IMAD.MOV.U32 R171, RZ, RZ, R161 ;  /* 0x000000ffffab7224 */ /* 0x000fe200078e00a1 */
[----:B------:R-:W2:Y:S01]  /*31700*/  LDL.LU R80, [R1+0x4c54] ;  /* 0x004c540001507983 */ /* 0x000ea20000300800 */
[----:B------:R-:W-:-:S03]  /*31710*/  IMAD.MOV.U32 R161, RZ, RZ, R155 ;  /* 0x000000ffffa17224 */ /* 0x000fc600078e009b */
[----:B------:R3:W-:Y:S04]  /*31720*/  STL.64 [R1+0x550], R102 ;  /* 0x0005506601007387 */ /* 0x0007e80000100a00 */
[----:B------:R-:W2:Y:S01]  /*31730*/  LDL.LU R155, [R1+0x37c] ;  /* 0x00037c00019b7983 */ /* 0x000ea20000300800 */
[----:B------:R-:W-:Y:S01]  /*31740*/  LEA.HI.X.SX32 R101, R188, R0, 0x2, P5 ;  /* 0x00000000bc657211 */ /* 0x000fe200028f16ff */
[----:B------:R-:W-:Y:S01]  /*31750*/  IMAD.MOV.U32 R188, RZ, RZ, R186 ;  /* 0x000000ffffbc7224 */ /* 0x000fe200078e00ba */
[----:B------:R-:W-:Y:S01]  /*31760*/  MOV R201, R187 ;  /* 0x000000bb00c97202 */ /* 0x000fe20000000f00 */
[----:B------:R-:W-:Y:S01]  /*31770*/  IMAD.MOV.U32 R187, RZ, RZ, R185 ;  /* 0x000000ffffbb7224 */ /* 0x000fe200078e00b9 */
[----:B------:R-:W-:Y:S01]  /*31780*/  MOV R186, R184 ;  /* 0x000000b800ba7202 */ /* 0x000fe20000000f00 */
[----:B------:R-:W-:Y:S01]  /*31790*/  IMAD.MOV.U32 R185, RZ, RZ, R183 ;  /* 0x000000ffffb97224 */ /* 0x000fe200078e00b7 */
[----:B------:R-:W-:Y:S01]  /*317a0*/  MOV R183, R181 ;  /* 0x000000b500b77202 */ /* 0x000fe20000000f00 */
[----:B------:R-:W-:-:S02]  /*317b0*/  IMAD.MOV.U32 R184, RZ, RZ, R182 ;  /* 0x000000ffffb87224 */ /* 0x000fc400078e00b6 */
[----:B----4-:R-:W-:Y:S02]  /*317c0*/  IMAD R115, R194, R115, RZ ;  /* 0x00000073c2737224 */ /* 0x010fe400078e02ff */
[----:B------:R-:W-:Y:S02]  /*317d0*/  IMAD.MOV.U32 R194, RZ, RZ, R188 ;  /* 0x000000ffffc27224 */ /* 0x000fe400078e00bc */
[----:B------:R-:W-:Y:S01]  /*317e0*/  IMAD.MOV.U32 R188, RZ, RZ, R187 ;  /* 0x000000ffffbc7224 */ /* 0x000fe200078e00bb */
[----:B------:R-:W-:Y:S01]  /*317f0*/  MOV R187, R186 ;  /* 0x000000ba00bb7202 */ /* 0x000fe20000000f00 */
[----:B------:R-:W-:Y:S01]  /*31800*/  IMAD.MOV.U32 R182, RZ, RZ, R179 ;  /* 0x000000ffffb67224 */ /* 0x000fe200078e00b3 */
[----:B------:R-:W-:Y:S01]  /*31810*/  MOV R179, R175 ;  /* 0x000000af00b37202 */ /* 0x000fe20000000f00 */
[----:B------:R-:W-:Y:S02]  /*31820*/  IMAD.MOV.U32 R181, RZ, RZ, R177 ;  /* 0x000000ffffb57224 */ /* 0x000fe400078e00b1 */
[----:B------:R-:W-:-:S02]  /*31830*/  IMAD.MOV.U32 R186, RZ, RZ, R185 ;  /* 0x000000ffffba7224 */ /* 0x000fc400078e00b9 */
[----:B------:R-:W-:Y:S01]  /*31840*/  IMAD.MOV.U32 R185, RZ, RZ, R184 ;  /* 0x000000ffffb97224 */ /* 0x000fe200078e00b8 */
[----:B------:R-:W-:Y:S01]  /*31850*/  MOV R184, R183 ;  /* 0x000000b700b87202 */ /* 0x000fe20000000f00 */
[----:B------:R-:W-:Y:S01]  /*31860*/  IMAD.MOV.U32 R177, RZ, RZ, R173 ;  /* 0x000000ffffb17224 */ /* 0x000fe200078e00ad */
[----:B------:R-:W-:Y:S01]  /*31870*/  MOV R173, R161 ;  /* 0x000000a100ad7202 */ /* 0x000fe20000000f00 */
[----:B------:R-:W-:Y:S02]  /*31880*/  IMAD.MOV.U32 R175, RZ, RZ, R171 ;  /* 0x000000ffffaf7224 */ /* 0x000fe400078e00ab */
[----:B------:R-:W-:Y:S01]  /*31890*/  IMAD.MOV.U32 R183, RZ, RZ, R182 ;  /* 0x000000ffffb77224 */ /* 0x000fe200078e00b6 */
[----:B---3--:R-:W-:Y:S01]  /*318a0*/  LEA R102, P6, R192, R234, 0x2 ;  /* 0x000000eac0667211 */ /* 0x008fe200078c10ff */
[----:B------:R-:W-:Y:S01]  /*318b0*/  IMAD.MOV.U32 R182, RZ, RZ, R181 ;  /* 0x000000ffffb67224 */ /* 0x000fe200078e00b5 */
[----:B------:R-:W-:Y:S01]  /*318c0*/  MOV R181, R179 ;  /* 0x000000b300b57202 */ /* 0x000fe20000000f00 */
[----:B------:R3:W-:Y:S01]  /*318d0*/  STL.64 [R1+0x548], R100 ;  /* 0x0005486401007387 */ /* 0x0007e20000100a00 */
[----:B------:R-:W-:-:S02]  /*318e0*/  IMAD.MOV.U32 R161, RZ, RZ, R119 ;  /* 0x000000ffffa17224 */ /* 0x000fc400078e0077 */
[----:B------:R-:W-:Y:S01]  /*318f0*/  IMAD.MOV.U32 R179, RZ, RZ, R177 ;  /* 0x000000ffffb37224 */ /* 0x000fe200078e00b1 */
[----:B------:R-:W-:Y:S01]  /*31900*/  LEA.HI.X.SX32 R103, R192, R0, 0x2, P6 ;  /* 0x00000000c0677211 */ /* 0x000fe200030f16ff */
[----:B------:R-:W-:Y:S01]  /*31910*/  IMAD.MOV.U32 R177, RZ, RZ, R175 ;  /* 0x000000ffffb17224 */ /* 0x000fe200078e00af */
[----:B------:R-:W-:Y:S01]  /*31920*/  MOV R175, R173 ;  /* 0x000000ad00af7202 */ /* 0x000fe20000000f00 */
[----:B------:R-:W-:Y:S01]  /*31930*/  IMAD.MOV.U32 R192, RZ, RZ, R188 ;  /* 0x000000ffffc07224 */ /* 0x000fe200078e00bc */
[----:B------:R-:W-:Y:S02]  /*31940*/  MOV R188, R186 ;  /* 0x000000ba00bc7202 */ /* 0x000fe40000000f00 */
[C---:B---3--:R-:W-:Y:S01]  /*31950*/  LEA R100, P5, R189.reuse, R234, 0x2 ;  /* 0x000000eabd647211 */ /* 0x048fe200078a10ff */
[----:B------:R-:W-:Y:S01]  /*31960*/  IMAD.MOV.U32 R186, RZ, RZ, R184 ;  /* 0x000000ffffba7224 */ /* 0x000fe200078e00b8 */
[----:B------:R-:W3:Y:S02]  /*31970*/  LDC R119, c[0x0][0x240] ;  /* 0x00009000ff777b82 */ /* 0x000ee40000000800 */
[----:B------:R-:W-:Y:S01]  /*31980*/  LEA.HI.X.SX32 R101, R189, R0, 0x2, P5 ;  /* 0x00000000bd657211 */ /* 0x000fe200028f16ff */
[----:B------:R-:W-:Y:S01]  /*31990*/  IMAD.MOV.U32 R184, RZ, RZ, R182 ;  /* 0x000000ffffb87224 */ /* 0x000fe200078e00b6 */
[----:B------:R-:W-:Y:S01]  /*319a0*/  MOV R182, R179 ;  /* 0x000000b300b67202 */ /* 0x000fe20000000f00 */
[----:B------:R-:W-:-:S02]  /*319b0*/  IMAD.MOV.U32 R179, RZ, RZ, R175 ;  /* 0x000000ffffb37224 */ /* 0x000fc400078e00af */
[----:B--2---:R-:W-:Y:S01]  /*319c0*/  IMAD.MOV.U32 R171, RZ, RZ, R155 ;  /* 0x000000ffffab7224 */ /* 0x004fe200078e009b */
[----:B------:R-:W-:Y:S02]  /*319d0*/  MOV R155, R81 ;  /* 0x00000051009b7202 */ /* 0x000fe40000000f00 */
[----:B------:R-:W2:Y:S01]  /*319e0*/  LDL.LU R81, [R1+0x4c50] ;  /* 0x004c500001517983 */ /* 0x000ea20000300800 */
[----:B------:R-:W-:Y:S02]  /*319f0*/  IMAD.MOV.U32 R173, RZ, RZ, R171 ;  /* 0x000000ffffad7224 */ /* 0x000fe400078e00ab */
[----:B------:R-:W-:Y:S01]  /*31a00*/  IMAD.MOV.U32 R171, RZ, RZ, R161 ;  /* 0x000000ffffab7224 */ /* 0x000fe200078e00a1 */
[----:B------:R-:W-:Y:S01]  /*31a10*/  MOV R161, R155 ;  /* 0x0000009b00a17202 */ /* 0x000fe20000000f00 */
[----:B------:R-:W-:Y:S01]  /*31a20*/  IMAD.MOV.U32 R155, RZ, RZ, R147 ;  /* 0x000000ffff9b7224 */ /* 0x000fe200078e0093 */
[----:B------:R4:W-:Y:S01]  /*31a30*/  STL.64 [R1+0x540], R102 ;  /* 0x0005406601007387 */ /* 0x0009e20000100a00 */
[----:B------:R-:W-:Y:S01]  /*31a40*/  IMAD.MOV.U32 R147, RZ, RZ, R139 ;  /* 0x000000ffff937224 */ /* 0x000fe200078e008b */
[----:B------:R-:W-:Y:S01]  /*31a50*/  MOV R139, R78 ;  /* 0x0000004e008b7202 */ /* 0x000fe20000000f00 */
[----:B------:R-:W-:Y:S01]  /*31a60*/  IMAD.MOV.U32 R175, RZ, RZ, R171 ;  /* 0x000000ffffaf7224 */ /* 0x000fe200078e00ab */
[----:B------:R-:W2:Y:S04]  /*31a70*/  LDL.LU R78, [R1+0x4c4c] ;  /* 0x004c4c00014e7983 */ /* 0x000ea80000300800 */
[----:B------:R1:W-:Y:S04]  /*31a80*/  STL.64 [R1+0x538], R100 ;  /* 0x0005386401007387 */ /* 0x0003e80000100a00 */
[----:B------:R-:W3:Y:S01]  /*31a90*/  LDL.LU R171, [R1+0x388] ;  /* 0x0003880001ab7983 */ /* 0x000ee20000300800 */
[----:B----4-:R-:W-:Y:S01]  /*31aa0*/  LEA R102, P6, R193, R234, 0x2 ;  /* 0x000000eac1667211 */ /* 0x010fe200078c10ff */
[----:B------:R-:W-:-:S02]  /*31ab0*/  IMAD.MOV.U32 R189, RZ, RZ, R187 ;  /* 0x000000ffffbd7224 */ /* 0x000fc400078e00bb */
[----:B------:R-:W-:Y:S01]  /*31ac0*/  IMAD.MOV.U32 R187, RZ, RZ, R185 ;  /* 0x000000ffffbb7224 */ /* 0x000fe200078e00b9 */
[----:B------:R-:W-:Y:S01]  /*31ad0*/  LEA.HI.X.SX32 R103, R193, R0, 0x2, P6 ;  /* 0x00000000c1677211 */ /* 0x000fe200030f16ff */
[----:B------:R-:W-:Y:S01]  /*31ae0*/  IMAD.MOV.U32 R193, RZ, RZ, R189 ;  /* 0x000000ffffc17224 */ /* 0x000fe200078e00bd */
[----:B------:R-:W-:Y:S01]  /*31af0*/  MOV R185, R183 ;  /* 0x000000b700b97202 */ /* 0x000fe20000000f00 */
        /* <DEDUP_REMOVED lines=11> */
[----:B------:R-:W-:Y:S02]  /*31bb0*/  IMAD.MOV.U32 R182, RZ, RZ, R181 ;  /* 0x000000ffffb67224 */ /* 0x000fe400078e00b5 */
[----:B------:R-:W-:Y:S01]  /*31bc0*/  IMAD.MOV.U32 R181, RZ, RZ, R179 ;  /* 0x000000ffffb57224 */ /* 0x000fe200078e00b3 */
[----:B------:R-:W-:Y:S01]  /*31bd0*/  MOV R179, R177 ;  /* 0x000000b100b37202 */ /* 0x000fe20000000f00 */
[----:B------:R-:W-:Y:S01]  /*31be0*/  IMAD.MOV.U32 R177, RZ, RZ, R175 ;  /* 0x000000ffffb17224 */ /* 0x000fe200078e00af */
[C---:B-1----:R-:W-:Y:S01]  /*31bf0*/  LEA R100, P5, R190.reuse, R234, 0x2 ;  /* 0x000000eabe647211 */ /* 0x042fe200078a10ff */
[----:B------:R-:W-:Y:S01]  /*31c00*/  IMAD.MOV.U32 R175, RZ, RZ, R173 ;  /* 0x000000ffffaf7224 */ /* 0x000fe200078e00ad */
[----:B------:R-:W-:Y:S01]  /*31c10*/  MOV R200, R189 ;  /* 0x000000bd00c87202 */ /* 0x000fe20000000f00 */
[----:B------:R1:W-:Y:S01]  /*31c20*/  STL.64 [R1+0x530], R102 ;  /* 0x0005306601007387 */ /* 0x0003e20000100a00 */
[----:B------:R-:W-:Y:S01]  /*31c30*/  IMAD.MOV.U32 R189, RZ, RZ, R187 ;  /* 0x000000ffffbd7224 */ /* 0x000fe200078e00bb */
[----:B------:R-:W-:Y:S01]  /*31c40*/  LEA.HI.X.SX32 R101, R190, R0, 0x2, P5 ;  /* 0x00000000be657211 */ /* 0x000fe200028f16ff */
[----:B------:R-:W-:Y:S01]  /*31c50*/  IMAD.MOV.U32 R187, RZ, RZ, R185 ;  /* 0x000000ffffbb7224 */ /* 0x000fe200078e00b9 */
[----:B------:R-:W-:Y:S01]  /*31c60*/  MOV R185, R183 ;  /* 0x000000b700b97202 */ /* 0x000fe20000000f00 */
[----:B------:R-:W-:-:S02]  /*31c70*/  IMAD.MOV.U32 R183, RZ, RZ, R181 ;  /* 0x000000ffffb77224 */ /* 0x000fc400078e00b5 */
[----:B------:R-:W-:Y:S01]  /*31c80*/  IMAD.MOV.U32 R181, RZ, RZ, R177 ;  /* 0x000000ffffb57224 */ /* 0x000fe200078e00b1 */
[----:B---3--:R-:W-:Y:S01]  /*31c90*/  MOV R173, R171 ;  /* 0x000000ab00ad7202 */ /* 0x008fe20000000f00 */
[----:B------:R-:W-:Y:S02]  /*31ca0*/  IMAD.MOV.U32 R171, RZ, RZ, R167 ;  /* 0x000000ffffab7224 */ /* 0x000fe400078e00a7 */
[----:B------:R-:W-:Y:S02]  /*31cb0*/  IMAD.MOV.U32 R167, RZ, RZ, R141 ;  /* 0x000000ffffa77224 */ /* 0x000fe400078e008d */
[----:B------:R-:W3:Y:S01]  /*31cc0*/  LDL.LU R141, [R1+0x394] ;  /* 0x00039400018d7983 */ /* 0x000ee20000300800 */
[----:B------:R-:W-:Y:S01]  /*31cd0*/  MOV R177, R173 ;  /* 0x000000ad00b17202 */ /* 0x000fe20000000f00 */
[----:B------:R-:W-:Y:S02]  /*31ce0*/  IMAD.MOV.U32 R173, RZ, RZ, R167 ;  /* 0x000000ffffad7224 */ /* 0x000fe400078e00a7 */
[----:B------:R4:W-:Y:S04]  /*31cf0*/  STL.64 [R1+0x528], R100 ;  /* 0x0005286401007387 */ /* 0x0009e80000100a00 */
[----:B------:R-:W2:Y:S01]  /*31d00*/  LDL.LU R167, [R1+0x3a0] ;  /* 0x0003a00001a77983 */ /* 0x000ea20000300800 */
[C---:B-1----:R-:W-:Y:S01]  /*31d10*/  LEA R102, P6, R199.reuse, R234, 0x2 ;  /* 0x000000eac7667211 */ /* 0x042fe200078c10ff */
[----:B------:R-:W-:Y:S01]  /*31d20*/  IMAD.MOV.U32 R190, RZ, RZ, R188 ;  /* 0x000000ffffbe7224 */ /* 0x000fe200078e00bc */
[----:B------:R-:W-:Y:S01]  /*31d30*/  MOV R188, R186 ;  /* 0x000000ba00bc7202 */ /* 0x000fe20000000f00 */
[----:B------:R-:W-:Y:S01]  /*31d40*/  IMAD.MOV.U32 R186, RZ, RZ, R184 ;  /* 0x000000ffffba7224 */ /* 0x000fe200078e00b8 */
[----:B------:R-:W-:Y:S01]  /*31d50*/  LEA.HI.X.SX32 R103, R199, R0, 0x2, P6 ;  /* 0x00000000c7677211 */ /* 0x000fe200030f16ff */
[----:B------:R-:W-:Y:S01]  /*31d60*/  IMAD.MOV.U32 R199, RZ, RZ, R190 ;  /* 0x000000ffffc77224 */ /* 0x000fe200078e00be */
[----:B------:R-:W-:-:S02]  /*31d70*/  MOV R190, R189 ;  /* 0x000000bd00be7202 */ /* 0x000fc40000000f00 */
[C---:B----4-:R-:W-:Y:S01]  /*31d80*/  LEA R100, P5, R198.reuse, R234, 0x2 ;  /* 0x000000eac6647211 */ /* 0x050fe200078a10ff */
        /* <DEDUP_REMOVED lines=16> */
[C---:B-1----:R-:W-:Y:S01]  /*31e90*/  LEA R102, P6, R191.reuse, R234, 0x2 ;  /* 0x000000eabf667211 */ /* 0x042fe200078c10ff */
        /* <DEDUP_REMOVED lines=17> */
[----:B------:R-:W-:Y:S02]  /*31fb0*/  IMAD.MOV.U32 R181, RZ, RZ, R179 ;  /* 0x000000ffffb57224 */ /* 0x000fe400078e00b3 */
        /* <DEDUP_REMOVED lines=10> */
[----:B---3--:R-:W-:-:S05]  /*32060*/  MOV R171, R141 ;  /* 0x0000008d00ab7202 */ /* 0x008fca0000000f00 */
[----:B------:R-:W-:Y:S02]  /*32070*/  IMAD.MOV.U32 R173, RZ, RZ, R171 ;  /* 0x000000ffffad7224 */ /* 0x000fe400078e00ab */
[----:B--2---:R-:W-:Y:S01]  /*32080*/  IMAD.MOV.U32 R171, RZ, RZ, R167 ;  /* 0x000000ffffab7224 */ /* 0x004fe200078e00a7 */
[----:B------:R-:W-:Y:S01]  /*32090*/  MOV R167, R165 ;  /* 0x000000a500a77202 */ /* 0x000fe20000000f00 */
[----:B------:R-:W-:Y:S02]  /*320a0*/  IMAD.MOV.U32 R175, RZ, RZ, R173 ;  /* 0x000000ffffaf7224 */ /* 0x000fe400078e00ad */
[----:B------:R-:W-:Y:S01]  /*320b0*/  IMAD.MOV.U32 R173, RZ, RZ, R171 ;  /* 0x000000ffffad7224 */ /* 0x000fe200078e00ab */
[----:B------:R-:W-:Y:S01]  /*320c0*/  MOV R171, R167 ;  /* 0x000000a700ab7202 */ /* 0x000fe20000000f00 */
[----:B------:R-:W-:Y:S02]  /*320d0*/  IMAD.MOV.U32 R165, RZ, RZ, R149 ;  /* 0x000000ffffa57224 */ /* 0x000fe400078e0095 */
[----:B------:R-:W-:-:S02]  /*320e0*/  IMAD.MOV.U32 R149, RZ, RZ, R79 ;  /* 0x000000ffff957224 */ /* 0x000fc400078e004f */
[----:B------:R-:W-:Y:S01]  /*320f0*/  IMAD.MOV.U32 R167, RZ, RZ, R143 ;  /* 0x000000ffffa77224 */ /* 0x000fe200078e008f */
[----:B------:R-:W2:Y:S01]  /*32100*/  LDL.LU R79, [R1+0x4c48] ;  /* 0x004c4800014f7983 */ /* 0x000ea20000300800 */
[----:B------:R-:W-:Y:S01]  /*32110*/  IMAD.MOV.U32 R143, RZ, RZ, R76 ;  /* 0x000000ffff8f7224 */ /* 0x000fe200078e004c */
[----:B------:R-:W-:Y:S01]  /*32120*/  MOV R177, R175 ;  /* 0x000000af00b17202 */ /* 0x000fe20000000f00 */
[----:B------:R-:W-:Y:S01]  /*32130*/  IMAD.MOV.U32 R175, RZ, RZ, R173 ;  /* 0x000000ffffaf7224 */ /* 0x000fe200078e00ad */
[----:B------:R1:W-:Y:S01]  /*32140*/  STL.64 [R1+0x518], R100 ;  /* 0x0005186401007387 */ /* 0x0003e20000100a00 */
[----:B------:R-:W-:Y:S01]  /*32150*/  IMAD.MOV.U32 R173, RZ, RZ, R171 ;  /* 0x000000ffffad7224 */ /* 0x000fe200078e00ab */
[----:B------:R-:W-:Y:S02]  /*32160*/  MOV R171, R167 ;  /* 0x000000a700ab7202 */ /* 0x000fe40000000f00 */
[----:B------:R-:W3:Y:S04]  /*32170*/  LDL.LU R76, [R1+0x4c44] ;  /* 0x004c4400014c7983 */ /* 0x000ee80000300800 */
[----:B------:R-:W4:Y:S04]  /*32180*/  LDL.LU R202, [R1+0xcdc] ;  /* 0x000cdc0001ca7983 */ /* 0x000f280000300800 */
[----:B------:R1:W-:Y:S04]  /*32190*/  STL.64 [R1+0x510], R102 ;  /* 0x0005106601007387 */ /* 0x0003e80000100a00 */
[----:B------:R-:W2:Y:S01]  /*321a0*/  LDL.LU R167, [R1+0x3c0] ;  /* 0x0003c00001a77983 */ /* 0x000ea20000300800 */
[----:B-1----:R-:W-:-:S04]  /*321b0*/  LEA R100, P5, R197, R234, 0x2 ;  /* 0x000000eac5647211 */ /* 0x002fc800078a10ff */
[----:B------:R-:W-:Y:S01]  /*321c0*/  LEA.HI.X.SX32 R101, R197, R0, 0x2, P5 ;  /* 0x00000000c5657211 */ /* 0x000fe200028f16ff */
[----:B------:R-:W-:Y:S01]  /*321d0*/  IMAD.MOV.U32 R197, RZ, RZ, R190 ;  /* 0x000000ffffc57224 */ /* 0x000fe200078e00be */
[C---:B------:R-:W-:Y:S01]  /*321e0*/  LEA R102, P6, R196.reuse, R234, 0x2 ;  /* 0x000000eac4667211 */ /* 0x040fe200078c10ff */
[----:B------:R-:W-:Y:S01]  /*321f0*/  IMAD.MOV.U32 R190, RZ, RZ, R189 ;  /* 0x000000ffffbe7224 */ /* 0x000fe200078e00bd */
[----:B------:R-:W-:Y:S01]  /*32200*/  MOV R189, R188 ;  /* 0x000000bc00bd7202 */ /* 0x000fe20000000f00 */
[----:B------:R-:W-:Y:S01]  /*32210*/  IMAD.MOV.U32 R188, RZ, RZ, R187 ;  /* 0x000000ffffbc7224 */ /* 0x000fe200078e00bb */
[----:B------:R-:W-:Y:S01]  /*32220*/  LEA.HI.X.SX32 R103, R196, R0, 0x2, P6 ;  /* 0x00000000c4677211 */ /* 0x000fe200030f16ff */
        /* <DEDUP_REMOVED lines=20> */
[----:B------:R1:W-:Y:S01]  /*32370*/  STL.64 [R1+0x508], R100 ;  /* 0x0005086401007387 */ /* 0x0003e20000100a00 */
[----:B------:R-:W-:Y:S02]  /*32380*/  IMAD.MOV.U32 R182, RZ, RZ, R181 ;  /* 0x000000ffffb67224 */ /* 0x000fe400078e00b5 */
[----:B------:R-:W-:Y:S01]  /*32390*/  IMAD.MOV.U32 R181, RZ, RZ, R179 ;  /* 0x000000ffffb57224 */ /* 0x000fe200078e00b3 */
[----:B------:R-:W-:Y:S01]  /*323a0*/  MOV R179, R177 ;  /* 0x000000b100b37202 */ /* 0x000fe20000000f00 */
[----:B------:R-:W-:-:S02]  /*323b0*/  IMAD.MOV.U32 R177, RZ, RZ, R175 ;  /* 0x000000ffffb17224 */ /* 0x000fc400078e00af */
[----:B------:R-:W-:Y:S01]  /*323c0*/  IMAD.MOV.U32 R175, RZ, RZ, R173 ;  /* 0x000000ffffaf7224 */ /* 0x000fe200078e00ad */
[C---:B-1----:R-:W-:Y:S01]  /*323d0*/  LEA R100, P5, R195.reuse, R234, 0x2 ;  /* 0x000000eac3647211 */ /* 0x042fe200078a10ff */
[----:B------:R-:W-:Y:S03]  /*323e0*/  STL.64 [R1+0x500], R102 ;  /* 0x0005006601007387 */ /* 0x000fe60000100a00 */
[----:B------:R-:W-:Y:S01]  /*323f0*/  LEA.HI.X.SX32 R101, R195, R0, 0x2, P5 ;  /* 0x00000000c3657211 */ /* 0x000fe200028f16ff */
[----:B--2---:R-:W-:Y:S02]  /*32400*/  IMAD.MOV.U32 R171, RZ, RZ, R167 ;  /* 0x000000ffffab7224 */ /* 0x004fe400078e00a7 */
[----:B------:R-:W-:-:S03]  /*32410*/  IMAD.MOV.U32 R167, RZ, RZ, R151 ;  /* 0x000000ffffa77224 */ /* 0x000fc600078e0097 */
[----:B------:R-:W-:Y:S01]  /*32420*/  MOV R173, R171 ;  /* 0x000000ab00ad7202 */ /* 0x000fe20000000f00 */
[----:B------:R-:W-:Y:S02]  /*32430*/  IMAD.MOV.U32 R171, RZ, RZ, R167 ;  /* 0x000000ffffab7224 */ /* 0x000fe400078e00a7 */
[----:B------:R-:W-:Y:S01]  /*32440*/  IMAD.MOV.U32 R167, RZ, RZ, R163 ;  /* 0x000000ffffa77224 */ /* 0x000fe200078e00a3 */
[----:B------:R-:W-:Y:S02]  /*32450*/  MOV R163, R77 ;  /* 0x0000004d00a37202 */ /* 0x000fe40000000f00 */
[----:B------:R-:W3:Y:S04]  /*32460*/  LDL.LU R77, [R1+0x4c40] ;  /* 0x004c4000014d7983 */ /* 0x000ee80000300800 */
[----:B------:R1:W-:Y:S04]  /*32470*/  STL.64 [R1+0x4f8], R100 ;  /* 0x0004f86401007387 */ /* 0x0003e80000100a00 */
[----:B------:R-:W2:Y:S02]  /*32480*/  LDL.LU R195, [R1+0xce0] ;  /* 0x000ce00001c37983 */ /* 0x000ea40000300800 */
[----:B--2---:R-:W-:-:S02]  /*32490*/  IMAD R119, R195, R119, RZ ;  /* 0x00000077c3777224 */ /* 0x004fc400078e02ff */
        /* <DEDUP_REMOVED lines=18> */
[----:B------:R-:W2:Y:S01]  /*325c0*/  LDL.LU R159, [R1+0x3d0] ;  /* 0x0003d000019f7983 */ /* 0x000ea20000300800 */
[----:B-1----:R-:W-:-:S04]  /*325d0*/  LEA R100, P5, R194, R234, 0x2 ;  /* 0x000000eac2647211 */ /* 0x002fc800078a10ff */
        /* <DEDUP_REMOVED lines=8> */
[----:B------:R-:W-:Y:S01]  /*32660*/  LEA R102, P6, R201, R234, 0x2 ;  /* 0x000000eac9667211 */ /* 0x000fe200078c10ff */
        /* <DEDUP_REMOVED lines=11> */
[----:B------:R1:W-:Y:S04]  /*32720*/  STL.64 [R1+0x4f0], R102 ;  /* 0x0004f06601007387 */ /* 0x0003e80000100a00 */
[----:B------:R4:W-:Y:S01]  /*32730*/  STL.64 [R1+0x4e8], R100 ;  /* 0x0004e86401007387 */ /* 0x0009e20000100a00 */
[----:B--2---:R-:W-:Y:S01]  /*32740*/  MOV R163, R159 ;  /* 0x0000009f00a37202 */ /* 0x004fe20000000f00 */
[----:B------:R-:W-:-:S02]  /*32750*/  IMAD.MOV.U32 R159, RZ, RZ, R153 ;  /* 0x000000ffff9f7224 */ /* 0x000fc400078e0099 */
[----:B------:R-:W2:Y:S04]  /*32760*/  LDL.LU R153, [R1+0x3d4] ;  /* 0x0003d40001997983 */ /* 0x000ea80000300800 */
[----:B------:R-:W3:Y:S01]  /*32770*/  LDL.LU R201, [R1+0xce4] ;  /* 0x000ce40001c97983 */ /* 0x000ee20000300800 */
[C---:B-1----:R-:W-:Y:S02]  /*32780*/  LEA R102, P6, R192.reuse, R234, 0x2 ;  /* 0x000000eac0667211 */ /* 0x042fe400078c10ff */
[----:B------:R-:W-:Y:S01]  /*32790*/  MOV R155, R139 ;  /* 0x0000008b009b7202 */ /* 0x000fe20000000f00 */
[----:B------:R-:W-:Y:S01]  /*327a0*/  IMAD.MOV.U32 R139, RZ, RZ, R121 ;  /* 0x000000ffff8b7224 */ /* 0x000fe200078e0079 */
[----:B------:R-:W-:Y:S01]  /*327b0*/  LEA.HI.X.SX32 R103, R192, R0, 0x2, P6 ;  /* 0x00000000c0677211 */ /* 0x000fe200030f16ff */
[----:B------:R-:W3:Y:S01]  /*327c0*/  LDC R121, c[0x0][0x240] ;  /* 0x00009000ff797b82 */ /* 0x000ee20000000800 */
[----:B------:R-:W-:Y:S01]  /*327d0*/  IMAD.MOV.U32 R192, RZ, RZ, R190 ;  /* 0x000000ffffc07224 */ /* 0x000fe200078e00be */
[----:B----4-:R-:W-:-:S02]  /*327e0*/  LEA R100, P5, R193, R234, 0x2 ;  /* 0x000000eac1647211 */ /* 0x010fc400078a10ff */
        /* <DEDUP_REMOVED lines=30> */
[----:B------:R-:W-:Y:S02]  /*329d0*/  IMAD.MOV.U32 R177, RZ, RZ, R175 ;  /* 0x000000ffffb17224 */ /* 0x000fe400078e00af */
[----:B------:R-:W-:Y:S01]  /*329e0*/  IMAD.MOV.U32 R175, RZ, RZ, R173 ;  /* 0x000000ffffaf7224 */ /* 0x000fe200078e00ad */
[----:B------:R-:W-:Y:S01]  /*329f0*/  MOV R173, R171 ;  /* 0x000000ab00ad7202 */ /* 0x000fe20000000f00 */
[----:B------:R1:W-:Y:S01]  /*32a00*/  STL.64 [R1+0x4e0], R102 ;  /* 0x0004e06601007387 */ /* 0x0003e20000100a00 */
[----:B------:R-:W-:Y:S02]  /*32a10*/  IMAD.MOV.U32 R171, RZ, RZ, R167 ;  /* 0x000000ffffab7224 */ /* 0x000fe400078e00a7 */
[----:B--2---:R-:W-:Y:S01]  /*32a20*/  IMAD.MOV.U32 R159, RZ, RZ, R153 ;  /* 0x000000ffff9f7224 */ /* 0x004fe200078e0099 */
[----:B------:R-:W-:Y:S02]  /*32a30*/  MOV R153, R74 ;  /* 0x0000004a00997202 */ /* 0x000fe40000000f00 */
[----:B------:R-:W2:Y:S01]  /*32a40*/  LDL.LU R74, [R1+0x4c3c] ;  /* 0x004c3c00014a7983 */ /* 0x000ea20000300800 */
[----:B------:R-:W-:Y:S01]  /*32a50*/  IMAD.MOV.U32 R167, RZ, RZ, R159 ;  /* 0x000000ffffa77224 */ /* 0x000fe200078e009f */
[----:B------:R-:W-:Y:S01]  /*32a60*/  MOV R159, R75 ;  /* 0x0000004b009f7202 */ /* 0x000fe20000000f00 */
[----:B---3--:R-:W-:Y:S01]  /*32a70*/  IMAD R121, R201, R121, RZ ;  /* 0x00000079c9797224 */ /* 0x008fe200078e02ff */
[----:B------:R3:W-:Y:S04]  /*32a80*/  STL.64 [R1+0x4d8], R100 ;  /* 0x0004d86401007387 */ /* 0x0007e80000100a00 */
[----:B------:R-:W2:Y:S04]  /*32a90*/  LDL.LU R75, [R1+0x4c38] ;  /* 0x004c3800014b7983 */ /* 0x000ea80000300800 */
[----:B------:R-:W4:Y:S01]  /*32aa0*/  LDL.LU R201, [R1+0x1c68] ;  /* 0x001c680001c97983 */ /* 0x000f220000300800 */
[----:B------:R-:W-:-:S02]  /*32ab0*/  IMAD.MOV.U32 R141, RZ, RZ, R123 ;  /* 0x000000ffff8d7224 */ /* 0x000fc400078e007b */
[----:B------:R-:W4:Y:S01]  /*32ac0*/  LDC R123, c[0x0][0x240] ;  /* 0x00009000ff7b7b82 */ /* 0x000f220000000800 */
[----:B------:R-:W-:Y:S02]  /*32ad0*/  IMAD R117, R202, R117, RZ ;  /* 0x00000075ca757224 */ /* 0x000fe400078e02ff */
[----:B------:R-:W-:Y:S02]  /*32ae0*/  IMAD.MOV.U32 R202, RZ, RZ, R190 ;  /* 0x000000ffffca7224 */ /* 0x000fe400078e00be */
        /* <DEDUP_REMOVED lines=24> */
[----:B------:R-:W-:Y:S01]  /*32c70*/  IMAD.MOV.U32 R171, RZ, RZ, R167 ;  /* 0x000000ffffab7224 */ /* 0x000fe200078e00a7 */
[----:B------:R1:W-:Y:S01]  /*32c80*/  STL.64 [R1+0x4d0], R102 ;  /* 0x0004d06601007387 */ /* 0x0003e20000100a00 */
[----:B------:R-:W-:Y:S01]  /*32c90*/  IMAD.MOV.U32 R167, RZ, RZ, R159 ;  /* 0x000000ffffa77224 */ /* 0x000fe200078e009f */
[----:B------:R-:W-:Y:S01]  /*32ca0*/  MOV R159, R72 ;  /* 0x00000048009f7202 */ /* 0x000fe20000000f00 */
[----:B------:R-:W-:Y:S01]  /*32cb0*/  IMAD.MOV.U32 R185, RZ, RZ, R184 ;  /* 0x000000ffffb97224 */ /* 0x000fe200078e00b8 */
[----:B------:R-:W3:Y:S01]  /*32cc0*/  LDL.LU R72, [R1+0x4c34] ;  /* 0x004c340001487983 */ /* 0x000ee20000300800 */
[----:B------:R-:W-:Y:S01]  /*32cd0*/  IMAD.MOV.U32 R184, RZ, RZ, R183 ;  /* 0x000000ffffb87224 */ /* 0x000fe200078e00b7 */
[----:B------:R-:W-:Y:S01]  /*32ce0*/  MOV R183, R182 ;  /* 0x000000b600b77202 */ /* 0x000fe20000000f00 */
[----:B------:R-:W-:Y:S01]  /*32cf0*/  IMAD.MOV.U32 R182, RZ, RZ, R181 ;  /* 0x000000ffffb67224 */ /* 0x000fe200078e00b5 */
[----:B------:R1:W-:Y:S01]  /*32d00*/  STL.64 [R1+0x4c8], R100 ;  /* 0x0004c86401007387 */ /* 0x0003e20000100a00 */
[----:B------:R-:W-:Y:S01]  /*32d10*/  IMAD.MOV.U32 R181, RZ, RZ, R179 ;  /* 0x000000ffffb57224 */ /* 0x000fe200078e00b3 */
[----:B------:R-:W-:Y:S01]  /*32d20*/  MOV R179, R177 ;  /* 0x000000b100b37202 */ /* 0x000fe20000000f00 */
[----:B------:R-:W-:Y:S01]  /*32d30*/  IMAD.MOV.U32 R177, RZ, RZ, R175 ;  /* 0x000000ffffb17224 */ /* 0x000fe200078e00af */
[-C--:B-1----:R-:W-:Y:S01]  /*32d40*/  LEA R102, P6, R198, R234.reuse, 0x2 ;  /* 0x000000eac6667211 */ /* 0x082fe200078c10ff */
[----:B------:R-:W-:Y:S01]  /*32d50*/  IMAD.MOV.U32 R175, RZ, RZ, R173 ;  /* 0x000000ffffaf7224 */ /* 0x000fe200078e00ad */
[----:B------:R-:W-:Y:S01]  /*32d60*/  MOV R173, R171 ;  /* 0x000000ab00ad7202 */ /* 0x000fe20000000f00 */
[----:B------:R-:W-:Y:S01]  /*32d70*/  IMAD.MOV.U32 R171, RZ, RZ, R167 ;  /* 0x000000ffffab7224 */ /* 0x000fe200078e00a7 */
[----:B------:R-:W-:Y:S01]  /*32d80*/  LEA R100, P5, R191, R234, 0x2 ;  /* 0x000000eabf647211 */ /* 0x000fe200078a10ff */
[----:B------:R-:W-:-:S03]  /*32d90*/  IMAD.MOV.U32 R167, RZ, RZ, R161 ;  /* 0x000000ffffa77224 */ /* 0x000fc600078e00a1 */
[-C--:B------:R-:W-:Y:S01]  /*32da0*/  LEA.HI.X.SX32 R101, R191, R0.reuse, 0x2, P5 ;  /* 0x00000000bf657211 */ /* 0x080fe200028f16ff */
[----:B------:R-:W-:Y:S01]  /*32db0*/  IMAD.MOV.U32 R191, RZ, RZ, R188 ;  /* 0x000000ffffbf7224 */ /* 0x000fe200078e00bc */
[----:B------:R-:W-:Y:S01]  /*32dc0*/  MOV R161, R73 ;  /* 0x0000004900a17202 */ /* 0x000fe20000000f00 */
[----:B------:R-:W-:Y:S01]  /*32dd0*/  IMAD.MOV.U32 R188, RZ, RZ, R186 ;  /* 0x000000ffffbc7224 */ /* 0x000fe200078e00ba */
[----:B------:R-:W-:Y:S01]  /*32de0*/  LEA.HI.X.SX32 R103, R198, R0, 0x2, P6 ;  /* 0x00000000c6677211 */ /* 0x000fe200030f16ff */
[----:B------:R-:W3:Y:S01]  /*32df0*/  LDL.LU R73, [R1+0x4c30] ;  /* 0x004c300001497983 */ /* 0x000ee20000300800 */
[----:B------:R-:W-:Y:S01]  /*32e00*/  MOV R186, R184 ;  /* 0x000000b800ba7202 */ /* 0x000fe20000000f00 */
        /* <DEDUP_REMOVED lines=8> */
[----:B------:R1:W-:Y:S01]  /*32e90*/  STL.64 [R1+0x4b8], R100 ;  /* 0x0004b86401007387 */ /* 0x0003e20000100a00 */
        /* <DEDUP_REMOVED lines=11> */
[----:B------:R-:W4:Y:S04]  /*32f50*/  LDL.LU R70, [R1+0x4c2c] ;  /* 0x004c2c0001467983 */ /* 0x000f280000300800 */
[----:B------:R-:W4:Y:S04]  /*32f60*/  LDL.LU R71, [R1+0x4c28] ;  /* 0x004c280001477983 */ /* 0x000f280000300800 */
[----:B------:R-:W2:Y:S01]  /*32f70*/  LDL.LU R198, [R1+0x1c6c] ;  /* 0x001c6c0001c67983 */ /* 0x000ea20000300800 */
[----:B------:R-:W-:-:S02]  /*32f80*/  MOV R151, R125 ;  /* 0x0000007d00977202 */ /* 0x000fc40000000f00 */
[----:B------:R-:W2:Y:S01]  /*32f90*/  LDC R125, c[0x0][0x240] ;  /* 0x00009000ff7d7b82 */ /* 0x000ea20000000800 */
[C---:B-1----:R-:W-:Y:S01]  /*32fa0*/  LEA R102, P6, R197.reuse, R234, 0x2 ;  /* 0x000000eac5667211 */ /* 0x042fe200078c10ff */
[----:B------:R-:W-:Y:S01]  /*32fb0*/  IMAD.MOV.U32 R199, RZ, RZ, R190 ;  /* 0x000000ffffc77224 */ /* 0x000fe200078e00be */
[----:B------:R-:W-:Y:S01]  /*32fc0*/  MOV R200, R191 ;  /* 0x000000bf00c87202 */ /* 0x000fe20000000f00 */
        /* <DEDUP_REMOVED lines=8> */
[----:B------:R-:W-:Y:S01]  /*33050*/  IMAD.MOV.U32 R184, RZ, RZ, R182 ;  /* 0x000000ffffb87224 */ /* 0x000fe200078e00b6 */
[----:B------:R-:W-:Y:S01]  /*33060*/  LEA R100, P5, R196, R234, 0x2 ;  /* 0x000000eac4647211 */ /* 0x000fe200078a10ff */
[----:B------:R-:W-:-:S02]  /*33070*/  IMAD.MOV.U32 R182, RZ, RZ, R179 ;  /* 0x000000ffffb67224 */ /* 0x000fc400078e00b3 */
        /* <DEDUP_REMOVED lines=11> */
[----:B------:R1:W-:Y:S01]  /*33130*/  STL.64 [R1+0x4b0], R102 ;  /* 0x0004b06601007387 */ /* 0x0003e20000100a00 */
[----:B------:R-:W-:Y:S02]  /*33140*/  IMAD.MOV.U32 R167, RZ, RZ, R139 ;  /* 0x000000ffffa77224 */ /* 0x000fe400078e008b */
[----:B------:R-:W-:Y:S01]  /*33150*/  IMAD.MOV.U32 R183, RZ, RZ, R181 ;  /* 0x000000ffffb77224 */ /* 0x000fe200078e00b5 */
[----:B------:R-:W-:Y:S01]  /*33160*/  MOV R181, R177 ;  /* 0x000000b100b57202 */ /* 0x000fe20000000f00 */
[----:B------:R-:W-:Y:S01]  /*33170*/  IMAD.MOV.U32 R171, RZ, RZ, R147 ;  /* 0x000000ffffab7224 */ /* 0x000fe200078e0093 */
[----:B------:R-:W-:Y:S01]  /*33180*/  MOV R147, R68 ;  /* 0x0000004400937202 */ /* 0x000fe20000000f00 */
[----:B------:R-:W-:Y:S01]  /*33190*/  IMAD.MOV.U32 R139, RZ, RZ, R69 ;  /* 0x000000ffff8b7224 */ /* 0x000fe200078e0045 */
[----:B------:R-:W4:Y:S01]  /*331a0*/  LDL.LU R68, [R1+0x4c24] ;  /* 0x004c240001447983 */ /* 0x000f220000300800 */
[----:B------:R-:W-:Y:S01]  /*331b0*/  IMAD.MOV.U32 R177, RZ, RZ, R173 ;  /* 0x000000ffffb17224 */ /* 0x000fe200078e00ad */
[----:B-1----:R-:W-:-:S02]  /*331c0*/  LEA R102, P6, R195, R234, 0x2 ;  /* 0x000000eac3667211 */ /* 0x002fc400078c10ff */
[----:B------:R-:W4:Y:S01]  /*331d0*/  LDL.LU R69, [R1+0x4c20] ;  /* 0x004c200001457983 */ /* 0x000f220000300800 */
[----:B------:R-:W-:Y:S01]  /*331e0*/  IMAD.MOV.U32 R173, RZ, RZ, R167 ;  /* 0x000000ffffad7224 */ /* 0x000fe200078e00a7 */
[----:B------:R-:W-:Y:S02]  /*331f0*/  MOV R167, R66 ;  /* 0x0000004200a77202 */ /* 0x000fe40000000f00 */
[----:B------:R1:W-:Y:S01]  /*33200*/  STL.64 [R1+0x4a8], R100 ;  /* 0x0004a86401007387 */ /* 0x0003e20000100a00 */
[----:B------:R-:W-:-:S03]  /*33210*/  LEA.HI.X.SX32 R103, R195, R0, 0x2, P6 ;  /* 0x00000000c3677211 */ /* 0x000fc600030f16ff */
[----:B------:R-:W4:Y:S01]  /*33220*/  LDL.LU R66, [R1+0x4c1c] ;  /* 0x004c1c0001427983 */ /* 0x000f220000300800 */
[----:B-1----:R-:W-:-:S03]  /*33230*/  LEA R100, P5, R194, R234, 0x2 ;  /* 0x000000eac2647211 */ /* 0x002fc600078a10ff */
[----:B------:R1:W-:Y:S01]  /*33240*/  STL.64 [R1+0x4a0], R102 ;  /* 0x0004a06601007387 */ /* 0x0003e20000100a00 */
[----:B------:R-:W-:Y:S02]  /*33250*/  LEA.HI.X.SX32 R101, R194, R0, 0x2, P5 ;  /* 0x00000000c2657211 */ /* 0x000fe400028f16ff */
[----:B-1----:R-:W-:-:S04]  /*33260*/  LEA R102, P6, R192, R234, 0x2 ;  /* 0x000000eac0667211 */ /* 0x002fc800078c10ff */
[----:B------:R-:W-:Y:S01]  /*33270*/  LEA.HI.X.SX32 R103, R192, R0, 0x2, P6 ;  /* 0x00000000c0677211 */ /* 0x000fe200030f16ff */
[----:B--2---:R-:W-:Y:S01]  /*33280*/  IMAD R125, R198, R125, RZ ;  /* 0x0000007dc67d7224 */ /* 0x004fe200078e02ff */
        /* <DEDUP_REMOVED lines=21> */
[----:B------:R-:W-:Y:S01]  /*333e0*/  IMAD.MOV.U32 R195, RZ, RZ, R191 ;  /* 0x000000ffffc37224 */ /* 0x000fe200078e00bf */
[----:B------:R-:W2:Y:S01]  /*333f0*/  LDL.LU R67, [R1+0x4c18] ;  /* 0x004c180001437983 */ /* 0x000ea20000300800 */
[----:B------:R-:W-:Y:S01]  /*33400*/  IMAD.MOV.U32 R190, RZ, RZ, R188 ;  /* 0x000000ffffbe7224 */ /* 0x000fe200078e00bc */
[----:B------:R-:W-:Y:S01]  /*33410*/  MOV R188, R186 ;  /* 0x000000ba00bc7202 */ /* 0x000fe20000000f00 */
[----:B------:R-:W-:Y:S01]  /*33420*/  IMAD.MOV.U32 R191, RZ, RZ, R187 ;  /* 0x000000ffffbf7224 */ /* 0x000fe200078e00bb */
[----:B------:R1:W-:Y:S01]  /*33430*/  STL.64 [R1+0x498], R100 ;  /* 0x0004986401007387 */ /* 0x0003e20000100a00 */
[----:B------:R-:W-:Y:S01]  /*33440*/  IMAD.MOV.U32 R187, RZ, RZ, R185 ;  /* 0x000000ffffbb7224 */ /* 0x000fe200078e00b9 */
[----:B------:R-:W-:Y:S01]  /*33450*/  MOV R185, R64 ;  /* 0x0000004000b97202 */ /* 0x000fe20000000f00 */
[----:B------:R-:W-:Y:S01]  /*33460*/  IMAD.MOV.U32 R186, RZ, RZ, R165 ;  /* 0x000000ffffba7224 */ /* 0x000fe200078e00a5 */
[----:B------:R-:W2:Y:S01]  /*33470*/  LDL.LU R64, [R1+0x4c14] ;  /* 0x004c140001407983 */ /* 0x000ea20000300800 */
[----:B------:R-:W-:Y:S01]  /*33480*/  IMAD.MOV.U32 R192, RZ, RZ, R191 ;  /* 0x000000ffffc07224 */ /* 0x000fe200078e00bf */
[----:B------:R-:W-:Y:S01]  /*33490*/  MOV R191, R188 ;  /* 0x000000bc00bf7202 */ /* 0x000fe20000000f00 */
[----:B------:R-:W-:Y:S01]  /*334a0*/  IMAD.MOV.U32 R188, RZ, RZ, R187 ;  /* 0x000000ffffbc7224 */ /* 0x000fe200078e00bb */
[----:B-1----:R-:W-:Y:S01]  /*334b0*/  LEA R100, P5, R193, R234, 0x2 ;  /* 0x000000eac1647211 */ /* 0x002fe200078a10ff */
[----:B------:R-:W-:Y:S01]  /*334c0*/  IMAD.MOV.U32 R187, RZ, RZ, R186 ;  /* 0x000000ffffbb7224 */ /* 0x000fe200078e00ba */
[----:B------:R-:W-:-:S02]  /*334d0*/  MOV R186, R185 ;  /* 0x000000b900ba7202 */ /* 0x000fc40000000f00 */
[----:B------:R-:W-:Y:S01]  /*334e0*/  LEA.HI.X.SX32 R101, R193, R0, 0x2, P5 ;  /* 0x00000000c1657211 */ /* 0x000fe200028f16ff */
[----:B------:R-:W-:Y:S01]  /*334f0*/  IMAD.MOV.U32 R185, RZ, RZ, R151 ;  /* 0x000000ffffb97224 */ /* 0x000fe200078e0097 */
[----:B------:R1:W-:Y:S01]  /*33500*/  STL.64 [R1+0x490], R102 ;  /* 0x0004906601007387 */ /* 0x0003e20000100a00 */
[----:B------:R-:W-:-:S03]  /*33510*/  IMAD.MOV.U32 R151, RZ, RZ, R65 ;  /* 0x000000ffff977224 */ /* 0x000fc600078e0041 */
[----:B------:R-:W2:Y:S04]  /*33520*/  LDL.LU R65, [R1+0x4c10] ;  /* 0x004c100001417983 */ /* 0x000ea80000300800 */
[----:B------:R3:W-:Y:S01]  /*33530*/  STL.64 [R1+0x488], R100 ;  /* 0x0004886401007387 */ /* 0x0007e20000100a00 */
[----:B-1----:R-:W-:-:S04]  /*33540*/  LEA R102, P6, R202, R234, 0x2 ;  /* 0x000000eaca667211 */ /* 0x002fc800078c10ff */
[----:B------:R-:W-:Y:S02]  /*33550*/  LEA.HI.X.SX32 R103, R202, R0, 0x2, P6 ;  /* 0x00000000ca677211 */ /* 0x000fe400030f16ff */
[----:B------:R-:W4:Y:S01]  /*33560*/  LDL.LU R202, [R1+0x1c70] ;  /* 0x001c700001ca7983 */ /* 0x000f220000300800 */
[----:B---3--:R-:W-:-:S04]  /*33570*/  LEA R100, P5, R203, R234, 0x2 ;  /* 0x000000eacb647211 */ /* 0x008fc800078a10ff */
[----:B------:R-:W-:Y:S01]  /*33580*/  LEA.HI.X.SX32 R101, R203, R0, 0x2, P5 ;  /* 0x00000000cb657211 */ /* 0x000fe200028f16ff */
[----:B------:R1:W-:Y:S04]  /*33590*/  STL.64 [R1+0x480], R102 ;  /* 0x0004806601007387 */ /* 0x0003e80000100a00 */
[----:B------:R3:W-:Y:S01]  /*335a0*/  STL.64 [R1+0x478], R100 ;  /* 0x0004786401007387 */ /* 0x0007e20000100a00 */
[-C--:B-1----:R-:W-:Y:S02]  /*335b0*/  LEA R102, P6, R201, R234.reuse, 0x2 ;  /* 0x000000eac9667211 */ /* 0x082fe400078c10ff */
[----:B---3--:R-:W-:Y:S02]  /*335c0*/  LEA R100, P5, R189, R234, 0x2 ;  /* 0x000000eabd647211 */ /* 0x008fe400078a10ff */
[----:B------:R-:W-:-:S02]  /*335d0*/  LEA.HI.X.SX32 R103, R201, R0, 0x2, P6 ;  /* 0x00000000c9677211 */ /* 0x000fc400030f16ff */
[----:B------:R-:W-:-:S03]  /*335e0*/  LEA.HI.X.SX32 R101, R189, R0, 0x2, P5 ;  /* 0x00000000bd657211 */ /* 0x000fc600028f16ff */
[----:B------:R1:W-:Y:S04]  /*335f0*/  STL.64 [R1+0x470], R102 ;  /* 0x0004706601007387 */ /* 0x0003e80000100a00 */
[----:B------:R3:W-:Y:S01]  /*33600*/  STL.64 [R1+0x468], R100 ;  /* 0x0004686401007387 */ /* 0x0007e20000100a00 */
[CC--:B-1----:R-:W-:Y:S02]  /*33610*/  LEA R102, P6, R200.reuse, R234.reuse, 0x2 ;  /* 0x000000eac8667211 */ /* 0x0c2fe400078c10ff */
[C---:B---3--:R-:W-:Y:S02]  /*33620*/  LEA R100, P5, R199.reuse, R234, 0x2 ;  /* 0x000000eac7647211 */ /* 0x048fe400078a10ff */
[-C--:B------:R-:W-:Y:S02]  /*33630*/  LEA.HI.X.SX32 R103, R200, R0.reuse, 0x2, P6 ;  /* 0x00000000c8677211 */ /* 0x080fe400030f16ff */
[----:B------:R-:W-:-:S03]  /*33640*/  LEA.HI.X.SX32 R101, R199, R0, 0x2, P5 ;  /* 0x00000000c7657211 */ /* 0x000fc600028f16ff */
[----:B------:R1:W-:Y:S04]  /*33650*/  STL.64 [R1+0x460], R102 ;  /* 0x0004606601007387 */ /* 0x0003e80000100a00 */
[----:B------:R-:W3:Y:S04]  /*33660*/  LDL.LU R199, [R1+0x1c74] ;  /* 0x001c740001c77983 */ /* 0x000ee80000300800 */
[----:B------:R1:W-:Y:S02]  /*33670*/  STL.64 [R1+0x458], R100 ;  /* 0x0004586401007387 */ /* 0x0003e40000100a00 */
[----:B-1----:R-:W-:-:S04]  /*33680*/  LEA R102, P6, R198, R234, 0x2 ;  /* 0x000000eac6667211 */ /* 0x002fc800078c10ff */
[----:B------:R-:W-:Y:S02]  /*33690*/  LEA.HI.X.SX32 R103, R198, R0, 0x2, P6 ;  /* 0x00000000c6677211 */ /* 0x000fe400030f16ff */
[----:B------:R-:W-:-:S03]  /*336a0*/  LEA R100, P5, R197, R234, 0x2 ;  /* 0x000000eac5647211 */ /* 0x000fc600078a10ff */
[----:B------:R1:W-:Y:S01]  /*336b0*/  STL.64 [R1+0x450], R102 ;  /* 0x0004506601007387 */ /* 0x0003e20000100a00 */
[----:B------:R-:W-:-:S03]  /*336c0*/  LEA.HI.X.SX32 R101, R197, R0, 0x2, P5 ;  /* 0x00000000c5657211 */ /* 0x000fc600028f16ff */
[----:B------:R-:W2:Y:S04]  /*336d0*/  LDL.LU R197, [R1+0x1c78] ;  /* 0x001c780001c57983 */ /* 0x000ea80000300800 */
[----:B------:R1:W-:Y:S02]  /*336e0*/  STL.64 [R1+0x448], R100 ;  /* 0x0004486401007387 */ /* 0x0003e40000100a00 */
[----:B-1----:R-:W-:-:S04]  /*336f0*/  LEA R102, P6, R196, R234, 0x2 ;  /* 0x000000eac4667211 */ /* 0x002fc800078c10ff */
[----:B------:R-:W-:Y:S02]  /*33700*/  LEA.HI.X.SX32 R103, R196, R0, 0x2, P6 ;  /* 0x00000000c4677211 */ /* 0x000fe400030f16ff */
[----:B------:R-:W-:-:S03]  /*33710*/  LEA R100, P5, R195, R234, 0x2 ;  /* 0x000000eac3647211 */ /* 0x000fc600078a10ff */
[----:B------:R1:W-:Y:S01]  /*33720*/  STL.64 [R1+0x440], R102 ;  /* 0x0004406601007387 */ /* 0x0003e20000100a00 */
[----:B------:R-:W-:-:S03]  /*33730*/  LEA.HI.X.SX32 R101, R195, R0, 0x2, P5 ;  /* 0x00000000c3657211 */ /* 0x000fc600028f16ff */
[----:B------:R-:W4:Y:S04]  /*33740*/  LDL.LU R195, [R1+0x1c7c] ;  /* 0x001c7c0001c37983 */ /* 0x000f280000300800 */
[----:B------:R1:W-:Y:S02]  /*33750*/  STL.64 [R1+0x438], R100 ;  /* 0x0004386401007387 */ /* 0x0003e40000100a00 */
[C---:B-1----:R-:W-:Y:S02]  /*33760*/  LEA R102, P6, R194.reuse, R234, 0x2 ;  /* 0x000000eac2667211 */ /* 0x042fe400078c10ff */
[----:B------:R-:W-:Y:S02]  /*33770*/  MOV R193, R192 ;  /* 0x000000c000c17202 */ /* 0x000fe40000000f00 */
[----:B------:R-:W-:-:S02]  /*33780*/  LEA.HI.X.SX32 R103, R194, R0, 0x2, P6 ;  /* 0x00000000c2677211 */ /* 0x000fc400030f16ff */
[----:B------:R-:W-:Y:S01]  /*33790*/  LEA R100, P5, R190, R234, 0x2 ;  /* 0x000000eabe647211 */ /* 0x000fe200078a10ff */
[----:B------:R-:W-:-:S03]  /*337a0*/  IMAD.MOV.U32 R192, RZ, RZ, R191 ;  /* 0x000000ffffc07224 */ /* 0x000fc600078e00bf */
[----:B------:R-:W-:Y:S01]  /*337b0*/  LEA.HI.X.SX32 R101, R190, R0, 0x2, P5 ;  /* 0x00000000be657211 */ /* 0x000fe200028f16ff */
[----:B------:R1:W-:Y:S04]  /*337c0*/  STL.64 [R1+0x430], R102 ;  /* 0x0004306601007387 */ /* 0x0003e80000100a00 */
[----:B------:R1:W-:Y:S02]  /*337d0*/  STL.64 [R1+0x428], R100 ;  /* 0x0004286401007387 */ /* 0x0003e40000100a00 */
[CC--:B-1----:R-:W-:Y:S02]  /*337e0*/  LEA R102, P6, R193.reuse, R234.reuse, 0x2 ;  /* 0x000000eac1667211 */ /* 0x0c2fe400078c10ff */
[----:B------:R-:W-:Y:S02]  /*337f0*/  LEA R100, P5, R192, R234, 0x2 ;  /* 0x000000eac0647211 */ /* 0x000fe400078a10ff */
[----:B------:R-:W-:-:S02]  /*33800*/  LEA.HI.X.SX32 R103, R193, R0, 0x2, P6 ;  /* 0x00000000c1677211 */ /* 0x000fc400030f16ff */
[----:B------:R-:W-:-:S03]  /*33810*/  LEA.HI.X.SX32 R101, R192, R0, 0x2, P5 ;  /* 0x00000000c0657211 */ /* 0x000fc600028f16ff */
[----:B------:R1:W-:Y:S04]  /*33820*/  STL.64 [R1+0x420], R102 ;  /* 0x0004206601007387 */ /* 0x0003e80000100a00 */
[----:B------:R1:W-:Y:S04]  /*33830*/  STL.64 [R1+0x418], R100 ;  /* 0x0004186401007387 */ /* 0x0003e80000100a00 */
[----:B------:R-:W2:Y:S01]  /*33840*/  LDL.LU R192, [R1+0x1c80] ;  /* 0x001c800001c07983 */ /* 0x000ea20000300800 */
        /* <DEDUP_REMOVED lines=11> */
[----:B------:R-:W-:Y:S01]  /*33900*/  MOV R185, R184 ;  /* 0x000000b800b97202 */ /* 0x000fe20000000f00 */
[----:B------:R-:W-:Y:S01]  /*33910*/  IMAD.MOV.U32 R184, RZ, RZ, R163 ;  /* 0x000000ffffb87224 */ /* 0x000fe200078e00a3 */
[----:B-1----:R-:W-:Y:S01]  /*33920*/  LEA R102, P6, R191, R234, 0x2 ;  /* 0x000000eabf667211 */ /* 0x002fe200078c10ff */
[----:B------:R-:W-:Y:S01]  /*33930*/  IMAD.MOV.U32 R163, RZ, RZ, R153 ;  /* 0x000000ffffa37224 */ /* 0x000fe200078e0099 */
[----:B------:R-:W-:Y:S01]  /*33940*/  MOV R153, R135 ;  /* 0x0000008700997202 */ /* 0x000fe20000000f00 */
[----:B------:R-:W4:Y:S01]  /*33950*/  LDC R133, c[0x0][0x240] ;  /* 0x00009000ff857b82 */ /* 0x000f220000000800 */
[----:B------:R-:W-:-:S02]  /*33960*/  IMAD.MOV.U32 R171, RZ, RZ, R141 ;  /* 0x000000ffffab7224 */ /* 0x000fc400078e008d */
[----:B------:R-:W-:-:S05]  /*33970*/  IMAD.MOV.U32 R141, RZ, RZ, R129 ;  /* 0x000000ffff8d7224 */ /* 0x000fca00078e0081 */
[----:B------:R-:W2:Y:S08]  /*33980*/  LDC R135, c[0x0][0x240] ;  /* 0x00009000ff877b82 */ /* 0x000eb00000000800 */
[----:B------:R-:W3:Y:S01]  /*33990*/  LDC R129, c[0x0][0x240] ;  /* 0x00009000ff817b82 */ /* 0x000ee20000000800 */
[----:B------:R-:W-:Y:S02]  /*339a0*/  IMAD.MOV.U32 R190, RZ, RZ, R189 ;  /* 0x000000ffffbe7224 */ /* 0x000fe400078e00bd */
        /* <DEDUP_REMOVED lines=18> */
[C---:B------:R-:W-:Y:S01]  /*33ad0*/  LEA R100, P5, R96.reuse, R234, 0x2 ;  /* 0x000000ea60647211 */ /* 0x040fe200078a10ff */
        /* <DEDUP_REMOVED lines=8> */
[----:B------:R1:W-:Y:S01]  /*33b60*/  STL.64 [R1+0x410], R102 ;  /* 0x0004106601007387 */ /* 0x0003e20000100a00 */
[----:B---3--:R-:W-:Y:S01]  /*33b70*/  IMAD R129, R199, R129, RZ ;  /* 0x00000081c7817224 */ /* 0x008fe200078e02ff */
[----:B-1----:R-:W-:-:S02]  /*33b80*/  LEA R102, P6, R97, R234, 0x2 ;  /* 0x000000ea61667211 */ /* 0x002fc400078c10ff */
[----:B------:R1:W-:Y:S01]  /*33b90*/  STL.64 [R1+0x408], R100 ;  /* 0x0004086401007387 */ /* 0x0003e20000100a00 */
[----:B----4-:R-:W-:Y:S01]  /*33ba0*/  IMAD R133, R195, R133, RZ ;  /* 0x00000085c3857224 */ /* 0x010fe200078e02ff */
[C---:B-1----:R-:W-:Y:S01]  /*33bb0*/  LEA R100, P5, R98.reuse, R234, 0x2 ;  /* 0x000000ea62647211 */ /* 0x042fe200078a10ff */
[----:B------:R-:W-:Y:S01]  /*33bc0*/  IMAD.MOV.U32 R165, RZ, RZ, R131 ;  /* 0x000000ffffa57224 */ /* 0x000fe200078e0083 */
[-C--:B------:R-:W-:Y:S01]  /*33bd0*/  LEA.HI.X.SX32 R103, R97, R0.reuse, 0x2, P6 ;  /* 0x0000000061677211 */ /* 0x080fe200030f16ff */
[----:B------:R-:W1:Y:S01]  /*33be0*/  LDC R131, c[0x0][0x240] ;  /* 0x00009000ff837b82 */ /* 0x000e620000000800 */
[----:B------:R-:W-:-:S03]  /*33bf0*/  LEA.HI.X.SX32 R101, R98, R0, 0x2, P5 ;  /* 0x0000000062657211 */ /* 0x000fc600028f16ff */
[----:B------:R3:W-:Y:S04]  /*33c00*/  STL.64 [R1+0x400], R102 ;  /* 0x0004006601007387 */ /* 0x0007e80000100a00 */
[----:B------:R4:W-:Y:S01]  /*33c10*/  STL.64 [R1+0x3f8], R100 ;  /* 0x0003f86401007387 */ /* 0x0009e20000100a00 */
[----:B--2---:R-:W-:Y:S01]  /*33c20*/  IMAD R135, R192, R135, RZ ;  /* 0x00000087c0877224 */ /* 0x004fe200078e02ff */
[----:B------:R-:W-:Y:S01]  /*33c30*/  MOV R192, R191 ;  /* 0x000000bf00c07202 */ /* 0x000fe20000000f00 */
[----:B------:R-:W-:Y:S01]  /*33c40*/  IMAD.MOV.U32 R191, RZ, RZ, R190 ;  /* 0x000000ffffbf7224 */ /* 0x000fe200078e00be */
[----:B------:R-:W-:Y:S01]  /*33c50*/  MOV R161, R137 ;  /* 0x0000008900a17202 */ /* 0x000fe20000000f00 */
[----:B------:R-:W-:Y:S01]  /*33c60*/  IMAD.MOV.U32 R190, RZ, RZ, R189 ;  /* 0x000000ffffbe7224 */ /* 0x000fe200078e00bd */
[----:B------:R-:W-:Y:S01]  /*33c70*/  MOV R189, R188 ;  /* 0x000000bc00bd7202 */ /* 0x000fe20000000f00 */
[----:B------:R-:W-:Y:S01]  /*33c80*/  IMAD.MOV.U32 R188, RZ, RZ, R187 ;  /* 0x000000ffffbc7224 */ /* 0x000fe200078e00bb */
[-C--:B---3--:R-:W-:Y:S01]  /*33c90*/  LEA R102, P6, R99, R234.reuse, 0x2 ;  /* 0x000000ea63667211 */ /* 0x088fe200078c10ff */
[----:B------:R-:W-:Y:S01]  /*33ca0*/  IMAD.MOV.U32 R187, RZ, RZ, R186 ;  /* 0x000000ffffbb7224 */ /* 0x000fe200078e00ba */
[----:B------:R-:W-:Y:S01]  /*33cb0*/  MOV R186, R185 ;  /* 0x000000b900ba7202 */ /* 0x000fe20000000f00 */
[----:B------:R-:W-:Y:S01]  /*33cc0*/  IMAD.MOV.U32 R199, RZ, RZ, R192 ;  /* 0x000000ffffc77224 */ /* 0x000fe200078e00c0 */
[----:B------:R-:W-:Y:S01]  /*33cd0*/  MOV R192, R191 ;  /* 0x000000bf00c07202 */ /* 0x000fe20000000f00 */
[----:B------:R-:W-:Y:S01]  /*33ce0*/  IMAD.MOV.U32 R185, RZ, RZ, R184 ;  /* 0x000000ffffb97224 */ /* 0x000fe200078e00b8 */
[----:B----4-:R-:W-:Y:S01]  /*33cf0*/  LEA R100, P5, R107, R234, 0x2 ;  /* 0x000000ea6b647211 */ /* 0x010fe200078a10ff */
[----:B------:R-:W-:Y:S01]  /*33d00*/  IMAD.MOV.U32 R191, RZ, RZ, R190 ;  /* 0x000000ffffbf7224 */ /* 0x000fe200078e00be */
[----:B------:R-:W2:Y:S01]  /*33d10*/  LDC R137, c[0x0][0x240] ;  /* 0x00009000ff897b82 */ /* 0x000ea20000000800 */
[----:B------:R-:W-:Y:S01]  /*33d20*/  IMAD.MOV.U32 R184, RZ, RZ, R183 ;  /* 0x000000ffffb87224 */ /* 0x000fe200078e00b7 */
[----:B------:R-:W-:Y:S01]  /*33d30*/  MOV R183, R182 ;  /* 0x000000b600b77202 */ /* 0x000fe20000000f00 */
[----:B------:R-:W-:Y:S01]  /*33d40*/  IMAD.MOV.U32 R190, RZ, RZ, R189 ;  /* 0x000000ffffbe7224 */ /* 0x000fe200078e00bd */
[----:B------:R-:W-:Y:S01]  /*33d50*/  MOV R189, R188 ;  /* 0x000000bc00bd7202 */ /* 0x000fe20000000f00 */
[----:B------:R-:W-:-:S02]  /*33d60*/  IMAD.MOV.U32 R182, RZ, RZ, R181 ;  /* 0x000000ffffb67224 */ /* 0x000fc400078e00b5 */
[----:B------:R-:W-:Y:S01]  /*33d70*/  IMAD.MOV.U32 R188, RZ, RZ, R187 ;  /* 0x000000ffffbc7224 */ /* 0x000fe200078e00bb */
[----:B------:R-:W3:Y:S01]  /*33d80*/  LDC R139, c[0x0][0x240] ;  /* 0x00009000ff8b7b82 */ /* 0x000ee20000000800 */
        /* <DEDUP_REMOVED lines=28> */
[----:B------:R-:W-:Y:S01]  /*33f50*/  LEA.HI.X.SX32 R101, R107, R0, 0x2, P5 ;  /* 0x000000006b657211 */ /* 0x000fe200028f16ff */
[----:B------:R-:W-:Y:S01]  /*33f60*/  IMAD.MOV.U32 R193, RZ, RZ, R192 ;  /* 0x000000ffffc17224 */ /* 0x000fe200078e00c0 */
[----:B------:R-:W4:Y:S01]  /*33f70*/  LDC R141, c[0x0][0x240] ;  /* 0x00009000ff8d7b82 */ /* 0x000f220000000800 */
        /* <DEDUP_REMOVED lines=8> */
[----:B------:R-:W-:Y:S02]  /*34000*/  IMAD.MOV.U32 R190, RZ, RZ, R189 ;  /* 0x000000ffffbe7224 */ /* 0x000fe400078e00bd */
[----:B------:R-:W-:Y:S02]  /*34010*/  IMAD.MOV.U32 R182, RZ, RZ, R179 ;  /* 0x000000ffffb67224 */ /* 0x000fe400078e00b3 */
[----:B------:R-:W-:Y:S01]  /*34020*/  IMAD.MOV.U32 R189, RZ, RZ, R188 ;  /* 0x000000ffffbd7224 */ /* 0x000fe200078e00bc */
[----:B------:R-:W-:Y:S01]  /*34030*/  MOV R188, R187 ;  /* 0x000000bb00bc7202 */ /* 0x000fe20000000f00 */
[----:B------:R-:W-:Y:S01]  /*34040*/  IMAD.MOV.U32 R179, RZ, RZ, R177 ;  /* 0x000000ffffb37224 */ /* 0x000fe200078e00b1 */
[-C--:B------:R-:W-:Y:S01]  /*34050*/  LEA R96, P6, R110, R234.reuse, 0x2 ;  /* 0x000000ea6e607211 */ /* 0x080fe200078c10ff */
[----:B------:R-:W-:Y:S01]  /*34060*/  IMAD.MOV.U32 R177, RZ, RZ, R173 ;  /* 0x000000ffffb17224 */ /* 0x000fe200078e00ad */
[----:B------:R-:W-:Y:S01]  /*34070*/  MOV R181, R175 ;  /* 0x000000af00b57202 */ /* 0x000fe20000000f00 */
[----:B------:R-:W-:Y:S01]  /*34080*/  IMAD.MOV.U32 R187, RZ, RZ, R186 ;  /* 0x000000ffffbb7224 */ /* 0x000fe200078e00ba */
[----:B------:R-:W-:Y:S01]  /*34090*/  MOV R173, R149 ;  /* 0x0000009500ad7202 */ /* 0x000fe20000000f00 */
[----:B------:R-:W-:Y:S01]  /*340a0*/  IMAD.MOV.U32 R186, RZ, RZ, R185 ;  /* 0x000000ffffba7224 */ /* 0x000fe200078e00b9 */
[----:B------:R-:W-:Y:S01]  /*340b0*/  LEA R98, P5, R114, R234, 0x2 ;  /* 0x000000ea72627211 */ /* 0x000fe200078a10ff */
[----:B------:R-:W-:Y:S01]  /*340c0*/  IMAD.MOV.U32 R175, RZ, RZ, R167 ;  /* 0x000000ffffaf7224 */ /* 0x000fe200078e00a7 */
[----:B------:R-:W-:Y:S01]  /*340d0*/  MOV R185, R184 ;  /* 0x000000b800b97202 */ /* 0x000fe20000000f00 */
[----:B------:R-:W-:Y:S01]  /*340e0*/  IMAD.MOV.U32 R167, RZ, RZ, R63 ;  /* 0x000000ffffa77224 */ /* 0x000fe200078e003f */
[-C--:B------:R-:W-:Y:S01]  /*340f0*/  LEA.HI.X.SX32 R97, R110, R0.reuse, 0x2, P6 ;  /* 0x000000006e617211 */ /* 0x080fe200030f16ff */
[----:B------:R-:W-:Y:S01]  /*34100*/  IMAD.MOV.U32 R184, RZ, RZ, R183 ;  /* 0x000000ffffb87224 */ /* 0x000fe200078e00b7 */
[----:B------:R-:W-:Y:S01]  /*34110*/  STL.64 [R1+0x3f0], R102 ;  /* 0x0003f06601007387 */ /* 0x000fe20000100a00 */
[----:B------:R-:W-:Y:S01]  /*34120*/  IMAD.MOV.U32 R183, RZ, RZ, R182 ;  /* 0x000000ffffb77224 */ /* 0x000fe200078e00b6 */
[----:B------:R-:W-:Y:S01]  /*34130*/  MOV R182, R177 ;  /* 0x000000b100b67202 */ /* 0x000fe20000000f00 */
[----:B------:R-:W-:Y:S01]  /*34140*/  IMAD.MOV.U32 R177, RZ, RZ, R175 ;  /* 0x000000ffffb17224 */ /* 0x000fe200078e00af */
[----:B------:R-:W4:Y:S01]  /*34150*/  LDL.LU R62, [R1+0x4c0c] ;  /* 0x004c0c00013e7983 */ /* 0x000f220000300800 */
[----:B------:R-:W-:Y:S01]  /*34160*/  LEA.HI.X.SX32 R99, R114, R0, 0x2, P5 ;  /* 0x0000000072637211 */ /* 0x000fe200028f16ff */
[----:B------:R-:W-:Y:S01]  /*34170*/  IMAD.MOV.U32 R175, RZ, RZ, R173 ;  /* 0x000000ffffaf7224 */ /* 0x000fe200078e00ad */
[----:B------:R-:W-:Y:S01]  /*34180*/  MOV R173, R167 ;  /* 0x000000a700ad7202 */ /* 0x000fe20000000f00 */
[----:B------:R-:W-:Y:S01]  /*34190*/  STL.64 [R1+0x3e8], R100 ;  /* 0x0003e86401007387 */ /* 0x000fe20000100a00 */
[----:B------:R-:W-:-:S03]  /*341a0*/  IMAD.MOV.U32 R167, RZ, RZ, R60 ;  /* 0x000000ffffa77224 */ /* 0x000fc600078e003c */
[----:B------:R-:W4:Y:S04]  /*341b0*/  LDL.LU R63, [R1+0x4c08] ;  /* 0x004c0800013f7983 */ /* 0x000f280000300800 */
[----:B------:R1:W-:Y:S04]  /*341c0*/  STL.64 [R1+0x3e0], R96 ;  /* 0x0003e06001007387 */ /* 0x0003e80000100a00 */
        /* <DEDUP_REMOVED lines=33> */
[----:B--2---:R-:W-:Y:S01]  /*343e0*/  LEA R98, P5, R118, R234, 0x2 ;  /* 0x000000ea76627211 */ /* 0x004fe200078a10ff */
[----:B------:R-:W-:Y:S01]  /*343f0*/  IMAD.MOV.U32 R184, RZ, RZ, R183 ;  /* 0x000000ffffb87224 */ /* 0x000fe200078e00b7 */
[----:B------:R-:W-:Y:S01]  /*34400*/  MOV R183, R182 ;  /* 0x000000b600b77202 */ /* 0x000fe20000000f00 */
[----:B------:R-:W-:Y:S01]  /*34410*/  IMAD.MOV.U32 R191, RZ, RZ, R189 ;  /* 0x000000ffffbf7224 */ /* 0x000fe200078e00bd */
[----:B------:R-:W-:Y:S01]  /*34420*/  MOV R189, R187 ;  /* 0x000000bb00bd7202 */ /* 0x000fe20000000f00 */
[----:B------:R-:W-:Y:S01]  /*34430*/  IMAD.MOV.U32 R182, RZ, RZ, R177 ;  /* 0x000000ffffb67224 */ /* 0x000fe200078e00b1 */
[-C--:B------:R-:W-:Y:S01]  /*34440*/  LEA.HI.X.SX32 R97, R116, R0.reuse, 0x2, P6 ;  /* 0x0000000074617211 */ /* 0x080fe200030f16ff */
[----:B------:R-:W-:Y:S01]  /*34450*/  IMAD.MOV.U32 R177, RZ, RZ, R175 ;  /* 0x000000ffffb17224 */ /* 0x000fe200078e00af */
[----:B------:R-:W-:Y:S01]  /*34460*/  MOV R175, R173 ;  /* 0x000000ad00af7202 */ /* 0x000fe20000000f00 */
[----:B------:R-:W-:Y:S01]  /*34470*/  IMAD.MOV.U32 R173, RZ, RZ, R167 ;  /* 0x000000ffffad7224 */ /* 0x000fe200078e00a7 */
[----:B------:R-:W-:Y:S01]  /*34480*/  LEA.HI.X.SX32 R99, R118, R0, 0x2, P5 ;  /* 0x0000000076637211 */ /* 0x000fe200028f16ff */
[----:B------:R-:W-:Y:S01]  /*34490*/  IMAD.MOV.U32 R187, RZ, RZ, R185 ;  /* 0x000000ffffbb7224 */ /* 0x000fe200078e00b9 */
[----:B------:R-:W2:Y:S01]  /*344a0*/  LDL.LU R61, [R1+0x4c00] ;  /* 0x004c0000013d7983 */ /* 0x000ea20000300800 */
[----:B------:R-:W-:-:S02]  /*344b0*/  IMAD.MOV.U32 R167, RZ, RZ, R58 ;  /* 0x000000ffffa77224 */ /* 0x000fc400078e003a */
[----:B------:R-:W-:Y:S01]  /*344c0*/  IMAD.MOV.U32 R185, RZ, RZ, R183 ;  /* 0x000000ffffb97224 */ /* 0x000fe200078e00b7 */
[----:B------:R1:W-:Y:S01]  /*344d0*/  STL.64 [R1+0x3d0], R96 ;  /* 0x0003d06001007387 */ /* 0x0003e20000100a00 */
[----:B------:R-:W-:Y:S01]  /*344e0*/  MOV R183, R177 ;  /* 0x000000b100b77202 */ /* 0x000fe20000000f00 */
[----:B------:R-:W-:Y:S02]  /*344f0*/  IMAD.MOV.U32 R177, RZ, RZ, R173 ;  /* 0x000000ffffb17224 */ /* 0x000fe400078e00ad */
[----:B------:R-:W2:Y:S01]  /*34500*/  LDL.LU R58, [R1+0x4bfc] ;  /* 0x004bfc00013a7983 */ /* 0x000ea20000300800 */
[----:B------:R-:W-:Y:S01]  /*34510*/  MOV R173, R167 ;  /* 0x000000a700ad7202 */ /* 0x000fe20000000f00 */
[----:B------:R-:W-:Y:S02]  /*34520*/  IMAD.MOV.U32 R167, RZ, RZ, R59 ;  /* 0x000000ffffa77224 */ /* 0x000fe400078e003b */
[----:B------:R1:W-:Y:S02]  /*34530*/  STL.64 [R1+0x3c8], R98 ;  /* 0x0003c86201007387 */ /* 0x0003e40000100a00 */
[----:B-1----:R-:W-:-:S02]  /*34540*/  LEA R96, P6, R120, R234, 0x2 ;  /* 0x000000ea78607211 */ /* 0x002fc400078c10ff */
[----:B------:R-:W2:Y:S02]  /*34550*/  LDL.LU R59, [R1+0x4bf8] ;  /* 0x004bf800013b7983 */ /* 0x000ea40000300800 */
[----:B------:R-:W-:Y:S02]  /*34560*/  LEA.HI.X.SX32 R97, R120, R0, 0x2, P6 ;  /* 0x0000000078617211 */ /* 0x000fe400030f16ff */
[----:B------:R-:W-:-:S03]  /*34570*/  LEA R98, P5, R128, R234, 0x2 ;  /* 0x000000ea80627211 */ /* 0x000fc600078a10ff */
[----:B------:R1:W-:Y:S01]  /*34580*/  STL.64 [R1+0x3c0], R96 ;  /* 0x0003c06001007387 */ /* 0x0003e20000100a00 */
[----:B------:R-:W-:Y:S01]  /*34590*/  LEA.HI.X.SX32 R99, R128, R0, 0x2, P5 ;  /* 0x0000000080637211 */ /* 0x000fe200028f16ff */
[----:B------:R-:W-:Y:S02]  /*345a0*/  IMAD R131, R197, R131, RZ ;  /* 0x00000083c5837224 */ /* 0x000fe400078e02ff */
[----:B---3--:R-:W-:Y:S02]  /*345b0*/  IMAD R137, R194, R137, RZ ;  /* 0x00000089c2897224 */ /* 0x008fe400078e02ff */
        /* <DEDUP_REMOVED lines=14> */
[----:B------:R-:W-:Y:S02]  /*346a0*/  IMAD.MOV.U32 R188, RZ, RZ, R187 ;  /* 0x000000ffffbc7224 */ /* 0x000fe400078e00bb */
[----:B------:R-:W-:Y:S01]  /*346b0*/  IMAD.MOV.U32 R187, RZ, RZ, R186 ;  /* 0x000000ffffbb7224 */ /* 0x000fe200078e00ba */
[----:B------:R-:W-:Y:S01]  /*346c0*/  MOV R186, R185 ;  /* 0x000000b900ba7202 */ /* 0x000fe20000000f00 */
[----:B------:R-:W-:-:S02]  /*346d0*/  IMAD.MOV.U32 R175, RZ, RZ, R145 ;  /* 0x000000ffffaf7224 */ /* 0x000fc400078e0091 */
[----:B------:R-:W-:Y:S01]  /*346e0*/  IMAD.MOV.U32 R185, RZ, RZ, R184 ;  /* 0x000000ffffb97224 */ /* 0x000fe200078e00b8 */
[----:B-1----:R-:W-:Y:S01]  /*346f0*/  LEA R96, P6, R130, R234, 0x2 ;  /* 0x000000ea82607211 */ /* 0x002fe200078c10ff */
[----:B------:R-:W-:Y:S01]  /*34700*/  IMAD.MOV.U32 R184, RZ, RZ, R183 ;  /* 0x000000ffffb87224 */ /* 0x000fe200078e00b7 */
[----:B------:R-:W-:Y:S01]  /*34710*/  MOV R183, R182 ;  /* 0x000000b600b77202 */ /* 0x000fe20000000f00 */
[----:B------:R-:W-:Y:S01]  /*34720*/  IMAD.MOV.U32 R182, RZ, RZ, R177 ;  /* 0x000000ffffb67224 */ /* 0x000fe200078e00b1 */
[----:B------:R-:W1:Y:S01]  /*34730*/  LDC R145, c[0x0][0x240] ;  /* 0x00009000ff917b82 */ /* 0x000e620000000800 */
[----:B------:R-:W-:Y:S01]  /*34740*/  IMAD.MOV.U32 R177, RZ, RZ, R175 ;  /* 0x000000ffffb17224 */ /* 0x000fe200078e00af */
[----:B------:R-:W-:Y:S01]  /*34750*/  MOV R175, R167 ;  /* 0x000000a700af7202 */ /* 0x000fe20000000f00 */
[----:B------:R-:W-:Y:S02]  /*34760*/  IMAD.MOV.U32 R167, RZ, RZ, R163 ;  /* 0x000000ffffa77224 */ /* 0x000fe400078e00a3 */
[----:B------:R-:W3:Y:S04]  /*34770*/  LDL.LU R163, [R1+0x1ca8] ;  /* 0x001ca80001a37983 */ /* 0x000ee80000300800 */
        /* <DEDUP_REMOVED lines=17> */
[----:B----4-:R-:W-:Y:S02]  /*34890*/  LEA R98, P5, R134, R234, 0x2 ;  /* 0x000000ea86627211 */ /* 0x010fe400078a10ff */
[-C--:B------:R-:W-:Y:S02]  /*348a0*/  LEA.HI.X.SX32 R97, R130, R0.reuse, 0x2, P6 ;  /* 0x0000000082617211 */ /* 0x080fe400030f16ff */
[----:B------:R-:W-:Y:S01]  /*348b0*/  LEA.HI.X.SX32 R99, R134, R0, 0x2, P5 ;  /* 0x0000000086637211 */ /* 0x000fe200028f16ff */
[----:B--2---:R-:W-:Y:S02]  /*348c0*/  IMAD R139, R197, R139, RZ ;  /* 0x0000008bc58b7224 */ /* 0x004fe400078e02ff */
        /* <DEDUP_REMOVED lines=8> */
[----:B---3--:R-:W-:Y:S01]  /*34950*/  IMAD.MOV.U32 R167, RZ, RZ, R163 ;  /* 0x000000ffffa77224 */ /* 0x008fe200078e00a3 */
[----:B------:R-:W-:Y:S01]  /*34960*/  MOV R163, R159 ;  /* 0x0000009f00a37202 */ /* 0x000fe20000000f00 */
[----:B------:R-:W-:Y:S02]  /*34970*/  IMAD.MOV.U32 R187, RZ, RZ, R186 ;  /* 0x000000ffffbb7224 */ /* 0x000fe400078e00ba */
[----:B------:R-:W-:Y:S01]  /*34980*/  IMAD.MOV.U32 R186, RZ, RZ, R185 ;  /* 0x000000ffffba7224 */ /* 0x000fe200078e00b9 */
[----:B------:R-:W-:Y:S01]  /*34990*/  MOV R185, R184 ;  /* 0x000000b800b97202 */ /* 0x000fe20000000f00 */
        /* <DEDUP_REMOVED lines=9> */
[----:B------:R-:W2:Y:S04]  /*34a30*/  LDL.LU R57, [R1+0x4bf0] ;  /* 0x004bf00001397983 */ /* 0x000ea80000300800 */
[----:B------:R4:W-:Y:S04]  /*34a40*/  STL.64 [R1+0x3a8], R98 ;  /* 0x0003a86201007387 */ /* 0x0009e80000100a00 */
[----:B------:R-:W2:Y:S01]  /*34a50*/  LDL.LU R198, [R1+0x1c8c] ;  /* 0x001c8c0001c67983 */ /* 0x000ea20000300800 */
        /* <DEDUP_REMOVED lines=10> */
[CC--:B---3--:R-:W-:Y:S01]  /*34b00*/  LEA R96, P6, R136.reuse, R234.reuse, 0x2 ;  /* 0x000000ea88607211 */ /* 0x0c8fe200078c10ff */
[----:B------:R-:W-:Y:S01]  /*34b10*/  IMAD.MOV.U32 R185, RZ, RZ, R184 ;  /* 0x000000ffffb97224 */ /* 0x000fe200078e00b8 */
[----:B------:R-:W-:Y:S01]  /*34b20*/  MOV R184, R183 ;  /* 0x000000b700b87202 */ /* 0x000fe20000000f00 */
[----:B------:R-:W-:Y:S01]  /*34b30*/  IMAD.MOV.U32 R183, RZ, RZ, R182 ;  /* 0x000000ffffb77224 */ /* 0x000fe200078e00b6 */
[C---:B----4-:R-:W-:Y:S01]  /*34b40*/  LEA R98, P5, R199.reuse, R234, 0x2 ;  /* 0x000000eac7627211 */ /* 0x050fe200078a10ff */
[----:B------:R-:W-:Y:S01]  /*34b50*/  IMAD.MOV.U32 R182, RZ, RZ, R163 ;  /* 0x000000ffffb67224 */ /* 0x000fe200078e00a3 */
[----:B------:R-:W-:Y:S01]  /*34b60*/  MOV R163, R155 ;  /* 0x0000009b00a37202 */ /* 0x000fe20000000f00 */
[----:B------:R-:W-:Y:S01]  /*34b70*/  IMAD.MOV.U32 R155, RZ, RZ, R54 ;  /* 0x000000ffff9b7224 */ /* 0x000fe200078e0036 */
[-C--:B------:R-:W-:Y:S01]  /*34b80*/  LEA.HI.X.SX32 R97, R136, R0.reuse, 0x2, P6 ;  /* 0x0000000088617211 */ /* 0x080fe200030f16ff */
[----:B------:R-:W3:Y:S01]  /*34b90*/  LDL.LU R54, [R1+0x4bec] ;  /* 0x004bec0001367983 */ /* 0x000ee20000300800 */
[----:B------:R-:W-:-:S03]  /*34ba0*/  LEA.HI.X.SX32 R99, R199, R0, 0x2, P5 ;  /* 0x00000000c7637211 */ /* 0x000fc600028f16ff */
[----:B------:R4:W-:Y:S01]  /*34bb0*/  STL.64 [R1+0x3a0], R96 ;  /* 0x0003a06001007387 */ /* 0x0009e20000100a00 */
[----:B--2---:R-:W-:Y:S02]  /*34bc0*/  IMAD R141, R198, R141, RZ ;  /* 0x0000008dc68d7224 */ /* 0x004fe400078e02ff */
        /* <DEDUP_REMOVED lines=15> */
[----:B------:R-:W2:Y:S04]  /*34cc0*/  LDL.LU R155, [R1+0x1cdc] ;  /* 0x001cdc00019b7983 */ /* 0x000ea80000300800 */
[----:B------:R1:W-:Y:S04]  /*34cd0*/  STL.64 [R1+0x398], R98 ;  /* 0x0003986201007387 */ /* 0x0003e80000100a00 */
[----:B------:R-:W3:Y:S01]  /*34ce0*/  LDL.LU R199, [R1+0x1c90] ;  /* 0x001c900001c77983 */ /* 0x000ee20000300800 */
[----:B------:R-:W-:-:S02]  /*34cf0*/  IMAD.MOV.U32 R149, RZ, RZ, R143 ;  /* 0x000000ffff957224 */ /* 0x000fc400078e008f */
[----:B------:R-:W3:Y:S01]  /*34d00*/  LDC R143, c[0x0][0x240] ;  /* 0x00009000ff8f7b82 */ /* 0x000ee20000000800 */
[----:B----4-:R-:W-:-:S04]  /*34d10*/  LEA R96, P6, R200, R234, 0x2 ;  /* 0x000000eac8607211 */ /* 0x010fc800078c10ff */
[----:B------:R-:W-:Y:S02]  /*34d20*/  LEA.HI.X.SX32 R97, R200, R0, 0x2, P6 ;  /* 0x00000000c8617211 */ /* 0x000fe400030f16ff */
[----:B-1----:R-:W-:Y:S01]  /*34d30*/  LEA R98, P5, R195, R234, 0x2 ;  /* 0x000000eac3627211 */ /* 0x002fe200078a10ff */
[----:B------:R-:W-:-:S03]  /*34d40*/  IMAD R127, R202, R127, RZ ;  /* 0x0000007fca7f7224 */ /* 0x000fc600078e02ff */
[----:B------:R-:W-:Y:S01]  /*34d50*/  LEA.HI.X.SX32 R99, R195, R0, 0x2, P5 ;  /* 0x00000000c3637211 */ /* 0x000fe200028f16ff */
[----:B---3--:R-:W-:Y:S02]  /*34d60*/  IMAD R143, R199, R143, RZ ;  /* 0x0000008fc78f7224 */ /* 0x008fe400078e02ff */
        /* <DEDUP_REMOVED lines=20> */
[----:B------:R-:W3:Y:S01]  /*34eb0*/  LDL.LU R161, [R1+0x1cb8] ;  /* 0x001cb80001a17983 */ /* 0x000ee20000300800 */
[----:B------:R-:W-:Y:S02]  /*34ec0*/  IMAD.MOV.U32 R190, RZ, RZ, R189 ;  /* 0x000000ffffbe7224 */ /* 0x000fe400078e00bd */
[----:B------:R-:W-:Y:S01]  /*34ed0*/  IMAD.MOV.U32 R189, RZ, RZ, R188 ;  /* 0x000000ffffbd7224 */ /* 0x000fe200078e00bc */
[----:B------:R1:W-:Y:S01]  /*34ee0*/  STL.64 [R1+0x390], R96 ;  /* 0x0003906001007387 */ /* 0x0003e20000100a00 */
[----:B------:R-:W-:Y:S01]  /*34ef0*/  MOV R188, R187 ;  /* 0x000000bb00bc7202 */ /* 0x000fe20000000f00 */
        /* <DEDUP_REMOVED lines=26> */
[----:B------:R-:W-:-:S02]  /*350a0*/  IMAD.MOV.U32 R210, RZ, RZ, R195 ;  /* 0x000000ffffd27224 */ /* 0x000fc400078e00c3 */
[----:B------:R-:W-:Y:S02]  /*350b0*/  IMAD.MOV.U32 R185, RZ, RZ, R183 ;  /* 0x000000ffffb97224 */ /* 0x000fe400078e00b7 */
[----:B------:R-:W-:Y:S02]  /*350c0*/  IMAD.MOV.U32 R184, RZ, RZ, R182 ;  /* 0x000000ffffb87224 */ /* 0x000fe400078e00b6 */
[----:B------:R-:W-:Y:S01]  /*350d0*/  IMAD.MOV.U32 R195, RZ, RZ, R194 ;  /* 0x000000ffffc37224 */ /* 0x000fe200078e00c2 */
[----:B------:R-:W-:Y:S01]  /*350e0*/  MOV R194, R193 ;  /* 0x000000c100c27202 */ /* 0x000fe20000000f00 */
[----:B------:R-:W-:Y:S02]  /*350f0*/  IMAD.MOV.U32 R163, RZ, RZ, R55 ;  /* 0x000000ffffa37224 */ /* 0x000fe400078e0037 */
[----:B------:R-:W-:Y:S01]  /*35100*/  IMAD.MOV.U32 R182, RZ, RZ, R147 ;  /* 0x000000ffffb67224 */ /* 0x000fe200078e0093 */
[----:B------:R-:W4:Y:S01]  /*35110*/  LDL.LU R55, [R1+0x4be8] ;  /* 0x004be80001377983 */ /* 0x000f220000300800 */
[----:B------:R-:W-:-:S02]  /*35120*/  IMAD.MOV.U32 R189, RZ, RZ, R188 ;  /* 0x000000ffffbd7224 */ /* 0x000fc400078e00bc */
[----:B------:R-:W-:Y:S01]  /*35130*/  IMAD.MOV.U32 R193, RZ, RZ, R192 ;  /* 0x000000ffffc17224 */ /* 0x000fe200078e00c0 */
[----:B------:R-:W-:Y:S01]  /*35140*/  MOV R209, R195 ;  /* 0x000000c300d17202 */ /* 0x000fe20000000f00 */
        /* <DEDUP_REMOVED lines=10> */
[----:B------:R-:W-:Y:S01]  /*351f0*/  IMAD.MOV.U32 R189, RZ, RZ, R188 ;  /* 0x000000ffffbd7224 */ /* 0x000fe200078e00bc */
[----:B------:R-:W-:Y:S01]  /*35200*/  MOV R188, R187 ;  /* 0x000000bb00bc7202 */ /* 0x000fe20000000f00 */
[----:B------:R-:W-:Y:S01]  /*35210*/  IMAD.MOV.U32 R195, RZ, RZ, R194 ;  /* 0x000000ffffc37224 */ /* 0x000fe200078e00c2 */
[----:B------:R-:W2:Y:S01]  /*35220*/  LDC R147, c[0x0][0x240] ;  /* 0x00009000ff937b82 */ /* 0x000ea20000000800 */
[----:B------:R-:W-:-:S02]  /*35230*/  IMAD.MOV.U32 R163, RZ, RZ, R52 ;  /* 0x000000ffffa37224 */ /* 0x000fc400078e0034 */
[----:B------:R-:W-:Y:S01]  /*35240*/  IMAD.MOV.U32 R182, RZ, RZ, R181 ;  /* 0x000000ffffb67224 */ /* 0x000fe200078e00b5 */
[C---:B-1----:R-:W-:Y:S01]  /*35250*/  LEA R98, P5, R206.reuse, R234, 0x2 ;  /* 0x000000eace627211 */ /* 0x042fe200078a10ff */
[----:B------:R-:W-:Y:S01]  /*35260*/  IMAD.MOV.U32 R194, RZ, RZ, R193 ;  /* 0x000000ffffc27224 */ /* 0x000fe200078e00c1 */
[----:B------:R-:W4:Y:S01]  /*35270*/  LDL.LU R52, [R1+0x4be4] ;  /* 0x004be40001347983 */ /* 0x000f220000300800 */
[----:B------:R-:W-:Y:S01]  /*35280*/  IMAD.MOV.U32 R181, RZ, RZ, R179 ;  /* 0x000000ffffb57224 */ /* 0x000fe200078e00b3 */
[----:B------:R-:W-:Y:S01]  /*35290*/  MOV R193, R192 ;  /* 0x000000c000c17202 */ /* 0x000fe20000000f00 */
[----:B------:R-:W-:Y:S01]  /*352a0*/  IMAD.MOV.U32 R187, RZ, RZ, R186 ;  /* 0x000000ffffbb7224 */ /* 0x000fe200078e00ba */
[----:B------:R1:W-:Y:S01]  /*352b0*/  STL.64 [R1+0x380], R96 ;  /* 0x0003806001007387 */ /* 0x0003e20000100a00 */
        /* <DEDUP_REMOVED lines=8> */
[----:B------:R-:W4:Y:S01]  /*35340*/  LDL.LU R53, [R1+0x4be0] ;  /* 0x004be00001357983 */ /* 0x000f220000300800 */
        /* <DEDUP_REMOVED lines=14> */
[----:B------:R-:W-:-:S02]  /*35430*/  IMAD.MOV.U32 R182, RZ, RZ, R181 ;  /* 0x000000ffffb67224 */ /* 0x000fc400078e00b5 */
[----:B------:R-:W-:Y:S01]  /*35440*/  IMAD.MOV.U32 R181, RZ, RZ, R179 ;  /* 0x000000ffffb57224 */ /* 0x000fe200078e00b3 */
[----:B------:R-:W4:Y:S04]  /*35450*/  LDL.LU R50, [R1+0x4bdc] ;  /* 0x004bdc0001327983 */ /* 0x000f280000300800 */
[----:B------:R1:W-:Y:S04]  /*35460*/  STL.64 [R1+0x370], R96 ;  /* 0x0003706001007387 */ /* 0x0003e80000100a00 */
[----:B------:R-:W3:Y:S01]  /*35470*/  LDL.LU R179, [R1+0x1ca0] ;  /* 0x001ca00001b37983 */ /* 0x000ee20000300800 */
[----:B-1----:R-:W-:-:S02]  /*35480*/  LEA R98, P5, R196, R234, 0x2 ;  /* 0x000000eac4627211 */ /* 0x002fc400078a10ff */
[----:B------:R-:W-:Y:S01]  /*35490*/  MOV R203, R195 ;  /* 0x000000c300cb7202 */ /* 0x000fe20000000f00 */
        /* <DEDUP_REMOVED lines=30> */
[----:B---3--:R-:W-:Y:S01]  /*35680*/  IMAD.MOV.U32 R184, RZ, RZ, R179 ;  /* 0x000000ffffb87224 */ /* 0x008fe200078e00b3 */
[----:B------:R-:W3:Y:S01]  /*35690*/  LDC R149, c[0x0][0x240] ;  /* 0x00009000ff957b82 */ /* 0x000ee20000000800 */
[----:B------:R-:W-:-:S02]  /*356a0*/  IMAD.MOV.U32 R179, RZ, RZ, R51 ;  /* 0x000000ffffb37224 */ /* 0x000fc400078e0033 */
[----:B------:R-:W-:Y:S01]  /*356b0*/  IMAD.MOV.U32 R185, RZ, RZ, R184 ;  /* 0x000000ffffb97224 */ /* 0x000fe200078e00b8 */
[----:B------:R-:W4:Y:S01]  /*356c0*/  LDL.LU R51, [R1+0x4bd8] ;  /* 0x004bd80001337983 */ /* 0x000f220000300800 */
[----:B------:R-:W-:Y:S01]  /*356d0*/  MOV R184, R181 ;  /* 0x000000b500b87202 */ /* 0x000fe20000000f00 */
[----:B------:R-:W-:Y:S02]  /*356e0*/  IMAD.MOV.U32 R181, RZ, RZ, R179 ;  /* 0x000000ffffb57224 */ /* 0x000fe400078e00b3 */
[----:B------:R2:W-:Y:S04]  /*356f0*/  STL.64 [R1+0x360], R96 ;  /* 0x0003606001007387 */ /* 0x0005e80000100a00 */
[----:B------:R-:W3:Y:S01]  /*35700*/  LDL.LU R179, [R1+0x1ca4] ;  /* 0x001ca40001b37983 */ /* 0x000ee20000300800 */
[----:B-1----:R-:W-:Y:S01]  /*35710*/  LEA R98, P5, R197, R234, 0x2 ;  /* 0x000000eac5627211 */ /* 0x002fe200078a10ff */
[----:B------:R-:W-:-:S03]  /*35720*/  IMAD.MOV.U32 R205, RZ, RZ, R196 ;  /* 0x000000ffffcd7224 */ /* 0x000fc600078e00c4 */
[----:B------:R-:W-:Y:S02]  /*35730*/  LEA.HI.X.SX32 R99, R197, R0, 0x2, P5 ;  /* 0x00000000c5637211 */ /* 0x000fe400028f16ff */
[----:B------:R-:W-:Y:S01]  /*35740*/  MOV R197, R195 ;  /* 0x000000c300c57202 */ /* 0x000fe20000000f00 */
[----:B------:R-:W-:Y:S01]  /*35750*/  IMAD.MOV.U32 R196, RZ, RZ, R194 ;  /* 0x000000ffffc47224 */ /* 0x000fe200078e00c2 */
[----:B------:R-:W-:Y:S01]  /*35760*/  MOV R194, R192 ;  /* 0x000000c000c27202 */ /* 0x000fe20000000f00 */
[----:B------:R-:W-:Y:S02]  /*35770*/  IMAD.MOV.U32 R195, RZ, RZ, R193 ;  /* 0x000000ffffc37224 */ /* 0x000fe400078e00c1 */
        /* <DEDUP_REMOVED lines=16> */
[----:B------:R1:W-:Y:S01]  /*35880*/  STL.64 [R1+0x358], R98 ;  /* 0x0003586201007387 */ /* 0x0003e20000100a00 */
[----:B------:R-:W-:Y:S01]  /*35890*/  IMAD.MOV.U32 R191, RZ, RZ, R190 ;  /* 0x000000ffffbf7224 */ /* 0x000fe200078e00be */
[----:B------:R-:W-:Y:S01]  /*358a0*/  MOV R190, R189 ;  /* 0x000000bd00be7202 */ /* 0x000fe20000000f00 */
[----:B------:R-:W-:Y:S01]  /*358b0*/  IMAD.MOV.U32 R181, RZ, RZ, R151 ;  /* 0x000000ffffb57224 */ /* 0x000fe200078e0097 */
[----:B--2---:R-:W-:Y:S01]  /*358c0*/  LEA R96, P6, R204, R234, 0x2 ;  /* 0x000000eacc607211 */ /* 0x004fe200078c10ff */
[----:B------:R-:W-:Y:S01]  /*358d0*/  IMAD.MOV.U32 R189, RZ, RZ, R188 ;  /* 0x000000ffffbd7224 */ /* 0x000fe200078e00bc */
[----:B------:R-:W2:Y:S01]  /*358e0*/  LDC R151, c[0x0][0x240] ;  /* 0x00009000ff977b82 */ /* 0x000ea20000000800 */
[----:B------:R-:W-:Y:S01]  /*358f0*/  IMAD.MOV.U32 R188, RZ, RZ, R187 ;  /* 0x000000ffffbc7224 */ /* 0x000fe200078e00bb */
[----:B------:R-:W-:Y:S01]  /*35900*/  MOV R187, R186 ;  /* 0x000000ba00bb7202 */ /* 0x000fe20000000f00 */
[----:B------:R-:W-:Y:S01]  /*35910*/  IMAD.MOV.U32 R186, RZ, RZ, R185 ;  /* 0x000000ffffba7224 */ /* 0x000fe200078e00b9 */
[----:B-1----:R-:W-:-:S02]  /*35920*/  LEA R98, P5, R198, R234, 0x2 ;  /* 0x000000eac6627211 */ /* 0x002fc400078a10ff */
[-C--:B------:R-:W-:Y:S02]  /*35930*/  LEA.HI.X.SX32 R97, R204, R0.reuse, 0x2, P6 ;  /* 0x00000000cc617211 */ /* 0x080fe400030f16ff */
[----:B------:R-:W-:Y:S01]  /*35940*/  LEA.HI.X.SX32 R99, R198, R0, 0x2, P5 ;  /* 0x00000000c6637211 */ /* 0x000fe200028f16ff */
[----:B------:R-:W-:Y:S02]  /*35950*/  IMAD.MOV.U32 R198, RZ, RZ, R196 ;  /* 0x000000ffffc67224 */ /* 0x000fe400078e00c4 */
[----:B------:R-:W-:Y:S01]  /*35960*/  IMAD.MOV.U32 R196, RZ, RZ, R194 ;  /* 0x000000ffffc47224 */ /* 0x000fe200078e00c2 */
[----:B------:R-:W-:Y:S01]  /*35970*/  MOV R194, R192 ;  /* 0x000000c000c27202 */ /* 0x000fe20000000f00 */
[----:B------:R-:W-:Y:S02]  /*35980*/  IMAD.MOV.U32 R192, RZ, RZ, R190 ;  /* 0x000000ffffc07224 */ /* 0x000fe400078e00be */
[----:B------:R-:W-:Y:S01]  /*35990*/  IMAD.MOV.U32 R190, RZ, RZ, R188 ;  /* 0x000000ffffbe7224 */ /* 0x000fe200078e00bc */
[----:B------:R-:W-:Y:S01]  /*359a0*/  MOV R188, R186 ;  /* 0x000000ba00bc7202 */ /* 0x000fe20000000f00 */
[----:B---3--:R-:W-:Y:S01]  /*359b0*/  IMAD.MOV.U32 R184, RZ, RZ, R179 ;  /* 0x000000ffffb87224 */ /* 0x008fe200078e00b3 */
[----:B------:R-:W-:-:S02]  /*359c0*/  MOV R179, R48 ;  /* 0x0000003000b37202 */ /* 0x000fc40000000f00 */
[----:B------:R-:W3:Y:S01]  /*359d0*/  LDL.LU R48, [R1+0x4bd4] ;  /* 0x004bd40001307983 */ /* 0x000ee20000300800 */
[----:B------:R-:W-:Y:S01]  /*359e0*/  IMAD.MOV.U32 R185, RZ, RZ, R184 ;  /* 0x000000ffffb97224 */ /* 0x000fe200078e00b8 */
[----:B------:R-:W-:Y:S01]  /*359f0*/  MOV R184, R181 ;  /* 0x000000b500b87202 */ /* 0x000fe20000000f00 */
[----:B------:R-:W-:Y:S02]  /*35a00*/  IMAD.MOV.U32 R181, RZ, RZ, R179 ;  /* 0x000000ffffb57224 */ /* 0x000fe400078e00b3 */
[----:B------:R-:W-:Y:S01]  /*35a10*/  IMAD.MOV.U32 R179, RZ, RZ, R177 ;  /* 0x000000ffffb37224 */ /* 0x000fe200078e00b1 */
[----:B------:R1:W-:Y:S01]  /*35a20*/  STL.64 [R1+0x350], R96 ;  /* 0x0003506001007387 */ /* 0x0003e20000100a00 */
[----:B------:R-:W-:Y:S01]  /*35a30*/  MOV R177, R49 ;  /* 0x0000003100b17202 */ /* 0x000fe20000000f00 */
[----:B------:R-:W-:Y:S02]  /*35a40*/  IMAD.MOV.U32 R186, RZ, RZ, R184 ;  /* 0x000000ffffba7224 */ /* 0x000fe400078e00b8 */
[----:B------:R-:W3:Y:S01]  /*35a50*/  LDL.LU R49, [R1+0x4bd0] ;  /* 0x004bd00001317983 */ /* 0x000ee20000300800 */
[----:B------:R-:W-:-:S03]  /*35a60*/  IMAD.MOV.U32 R184, RZ, RZ, R179 ;  /* 0x000000ffffb87224 */ /* 0x000fc600078e00b3 */
[----:B------:R2:W-:Y:S04]  /*35a70*/  STL.64 [R1+0x348], R98 ;  /* 0x0003486201007387 */ /* 0x0005e80000100a00 */
[----:B------:R-:W4:Y:S01]  /*35a80*/  LDL.LU R179, [R1+0x1cb0] ;  /* 0x001cb00001b37983 */ /* 0x000f220000300800 */
[----:B------:R-:W-:Y:S01]  /*35a90*/  IMAD R145, R206, R145, RZ ;  /* 0x00000091ce917224 */ /* 0x000fe200078e02ff */
        /* <DEDUP_REMOVED lines=21> */
[C---:B--2---:R-:W-:Y:S01]  /*35bf0*/  LEA R98, P5, R200.reuse, R234, 0x2 ;  /* 0x000000eac8627211 */ /* 0x044fe200078a10ff */
[----:B------:R-:W-:Y:S01]  /*35c00*/  IMAD.MOV.U32 R188, RZ, RZ, R187 ;  /* 0x000000ffffbc7224 */ /* 0x000fe200078e00bb */
[----:B------:R1:W-:Y:S01]  /*35c10*/  STL.64 [R1+0x340], R96 ;  /* 0x0003406001007387 */ /* 0x0003e20000100a00 */
[----:B------:R-:W-:Y:S01]  /*35c20*/  IMAD.MOV.U32 R187, RZ, RZ, R186 ;  /* 0x000000ffffbb7224 */ /* 0x000fe200078e00ba */
[----:B------:R-:W-:Y:S01]  /*35c30*/  MOV R186, R185 ;  /* 0x000000b900ba7202 */ /* 0x000fe20000000f00 */
[----:B------:R-:W-:Y:S01]  /*35c40*/  IMAD.MOV.U32 R185, RZ, RZ, R184 ;  /* 0x000000ffffb97224 */ /* 0x000fe200078e00b8 */
[----:B------:R-:W-:Y:S01]  /*35c50*/  LEA.HI.X.SX32 R99, R200, R0, 0x2, P5 ;  /* 0x00000000c8637211 */ /* 0x000fe200028f16ff */
[----:B------:R-:W-:Y:S01]  /*35c60*/  IMAD.MOV.U32 R184, RZ, RZ, R181 ;  /* 0x000000ffffb87224 */ /* 0x000fe200078e00b5 */
[----:B------:R-:W2:Y:S01]  /*35c70*/  LDC R153, c[0x0][0x240] ;  /* 0x00009000ff997b82 */ /* 0x000ea20000000800 */
[----:B----4-:R-:W-:Y:S01]  /*35c80*/  MOV R181, R179 ;  /* 0x000000b300b57202 */ /* 0x010fe20000000f00 */
[----:B------:R-:W-:-:S02]  /*35c90*/  IMAD.MOV.U32 R179, RZ, RZ, R175 ;  /* 0x000000ffffb37224 */ /* 0x000fc400078e00af */
[----:B------:R-:W-:Y:S01]  /*35ca0*/  IMAD.MOV.U32 R175, RZ, RZ, R167 ;  /* 0x000000ffffaf7224 */ /* 0x000fe200078e00a7 */
[----:B------:R-:W-:Y:S02]  /*35cb0*/  MOV R167, R46 ;  /* 0x0000002e00a77202 */ /* 0x000fe40000000f00 */
[----:B------:R-:W4:Y:S04]  /*35cc0*/  LDL.LU R46, [R1+0x4bcc] ;  /* 0x004bcc00012e7983 */ /* 0x000f280000300800 */
[----:B------:R2:W-:Y:S04]  /*35cd0*/  STL.64 [R1+0x338], R98 ;  /* 0x0003386201007387 */ /* 0x0005e80000100a00 */
[----:B------:R-:W3:Y:S01]  /*35ce0*/  LDL.LU R200, [R1+0x1c98] ;  /* 0x001c980001c87983 */ /* 0x000ee20000300800 */
[----:B-1----:R-:W-:-:S04]  /*35cf0*/  LEA R96, P6, R202, R234, 0x2 ;  /* 0x000000eaca607211 */ /* 0x002fc800078c10ff */
[----:B------:R-:W-:Y:S02]  /*35d00*/  LEA.HI.X.SX32 R97, R202, R0, 0x2, P6 ;  /* 0x00000000ca617211 */ /* 0x000fe400030f16ff */
[----:B--2---:R-:W-:-:S04]  /*35d10*/  LEA R98, P5, R201, R234, 0x2 ;  /* 0x000000eac9627211 */ /* 0x004fc800078a10ff */
[----:B------:R-:W-:Y:S01]  /*35d20*/  LEA.HI.X.SX32 R99, R201, R0, 0x2, P5 ;  /* 0x00000000c9637211 */ /* 0x000fe200028f16ff */
[----:B---3--:R-:W-:Y:S02]  /*35d30*/  IMAD R147, R200, R147, RZ ;  /* 0x00000093c8937224 */ /* 0x008fe400078e02ff */
        /* <DEDUP_REMOVED lines=42> */
[----:B------:R3:W-:Y:S01]  /*35fe0*/  STL.64 [R1+0x328], R98 ;  /* 0x0003286201007387 */ /* 0x0007e20000100a00 */
[----:B------:R-:W-:Y:S01]  /*35ff0*/  IMAD.MOV.U32 R197, RZ, RZ, R195 ;  /* 0x000000ffffc57224 */ /* 0x000fe200078e00c3 */
[----:B------:R-:W-:Y:S01]  /*36000*/  MOV R195, R193 ;  /* 0x000000c100c37202 */ /* 0x000fe20000000f00 */
[----:B------:R-:W-:Y:S01]  /*36010*/  IMAD.MOV.U32 R196, RZ, RZ, R194 ;  /* 0x000000ffffc47224 */ /* 0x000fe200078e00c2 */
[-C--:B-1----:R-:W-:Y:S01]  /*36020*/  LEA R96, P6, R210, R234.reuse, 0x2 ;  /* 0x000000ead2607211 */ /* 0x082fe200078c10ff */
[----:B------:R-:W-:Y:S02]  /*36030*/  IMAD.MOV.U32 R194, RZ, RZ, R192 ;  /* 0x000000ffffc27224 */ /* 0x000fe400078e00c0 */
[----:B------:R-:W-:Y:S01]  /*36040*/  IMAD.MOV.U32 R193, RZ, RZ, R191 ;  /* 0x000000ffffc17224 */ /* 0x000fe200078e00bf */
[----:B---3--:R-:W-:Y:S01]  /*36050*/  LEA R98, P5, R209, R234, 0x2 ;  /* 0x000000ead1627211 */ /* 0x008fe200078a10ff */
[----:B------:R-:W-:Y:S01]  /*36060*/  IMAD.MOV.U32 R191, RZ, RZ, R189 ;  /* 0x000000ffffbf7224 */ /* 0x000fe200078e00bd */
[----:B------:R-:W-:-:S02]  /*36070*/  MOV R192, R190 ;  /* 0x000000be00c07202 */ /* 0x000fc40000000f00 */
[-C--:B------:R-:W-:Y:S01]  /*36080*/  LEA.HI.X.SX32 R99, R209, R0.reuse, 0x2, P5 ;  /* 0x00000000d1637211 */ /* 0x080fe200028f16ff */
[----:B------:R-:W-:Y:S01]  /*36090*/  IMAD.MOV.U32 R209, RZ, RZ, R202 ;  /* 0x000000ffffd17224 */ /* 0x000fe200078e00ca */
[----:B------:R-:W-:Y:S01]  /*360a0*/  MOV R189, R187 ;  /* 0x000000bb00bd7202 */ /* 0x000fe20000000f00 */
[----:B------:R-:W-:Y:S01]  /*360b0*/  IMAD.MOV.U32 R187, RZ, RZ, R185 ;  /* 0x000000ffffbb7224 */ /* 0x000fe200078e00b9 */
[----:B------:R-:W-:Y:S02]  /*360c0*/  LEA.HI.X.SX32 R97, R210, R0, 0x2, P6 ;  /* 0x00000000d2617211 */ /* 0x000fe400030f16ff */
[----:B------:R-:W-:Y:S01]  /*360d0*/  MOV R202, R197 ;  /* 0x000000c500ca7202 */ /* 0x000fe20000000f00 */
[----:B------:R-:W-:Y:S02]  /*360e0*/  IMAD.MOV.U32 R197, RZ, RZ, R196 ;  /* 0x000000ffffc57224 */ /* 0x000fe400078e00c4 */
[----:B------:R-:W-:Y:S02]  /*360f0*/  IMAD.MOV.U32 R185, RZ, RZ, R175 ;  /* 0x000000ffffb97224 */ /* 0x000fe400078e00af */
[----:B------:R-:W-:Y:S01]  /*36100*/  IMAD.MOV.U32 R196, RZ, RZ, R195 ;  /* 0x000000ffffc47224 */ /* 0x000fe200078e00c3 */
[----:B------:R-:W-:Y:S01]  /*36110*/  MOV R195, R194 ;  /* 0x000000c200c37202 */ /* 0x000fe20000000f00 */
[----:B------:R-:W-:-:S02]  /*36120*/  IMAD.MOV.U32 R190, RZ, RZ, R188 ;  /* 0x000000ffffbe7224 */ /* 0x000fc400078e00bc */
[----:B------:R-:W-:Y:S02]  /*36130*/  IMAD.MOV.U32 R175, RZ, RZ, R44 ;  /* 0x000000ffffaf7224 */ /* 0x000fe400078e002c */
[----:B------:R-:W-:Y:S01]  /*36140*/  IMAD.MOV.U32 R188, RZ, RZ, R186 ;  /* 0x000000ffffbc7224 */ /* 0x000fe200078e00ba */
[----:B------:R-:W3:Y:S01]  /*36150*/  LDL.LU R44, [R1+0x4bc4] ;  /* 0x004bc400012c7983 */ /* 0x000ee20000300800 */
[----:B------:R-:W-:Y:S02]  /*36160*/  IMAD.MOV.U32 R194, RZ, RZ, R193 ;  /* 0x000000ffffc27224 */ /* 0x000fe400078e00c1 */
[----:B------:R-:W-:Y:S01]  /*36170*/  IMAD R149, R209, R149, RZ ;  /* 0x00000095d1957224 */ /* 0x000fe200078e02ff */
[----:B------:R1:W-:Y:S01]  /*36180*/  STL.64 [R1+0x320], R96 ;  /* 0x0003206001007387 */ /* 0x0003e20000100a00 */
        /* <DEDUP_REMOVED lines=8> */
[C---:B-1----:R-:W-:Y:S01]  /*36210*/  LEA R96, P6, R203.reuse, R234, 0x2 ;  /* 0x000000eacb607211 */ /* 0x042fe200078c10ff */
[----:B------:R-:W-:Y:S01]  /*36220*/  IMAD.MOV.U32 R196, RZ, RZ, R195 ;  /* 0x000000ffffc47224 */ /* 0x000fe200078e00c3 */
[----:B------:R-:W-:Y:S01]  /*36230*/  MOV R189, R188 ;  /* 0x000000bc00bd7202 */ /* 0x000fe20000000f00 */
[----:B------:R-:W-:Y:S01]  /*36240*/  IMAD.MOV.U32 R184, RZ, RZ, R167 ;  /* 0x000000ffffb87224 */ /* 0x000fe200078e00a7 */
[----:B------:R1:W-:Y:S01]  /*36250*/  STL.64 [R1+0x318], R98 ;  /* 0x0003186201007387 */ /* 0x0003e20000100a00 */
        /* <DEDUP_REMOVED lines=40> */
[----:B------:R-:W3:Y:S01]  /*364e0*/  LDL.LU R45, [R1+0x4bc0] ;  /* 0x004bc000012d7983 */ /* 0x000ee20000300800 */
        /* <DEDUP_REMOVED lines=35> */
[----:B------:R-:W-:-:S03]  /*36720*/  IMAD.MOV.U32 R182, RZ, RZ, R171 ;  /* 0x000000ffffb67224 */ /* 0x000fc600078e00ab */
[----:B------:R2:W-:Y:S04]  /*36730*/  STL.64 [R1+0x308], R98 ;  /* 0x0003086201007387 */ /* 0x0005e80000100a00 */
[----:B------:R-:W3:Y:S04]  /*36740*/  LDL.LU R43, [R1+0x4bb8] ;  /* 0x004bb800012b7983 */ /* 0x000ee80000300800 */
[----:B------:R-:W2:Y:S01]  /*36750*/  LDL.LU R171, [R1+0x1cbc] ;  /* 0x001cbc0001ab7983 */ /* 0x000ea20000300800 */
[----:B-1----:R-:W-:-:S04]  /*36760*/  LEA R96, P6, R205, R234, 0x2 ;  /* 0x000000eacd607211 */ /* 0x002fc800078c10ff */
[----:B------:R-:W-:Y:S02]  /*36770*/  LEA.HI.X.SX32 R97, R205, R0, 0x2, P6 ;  /* 0x00000000cd617211 */ /* 0x000fe400030f16ff */
        /* <DEDUP_REMOVED lines=14> */
[----:B------:R1:W-:Y:S01]  /*36860*/  STL.64 [R1+0x300], R96 ;  /* 0x0003006001007387 */ /* 0x0003e20000100a00 */
[----:B--2---:R-:W-:-:S03]  /*36870*/  IMAD.MOV.U32 R182, RZ, RZ, R171 ;  /* 0x000000ffffb67224 */ /* 0x004fc600078e00ab */
[----:B------:R-:W2:Y:S01]  /*36880*/  LDL.LU R171, [R1+0x1cac] ;  /* 0x001cac0001ab7983 */ /* 0x000ea20000300800 */
[----:B------:R-:W-:-:S04]  /*36890*/  LEA R98, P5, R207, R234, 0x2 ;  /* 0x000000eacf627211 */ /* 0x000fc800078a10ff */
[----:B------:R-:W-:Y:S02]  /*368a0*/  LEA.HI.X.SX32 R99, R207, R0, 0x2, P5 ;  /* 0x00000000cf637211 */ /* 0x000fe400028f16ff */
[----:B------:R-:W-:Y:S01]  /*368b0*/  MOV R207, R205 ;  /* 0x000000cd00cf7202 */ /* 0x000fe20000000f00 */
[----:B------:R-:W-:Y:S02]  /*368c0*/  IMAD.MOV.U32 R205, RZ, RZ, R197 ;  /* 0x000000ffffcd7224 */ /* 0x000fe400078e00c5 */
[----:B------:R-:W-:Y:S01]  /*368d0*/  IMAD.MOV.U32 R197, RZ, RZ, R196 ;  /* 0x000000ffffc57224 */ /* 0x000fe200078e00c4 */
[----:B------:R-:W-:Y:S01]  /*368e0*/  MOV R196, R195 ;  /* 0x000000c300c47202 */ /* 0x000fe20000000f00 */
[----:B------:R-:W-:Y:S02]  /*368f0*/  IMAD.MOV.U32 R195, RZ, RZ, R194 ;  /* 0x000000ffffc37224 */ /* 0x000fe400078e00c2 */
[----:B------:R-:W-:Y:S02]  /*36900*/  IMAD R151, R208, R151, RZ ;  /* 0x00000097d0977224 */ /* 0x000fe400078e02ff */
        /* <DEDUP_REMOVED lines=18> */
[C---:B-1----:R-:W-:Y:S01]  /*36a30*/  LEA R96, P6, R206.reuse, R234, 0x2 ;  /* 0x000000eace607211 */ /* 0x042fe200078c10ff */
[----:B------:R-:W-:Y:S01]  /*36a40*/  IMAD.MOV.U32 R190, RZ, RZ, R189 ;  /* 0x000000ffffbe7224 */ /* 0x000fe200078e00bd */
[----:B------:R-:W-:Y:S01]  /*36a50*/  MOV R189, R188 ;  /* 0x000000bc00bd7202 */ /* 0x000fe20000000f00 */
[----:B------:R-:W-:Y:S01]  /*36a60*/  IMAD.MOV.U32 R188, RZ, RZ, R187 ;  /* 0x000000ffffbc7224 */ /* 0x000fe200078e00bb */
[----:B------:R-:W-:Y:S01]  /*36a70*/  MOV R167, R155 ;  /* 0x0000009b00a77202 */ /* 0x000fe20000000f00 */
[----:B------:R-:W-:Y:S01]  /*36a80*/  IMAD.MOV.U32 R187, RZ, RZ, R186 ;  /* 0x000000ffffbb7224 */ /* 0x000fe200078e00ba */
[----:B------:R-:W1:Y:S01]  /*36a90*/  LDC R155, c[0x0][0x240] ;  /* 0x00009000ff9b7b82 */ /* 0x000e620000000800 */
[----:B------:R-:W-:Y:S01]  /*36aa0*/  LEA.HI.X.SX32 R97, R206, R0, 0x2, P6 ;  /* 0x00000000ce617211 */ /* 0x000fe200030f16ff */
[----:B------:R4:W-:Y:S01]  /*36ab0*/  STL.64 [R1+0x2f8], R98 ;  /* 0x0002f86201007387 */ /* 0x0009e20000100a00 */
[----:B------:R-:W-:-:S02]  /*36ac0*/  IMAD R153, R207, R153, RZ ;  /* 0x00000099cf997224 */ /* 0x000fc400078e02ff */
[----:B------:R-:W-:Y:S01]  /*36ad0*/  IMAD.MOV.U32 R207, RZ, RZ, R205 ;  /* 0x000000ffffcf7224 */ /* 0x000fe200078e00cd */
[----:B------:R-:W-:Y:S01]  /*36ae0*/  MOV R205, R197 ;  /* 0x000000c500cd7202 */ /* 0x000fe20000000f00 */
[----:B------:R-:W-:Y:S01]  /*36af0*/  IMAD.MOV.U32 R197, RZ, RZ, R195 ;  /* 0x000000ffffc57224 */ /* 0x000fe200078e00c3 */
[----:B----4-:R-:W-:-:S04]  /*36b00*/  LEA R98, P5, R198, R234, 0x2 ;  /* 0x000000eac6627211 */ /* 0x010fc800078a10ff */
        /* <DEDUP_REMOVED lines=10> */
[----:B--2---:R-:W-:Y:S01]  /*36bb0*/  IMAD.MOV.U32 R185, RZ, RZ, R171 ;  /* 0x000000ffffb97224 */ /* 0x004fe200078e00ab */
[----:B------:R-:W-:Y:S01]  /*36bc0*/  MOV R171, R165 ;  /* 0x000000a500ab7202 */ /* 0x000fe20000000f00 */
[----:B------:R-:W-:Y:S02]  /*36bd0*/  IMAD.MOV.U32 R165, RZ, RZ, R40 ;  /* 0x000000ffffa57224 */ /* 0x000fe400078e0028 */
[----:B------:R-:W2:Y:S01]  /*36be0*/  LDL.LU R40, [R1+0x4bb4] ;  /* 0x004bb40001287983 */ /* 0x000ea20000300800 */
[----:B------:R-:W-:Y:S01]  /*36bf0*/  MOV R186, R185 ;  /* 0x000000b900ba7202 */ /* 0x000fe20000000f00 */
[----:B------:R-:W-:Y:S02]  /*36c00*/  IMAD.MOV.U32 R185, RZ, RZ, R171 ;  /* 0x000000ffffb97224 */ /* 0x000fe400078e00ab */
[----:B------:R-:W-:Y:S01]  /*36c10*/  IMAD.MOV.U32 R171, RZ, RZ, R165 ;  /* 0x000000ffffab7224 */ /* 0x000fe200078e00a5 */
[----:B------:R-:W-:Y:S01]  /*36c20*/  MOV R165, R157 ;  /* 0x0000009d00a57202 */ /* 0x000fe20000000f00 */
[----:B------:R-:W-:-:S02]  /*36c30*/  IMAD.MOV.U32 R157, RZ, RZ, R41 ;  /* 0x000000ffff9d7224 */ /* 0x000fc400078e0029 */
[----:B------:R-:W2:Y:S04]  /*36c40*/  LDL.LU R41, [R1+0x4bb0] ;  /* 0x004bb00001297983 */ /* 0x000ea80000300800 */
[----:B------:R4:W-:Y:S04]  /*36c50*/  STL.64 [R1+0x2f0], R96 ;  /* 0x0002f06001007387 */ /* 0x0009e80000100a00 */
[----:B------:R3:W-:Y:S01]  /*36c60*/  STL.64 [R1+0x2e8], R98 ;  /* 0x0002e86201007387 */ /* 0x0007e20000100a00 */
[----:B----4-:R-:W-:-:S04]  /*36c70*/  LEA R96, P6, R200, R234, 0x2 ;  /* 0x000000eac8607211 */ /* 0x010fc800078c10ff */
[----:B------:R-:W-:Y:S01]  /*36c80*/  LEA.HI.X.SX32 R97, R200, R0, 0x2, P6 ;  /* 0x00000000c8617211 */ /* 0x000fe200030f16ff */
        /* <DEDUP_REMOVED lines=20> */
[----:B-1----:R-:W-:Y:S01]  /*36dd0*/  IMAD R155, R204, R155, RZ ;  /* 0x0000009bcc9b7224 */ /* 0x002fe200078e02ff */
[----:B------:R-:W-:Y:S01]  /*36de0*/  MOV R171, R19 ;  /* 0x0000001300ab7202 */ /* 0x000fe20000000f00 */
[----:B------:R-:W-:Y:S01]  /*36df0*/  IMAD.MOV.U32 R189, RZ, RZ, R188 ;  /* 0x000000ffffbd7224 */ /* 0x000fe200078e00bc */
[----:B------:R-:W-:Y:S01]  /*36e00*/  MOV R188, R187 ;  /* 0x000000bb00bc7202 */ /* 0x000fe20000000f00 */
[----:B------:R-:W-:Y:S01]  /*36e10*/  IMAD.MOV.U32 R195, RZ, RZ, R194 ;  /* 0x000000ffffc37224 */ /* 0x000fe200078e00c2 */
[----:B------:R-:W3:Y:S01]  /*36e20*/  LDL.LU R19, [R1+0x1cf8] ;  /* 0x001cf80001137983 */ /* 0x000ee20000300800 */
[----:B------:R-:W-:Y:S01]  /*36e30*/  IMAD.MOV.U32 R194, RZ, RZ, R193 ;  /* 0x000000ffffc27224 */ /* 0x000fe200078e00c1 */
[----:B------:R-:W-:Y:S01]  /*36e40*/  MOV R193, R192 ;  /* 0x000000c000c17202 */ /* 0x000fe20000000f00 */
[----:B------:R-:W-:Y:S01]  /*36e50*/  IMAD.MOV.U32 R204, RZ, RZ, R198 ;  /* 0x000000ffffcc7224 */ /* 0x000fe200078e00c6 */
[----:B------:R-:W1:Y:S01]  /*36e60*/  LDC R157, c[0x0][0x240] ;  /* 0x00009000ff9d7b82 */ /* 0x000e620000000800 */
        /* <DEDUP_REMOVED lines=9> */
[----:B------:R4:W-:Y:S01]  /*36f00*/  STL.64 [R1+0x2e0], R96 ;  /* 0x0002e06001007387 */ /* 0x0009e20000100a00 */
[----:B------:R-:W-:-:S02]  /*36f10*/  IMAD.MOV.U32 R177, RZ, RZ, R173 ;  /* 0x000000ffffb17224 */ /* 0x000fc400078e00ad */
        /* <DEDUP_REMOVED lines=11> */
[----:B----4-:R-:W-:Y:S01]  /*36fd0*/  LEA R96, P6, R201, R234, 0x2 ;  /* 0x000000eac9607211 */ /* 0x010fe200078c10ff */
        /* <DEDUP_REMOVED lines=37> */
[----:B------:R-:W4:Y:S01]  /*37230*/  LDL.LU R36, [R1+0x4ba4] ;  /* 0x004ba40001247983 */ /* 0x000f220000300800 */
        /* <DEDUP_REMOVED lines=18> */
[----:B------:R-:W-:-:S02]  /*37360*/  IMAD.MOV.U32 R193, RZ, RZ, R192 ;  /* 0x000000ffffc17224 */ /* 0x000fc400078e00c0 */
[----:B------:R-:W-:Y:S01]  /*37370*/  IMAD.MOV.U32 R192, RZ, RZ, R191 ;  /* 0x000000ffffc07224 */ /* 0x000fe200078e00bf */
[----:B------:R1:W-:Y:S01]  /*37380*/  STL.64 [R1+0x2c8], R98 ;  /* 0x0002c86201007387 */ /* 0x0003e20000100a00 */
[----:B------:R-:W-:Y:S01]  /*37390*/  IMAD.MOV.U32 R186, RZ, RZ, R159 ;  /* 0x000000ffffba7224 */ /* 0x000fe200078e009f */
[----:B------:R-:W-:Y:S02]  /*373a0*/  MOV R191, R190 ;  /* 0x000000be00bf7202 */ /* 0x000fe40000000f00 */
[C---:B-1----:R-:W-:Y:S01]  /*373b0*/  LEA R96, P6, R209.reuse, R234, 0x2 ;  /* 0x000000ead1607211 */ /* 0x042fe200078c10ff */
[----:B------:R-:W-:Y:S01]  /*373c0*/  IMAD.MOV.U32 R185, RZ, RZ, R34 ;  /* 0x000000ffffb97224 */ /* 0x000fe200078e0022 */
[----:B------:R-:W1:Y:S01]  /*373d0*/  LDC R159, c[0x0][0x240] ;  /* 0x00009000ff9f7b82 */ /* 0x000e620000000800 */
[----:B------:R-:W-:Y:S01]  /*373e0*/  IMAD.MOV.U32 R190, RZ, RZ, R189 ;  /* 0x000000ffffbe7224 */ /* 0x000fe200078e00bd */
[----:B------:R-:W-:Y:S01]  /*373f0*/  LEA.HI.X.SX32 R97, R209, R0, 0x2, P6 ;  /* 0x00000000d1617211 */ /* 0x000fe200030f16ff */
[----:B------:R-:W-:Y:S01]  /*37400*/  IMAD.MOV.U32 R189, RZ, RZ, R188 ;  /* 0x000000ffffbd7224 */ /* 0x000fe200078e00bc */
[----:B------:R-:W-:-:S02]  /*37410*/  MOV R188, R187 ;  /* 0x000000bb00bc7202 */ /* 0x000fc40000000f00 */
[C---:B------:R-:W-:Y:S01]  /*37420*/  LEA R98, P5, R202.reuse, R234, 0x2 ;  /* 0x000000eaca627211 */ /* 0x040fe200078a10ff */
[----:B------:R-:W-:Y:S01]  /*37430*/  IMAD.MOV.U32 R187, RZ, RZ, R186 ;  /* 0x000000ffffbb7224 */ /* 0x000fe200078e00ba */
[----:B------:R-:W4:Y:S01]  /*37440*/  LDL.LU R34, [R1+0x4b9c] ;  /* 0x004b9c0001227983 */ /* 0x000f220000300800 */
[----:B------:R-:W-:Y:S01]  /*37450*/  IMAD.MOV.U32 R186, RZ, RZ, R185 ;  /* 0x000000ffffba7224 */ /* 0x000fe200078e00b9 */
[----:B------:R-:W-:Y:S02]  /*37460*/  LEA.HI.X.SX32 R99, R202, R0, 0x2, P5 ;  /* 0x00000000ca637211 */ /* 0x000fe400028f16ff */
        /* <DEDUP_REMOVED lines=11> */
[C---:B-1----:R-:W-:Y:S01]  /*37520*/  LEA R96, P6, R211.reuse, R234, 0x2 ;  /* 0x000000ead3607211 */ /* 0x042fe200078c10ff */
[----:B------:R-:W-:Y:S01]  /*37530*/  IMAD.MOV.U32 R191, RZ, RZ, R189 ;  /* 0x000000ffffbf7224 */ /* 0x000fe200078e00bd */
[----:B------:R-:W-:Y:S02]  /*37540*/  MOV R189, R187 ;  /* 0x000000bb00bd7202 */ /* 0x000fe40000000f00 */
[----:B------:R-:W-:Y:S02]  /*37550*/  LEA.HI.X.SX32 R97, R211, R0, 0x2, P6 ;  /* 0x00000000d3617211 */ /* 0x000fe400030f16ff */
[----:B------:R-:W-:Y:S01]  /*37560*/  LEA R98, P5, R203, R234, 0x2 ;  /* 0x000000eacb627211 */ /* 0x000fe200078a10ff */
[----:B------:R-:W-:-:S03]  /*37570*/  IMAD.MOV.U32 R187, RZ, RZ, R185 ;  /* 0x000000ffffbb7224 */ /* 0x000fc600078e00b9 */
[----:B------:R-:W-:Y:S01]  /*37580*/  LEA.HI.X.SX32 R99, R203, R0, 0x2, P5 ;  /* 0x00000000cb637211 */ /* 0x000fe200028f16ff */
[----:B------:R-:W-:Y:S01]  /*37590*/  IMAD.MOV.U32 R209, RZ, RZ, R198 ;  /* 0x000000ffffd17224 */ /* 0x000fe200078e00c6 */
[----:B------:R-:W-:Y:S01]  /*375a0*/  MOV R198, R196 ;  /* 0x000000c400c67202 */ /* 0x000fe20000000f00 */
[----:B------:R-:W-:Y:S02]  /*375b0*/  IMAD.MOV.U32 R185, RZ, RZ, R32 ;  /* 0x000000ffffb97224 */ /* 0x000fe400078e0020 */
[----:B------:R-:W4:Y:S01]  /*375c0*/  LDL.LU R32, [R1+0x4b94] ;  /* 0x004b940001207983 */ /* 0x000f220000300800 */
[----:B------:R-:W-:-:S03]  /*375d0*/  IMAD.MOV.U32 R196, RZ, RZ, R194 ;  /* 0x000000ffffc47224 */ /* 0x000fc600078e00c2 */
[----:B------:R-:W-:Y:S01]  /*375e0*/  STL.64 [R1+0x2b0], R96 ;  /* 0x0002b06001007387 */ /* 0x000fe20000100a00 */
        /* <DEDUP_REMOVED lines=8> */
[----:B------:R-:W-:Y:S02]  /*37670*/  IMAD.MOV.U32 R190, RZ, RZ, R188 ;  /* 0x000000ffffbe7224 */ /* 0x000fe400078e00bc */
[----:B------:R-:W-:Y:S01]  /*37680*/  IMAD.MOV.U32 R196, RZ, RZ, R194 ;  /* 0x000000ffffc47224 */ /* 0x000fe200078e00c2 */
[-C--:B-1----:R-:W-:Y:S01]  /*37690*/  LEA R98, P5, R207, R234.reuse, 0x2 ;  /* 0x000000eacf627211 */ /* 0x082fe200078a10ff */
[----:B------:R-:W-:Y:S01]  /*376a0*/  IMAD.MOV.U32 R195, RZ, RZ, R193 ;  /* 0x000000ffffc37224 */ /* 0x000fe200078e00c1 */
[----:B------:R-:W-:-:S02]  /*376b0*/  LEA R96, P6, R208, R234, 0x2 ;  /* 0x000000ead0607211 */ /* 0x000fc400078c10ff */
[----:B------:R-:W-:Y:S01]  /*376c0*/  LEA.HI.X.SX32 R99, R207, R0, 0x2, P5 ;  /* 0x00000000cf637211 */ /* 0x000fe200028f16ff */
        /* <DEDUP_REMOVED lines=16> */
[----:B------:R-:W1:Y:S01]  /*377d0*/  LDC R161, c[0x0][0x240] ;  /* 0x00009000ffa17b82 */ /* 0x000e620000000800 */
[----:B------:R-:W-:-:S02]  /*377e0*/  IMAD.MOV.U32 R194, RZ, RZ, R193 ;  /* 0x000000ffffc27224 */ /* 0x000fc400078e00c1 */
        /* <DEDUP_REMOVED lines=8> */
[----:B------:R-:W2:Y:S01]  /*37870*/  LDL.LU R21, [R1+0x1d0c] ;  /* 0x001d0c0001157983 */ /* 0x000ea20000300800 */
[----:B------:R-:W-:Y:S01]  /*37880*/  IMAD.MOV.U32 R191, RZ, RZ, R190 ;  /* 0x000000ffffbf7224 */ /* 0x000fe200078e00be */
[----:B------:R-:W3:Y:S01]  /*37890*/  LDC R163, c[0x0][0x240] ;  /* 0x00009000ffa37b82 */ /* 0x000ee20000000800 */
[----:B------:R-:W-:-:S02]  /*378a0*/  IMAD.MOV.U32 R197, RZ, RZ, R196 ;  /* 0x000000ffffc57224 */ /* 0x000fc400078e00c4 */
[----:B------:R-:W-:Y:S01]  /*378b0*/  IMAD.MOV.U32 R190, RZ, RZ, R189 ;  /* 0x000000ffffbe7224 */ /* 0x000fe200078e00bd */
[----:B------:R-:W-:Y:S01]  /*378c0*/  MOV R189, R188 ;  /* 0x000000bc00bd7202 */ /* 0x000fe20000000f00 */
[----:B------:R-:W-:Y:S02]  /*378d0*/  IMAD R157, R207, R157, RZ ;  /* 0x0000009dcf9d7224 */ /* 0x000fe400078e02ff */
        /* <DEDUP_REMOVED lines=46> */
[C---:B-1----:R-:W-:Y:S01]  /*37bc0*/  LEA R98, P5, R200.reuse, R234, 0x2 ;  /* 0x000000eac8627211 */ /* 0x042fe200078a10ff */
[----:B------:R-:W-:Y:S01]  /*37bd0*/  IMAD.MOV.U32 R197, RZ, RZ, R195 ;  /* 0x000000ffffc57224 */ /* 0x000fe200078e00c3 */
[----:B------:R-:W-:Y:S01]  /*37be0*/  MOV R195, R193 ;  /* 0x000000c100c37202 */ /* 0x000fe20000000f00 */
[----:B------:R-:W-:Y:S01]  /*37bf0*/  IMAD.MOV.U32 R182, RZ, RZ, R30 ;  /* 0x000000ffffb67224 */ /* 0x000fe200078e001e */
[----:B------:R-:W-:Y:S01]  /*37c00*/  LEA.HI.X.SX32 R99, R200, R0, 0x2, P5 ;  /* 0x00000000c8637211 */ /* 0x000fe200028f16ff */
[----:B------:R-:W-:Y:S01]  /*37c10*/  IMAD.MOV.U32 R193, RZ, RZ, R191 ;  /* 0x000000ffffc17224 */ /* 0x000fe200078e00bf */
[----:B------:R-:W4:Y:S01]  /*37c20*/  LDL.LU R33, [R1+0x4b90] ;  /* 0x004b900001217983 */ /* 0x000f220000300800 */
[----:B------:R-:W-:-:S02]  /*37c30*/  IMAD.MOV.U32 R191, RZ, RZ, R189 ;  /* 0x000000ffffbf7224 */ /* 0x000fc400078e00bd */
[----:B------:R-:W-:Y:S01]  /*37c40*/  IMAD.MOV.U32 R189, RZ, RZ, R186 ;  /* 0x000000ffffbd7224 */ /* 0x000fe200078e00ba */
[----:B------:R1:W-:Y:S01]  /*37c50*/  STL.64 [R1+0x290], R96 ;  /* 0x0002906001007387 */ /* 0x0003e20000100a00 */
[----:B------:R-:W-:Y:S01]  /*37c60*/  MOV R186, R184 ;  /* 0x000000b800ba7202 */ /* 0x000fe20000000f00 */
[----:B------:R-:W-:Y:S02]  /*37c70*/  IMAD.MOV.U32 R184, RZ, RZ, R182 ;  /* 0x000000ffffb87224 */ /* 0x000fe400078e00b6 */
[----:B------:R-:W4:Y:S04]  /*37c80*/  LDL.LU R30, [R1+0x4b8c] ;  /* 0x004b8c00011e7983 */ /* 0x000f280000300800 */
[----:B------:R3:W-:Y:S04]  /*37c90*/  STL.64 [R1+0x288], R98 ;  /* 0x0002886201007387 */ /* 0x0007e80000100a00 */
[----:B------:R-:W2:Y:S01]  /*37ca0*/  LDL.LU R182, [R1+0x1cc8] ;  /* 0x001cc80001b67983 */ /* 0x000ea20000300800 */
[C---:B-1----:R-:W-:Y:S01]  /*37cb0*/  LEA R96, P6, R204.reuse, R234, 0x2 ;  /* 0x000000eacc607211 */ /* 0x042fe200078c10ff */
[----:B------:R-:W-:Y:S01]  /*37cc0*/  IMAD.MOV.U32 R200, RZ, RZ, R198 ;  /* 0x000000ffffc87224 */ /* 0x000fe200078e00c6 */
[----:B------:R-:W-:Y:S01]  /*37cd0*/  MOV R198, R196 ;  /* 0x000000c400c67202 */ /* 0x000fe20000000f00 */
[----:B------:R-:W-:Y:S01]  /*37ce0*/  IMAD.MOV.U32 R196, RZ, RZ, R194 ;  /* 0x000000ffffc47224 */ /* 0x000fe200078e00c2 */
[----:B------:R-:W-:Y:S01]  /*37cf0*/  LEA.HI.X.SX32 R97, R204, R0, 0x2, P6 ;  /* 0x00000000cc617211 */ /* 0x000fe200030f16ff */
[----:B------:R-:W-:-:S02]  /*37d00*/  IMAD.MOV.U32 R204, RZ, RZ, R200 ;  /* 0x000000ffffcc7224 */ /* 0x000fc400078e00c8 */
[----:B------:R-:W-:Y:S01]  /*37d10*/  IMAD.MOV.U32 R200, RZ, RZ, R199 ;  /* 0x000000ffffc87224 */ /* 0x000fe200078e00c7 */
[C---:B---3--:R-:W-:Y:S01]  /*37d20*/  LEA R98, P5, R206.reuse, R234, 0x2 ;  /* 0x000000eace627211 */ /* 0x048fe200078a10ff */
        /* <DEDUP_REMOVED lines=29> */
[----:B------:R-:W-:Y:S01]  /*37f00*/  IMAD R159, R206, R159, RZ ;  /* 0x0000009fce9f7224 */ /* 0x000fe200078e02ff */
[----:B------:R-:W3:Y:S01]  /*37f10*/  LDC R165, c[0x0][0x240] ;  /* 0x00009000ffa57b82 */ /* 0x000ee20000000800 */
[----:B------:R-:W-:-:S02]  /*37f20*/  IMAD.MOV.U32 R194, RZ, RZ, R193 ;  /* 0x000000ffffc27224 */ /* 0x000fc400078e00c1 */
[----:B------:R-:W-:Y:S02]  /*37f30*/  IMAD.MOV.U32 R206, RZ, RZ, R200 ;  /* 0x000000ffffce7224 */ /* 0x000fe400078e00c8 */
[----:B------:R-:W-:Y:S01]  /*37f40*/  IMAD.MOV.U32 R185, RZ, RZ, R184 ;  /* 0x000000ffffb97224 */ /* 0x000fe200078e00b8 */
[----:B-1----:R-:W-:Y:S01]  /*37f50*/  LEA R96, P6, R201, R234, 0x2 ;  /* 0x000000eac9607211 */ /* 0x002fe200078c10ff */
[----:B------:R-:W-:Y:S01]  /*37f60*/  IMAD.MOV.U32 R193, RZ, RZ, R192 ;  /* 0x000000ffffc17224 */ /* 0x000fe200078e00c0 */
[----:B------:R-:W-:Y:S01]  /*37f70*/  MOV R192, R191 ;  /* 0x000000bf00c07202 */ /* 0x000fe20000000f00 */
[----:B------:R-:W-:Y:S01]  /*37f80*/  IMAD.MOV.U32 R200, RZ, RZ, R199 ;  /* 0x000000ffffc87224 */ /* 0x000fe200078e00c7 */
[----:B------:R-:W-:Y:S01]  /*37f90*/  MOV R199, R198 ;  /* 0x000000c600c77202 */ /* 0x000fe20000000f00 */
[----:B------:R-:W-:Y:S02]  /*37fa0*/  IMAD.MOV.U32 R184, RZ, RZ, R183 ;  /* 0x000000ffffb87224 */ /* 0x000fe400078e00b7 */
        /* <DEDUP_REMOVED lines=31> */
[----:B--2---:R-:W-:Y:S01]  /*381a0*/  MOV R183, R182 ;  /* 0x000000b600b77202 */ /* 0x004fe20000000f00 */
[----:B------:R-:W-:-:S02]  /*381b0*/  IMAD.MOV.U32 R182, RZ, RZ, R171 ;  /* 0x000000ffffb67224 */ /* 0x000fc400078e00ab */
[----:B------:R-:W-:Y:S02]  /*381c0*/  IMAD.MOV.U32 R171, RZ, RZ, R31 ;  /* 0x000000ffffab7224 */ /* 0x000fe400078e001f */
[----:B------:R-:W2:Y:S01]  /*381d0*/  LDL.LU R31, [R1+0x4b88] ;  /* 0x004b8800011f7983 */ /* 0x000ea20000300800 */
[----:B------:R-:W-:-:S03]  /*381e0*/  IMAD.MOV.U32 R184, RZ, RZ, R183 ;  /* 0x000000ffffb87224 */ /* 0x000fc600078e00b7 */
[----:B------:R1:W-:Y:S01]  /*381f0*/  STL.64 [R1+0x278], R98 ;  /* 0x0002786201007387 */ /* 0x0003e20000100a00 */
[----:B------:R-:W-:Y:S01]  /*38200*/  IMAD.MOV.U32 R183, RZ, RZ, R182 ;  /* 0x000000ffffb77224 */ /* 0x000fe200078e00b6 */
[----:B------:R-:W-:Y:S02]  /*38210*/  MOV R182, R177 ;  /* 0x000000b100b67202 */ /* 0x000fe40000000f00 */
[----:B------:R-:W-:Y:S01]  /*38220*/  MOV R185, R184 ;  /* 0x000000b800b97202 */ /* 0x000fe20000000f00 */
[----:B------:R-:W-:Y:S01]  /*38230*/  IMAD.MOV.U32 R184, RZ, RZ, R183 ;  /* 0x000000ffffb87224 */ /* 0x000fe200078e00b7 */
[----:B------:R-:W4:Y:S01]  /*38240*/  LDL.LU R177, [R1+0x1d10] ;  /* 0x001d100001b17983 */ /* 0x000f220000300800 */
[----:B-1----:R-:W-:-:S04]  /*38250*/  LEA R98, P5, R210, R234, 0x2 ;  /* 0x000000ead2627211 */ /* 0x002fc800078a10ff */
        /* <DEDUP_REMOVED lines=10> */
[----:B------:R-:W2:Y:S01]  /*38300*/  LDL.LU R28, [R1+0x4b84] ;  /* 0x004b8400011c7983 */ /* 0x000ea20000300800 */
[----:B------:R-:W-:Y:S01]  /*38310*/  IMAD R161, R210, R161, RZ ;  /* 0x000000a1d2a17224 */ /* 0x000fe200078e02ff */
[----:B------:R-:W-:Y:S01]  /*38320*/  MOV R187, R184 ;  /* 0x000000b800bb7202 */ /* 0x000fe20000000f00 */
[----:B------:R-:W-:Y:S01]  /*38330*/  IMAD.MOV.U32 R195, RZ, RZ, R194 ;  /* 0x000000ffffc37224 */ /* 0x000fe200078e00c2 */
[----:B------:R-:W-:Y:S01]  /*38340*/  MOV R194, R193 ;  /* 0x000000c100c27202 */ /* 0x000fe20000000f00 */
[----:B------:R-:W-:Y:S01]  /*38350*/  IMAD.MOV.U32 R210, RZ, RZ, R200 ;  /* 0x000000ffffd27224 */ /* 0x000fe200078e00c8 */
[----:B------:R-:W-:Y:S01]  /*38360*/  MOV R200, R199 ;  /* 0x000000c700c87202 */ /* 0x000fe20000000f00 */
[----:B------:R1:W-:Y:S01]  /*38370*/  STL.64 [R1+0x270], R96 ;  /* 0x0002706001007387 */ /* 0x0003e20000100a00 */
        /* <DEDUP_REMOVED lines=43> */
[----:B------:R-:W2:Y:S01]  /*38630*/  LDL.LU R29, [R1+0x4b80] ;  /* 0x004b8000011d7983 */ /* 0x000ea20000300800 */
[----:B------:R-:W-:Y:S02]  /*38640*/  IMAD.MOV.U32 R191, RZ, RZ, R190 ;  /* 0x000000ffffbf7224 */ /* 0x000fe400078e00be */
[----:B------:R-:W-:Y:S01]  /*38650*/  IMAD.MOV.U32 R190, RZ, RZ, R189 ;  /* 0x000000ffffbe7224 */ /* 0x000fe200078e00bd */
[----:B------:R1:W-:Y:S01]  /*38660*/  STL.64 [R1+0x268], R98 ;  /* 0x0002686201007387 */ /* 0x0003e20000100a00 */
[----:B------:R-:W-:Y:S01]  /*38670*/  MOV R189, R184 ;  /* 0x000000b800bd7202 */ /* 0x000fe20000000f00 */
[----:B------:R-:W-:-:S02]  /*38680*/  IMAD.MOV.U32 R184, RZ, RZ, R183 ;  /* 0x000000ffffb87224 */ /* 0x000fc400078e00b7 */
[----:B------:R-:W2:Y:S01]  /*38690*/  LDL.LU R26, [R1+0x4b7c] ;  /* 0x004b7c00011a7983 */ /* 0x000ea20000300800 */
[----:B------:R-:W-:Y:S01]  /*386a0*/  IMAD.MOV.U32 R183, RZ, RZ, R181 ;  /* 0x000000ffffb77224 */ /* 0x000fe200078e00b5 */
[----:B------:R-:W-:Y:S02]  /*386b0*/  MOV R181, R179 ;  /* 0x000000b300b57202 */ /* 0x000fe40000000f00 */
[----:B------:R-:W2:Y:S04]  /*386c0*/  LDL.LU R27, [R1+0x4b78] ;  /* 0x004b7800011b7983 */ /* 0x000ea80000300800 */
[----:B------:R3:W-:Y:S04]  /*386d0*/  STL.64 [R1+0x260], R96 ;  /* 0x0002606001007387 */ /* 0x0007e80000100a00 */
[----:B------:R-:W3:Y:S01]  /*386e0*/  LDL.LU R179, [R1+0x1d08] ;  /* 0x001d080001b37983 */ /* 0x000ee20000300800 */
        /* <DEDUP_REMOVED lines=17> */
[----:B------:R1:W-:Y:S01]  /*38800*/  STL.64 [R1+0x258], R98 ;  /* 0x0002586201007387 */ /* 0x0003e20000100a00 */
[----:B---3--:R-:W-:Y:S02]  /*38810*/  IMAD.MOV.U32 R181, RZ, RZ, R179 ;  /* 0x000000ffffb57224 */ /* 0x008fe400078e00b3 */
[----:B------:R-:W-:Y:S02]  /*38820*/  IMAD.MOV.U32 R179, RZ, RZ, R175 ;  /* 0x000000ffffb37224 */ /* 0x000fe400078e00af */
[----:B------:R-:W3:Y:S01]  /*38830*/  LDL.LU R175, [R1+0x1cc0] ;  /* 0x001cc00001af7983 */ /* 0x000ee20000300800 */
[----:B------:R-:W-:Y:S01]  /*38840*/  IMAD R163, R209, R163, RZ ;  /* 0x000000a3d1a37224 */ /* 0x000fe200078e02ff */
        /* <DEDUP_REMOVED lines=15> */
[----:B---3--:R-:W-:Y:S01]  /*38940*/  MOV R179, R175 ;  /* 0x000000af00b37202 */ /* 0x008fe20000000f00 */
[----:B------:R-:W-:Y:S02]  /*38950*/  IMAD.MOV.U32 R175, RZ, RZ, R167 ;  /* 0x000000ffffaf7224 */ /* 0x000fe400078e00a7 */
[----:B------:R-:W3:Y:S01]  /*38960*/  LDL.LU R167, [R1+0x1d14] ;  /* 0x001d140001a77983 */ /* 0x000ee20000300800 */
[----:B------:R-:W-:Y:S01]  /*38970*/  IMAD.MOV.U32 R212, RZ, RZ, R200 ;  /* 0x000000ffffd47224 */ /* 0x000fe200078e00c8 */
[----:B------:R-:W-:Y:S01]  /*38980*/  MOV R200, R199 ;  /* 0x000000c700c87202 */ /* 0x000fe20000000f00 */
[----:B------:R-:W-:-:S02]  /*38990*/  IMAD.MOV.U32 R199, RZ, RZ, R198 ;  /* 0x000000ffffc77224 */ /* 0x000fc400078e00c6 */
[----:B------:R-:W-:Y:S01]  /*389a0*/  IMAD.MOV.U32 R198, RZ, RZ, R197 ;  /* 0x000000ffffc67224 */ /* 0x000fe200078e00c5 */
[----:B------:R-:W-:Y:S01]  /*389b0*/  MOV R197, R196 ;  /* 0x000000c400c57202 */ /* 0x000fe20000000f00 */
[----:B------:R-:W-:Y:S01]  /*389c0*/  IMAD.MOV.U32 R196, RZ, RZ, R195 ;  /* 0x000000ffffc47224 */ /* 0x000fe200078e00c3 */
[-C--:B------:R-:W-:Y:S01]  /*389d0*/  LEA R96, P6, R211, R234.reuse, 0x2 ;  /* 0x000000ead3607211 */ /* 0x080fe200078c10ff */
[----:B------:R-:W-:Y:S01]  /*389e0*/  IMAD.MOV.U32 R195, RZ, RZ, R194 ;  /* 0x000000ffffc37224 */ /* 0x000fe200078e00c2 */
[----:B------:R-:W-:Y:S01]  /*389f0*/  MOV R194, R193 ;  /* 0x000000c100c27202 */ /* 0x000fe20000000f00 */
[----:B------:R-:W-:Y:S01]  /*38a00*/  IMAD.MOV.U32 R193, RZ, RZ, R192 ;  /* 0x000000ffffc17224 */ /* 0x000fe200078e00c0 */
[----:B-1----:R-:W-:Y:S01]  /*38a10*/  LEA R98, P5, R203, R234, 0x2 ;  /* 0x000000eacb627211 */ /* 0x002fe200078a10ff */
[----:B------:R-:W-:Y:S01]  /*38a20*/  IMAD.MOV.U32 R192, RZ, RZ, R191 ;  /* 0x000000ffffc07224 */ /* 0x000fe200078e00bf */
[----:B------:R-:W-:Y:S02]  /*38a30*/  LEA.HI.X.SX32 R97, R211, R0, 0x2, P6 ;  /* 0x00000000d3617211 */ /* 0x000fe400030f16ff */
[----:B------:R-:W-:Y:S01]  /*38a40*/  MOV R191, R190 ;  /* 0x000000be00bf7202 */ /* 0x000fe20000000f00 */
[----:B------:R-:W-:Y:S01]  /*38a50*/  IMAD.MOV.U32 R190, RZ, RZ, R189 ;  /* 0x000000ffffbe7224 */ /* 0x000fe200078e00bd */
[----:B------:R-:W-:Y:S01]  /*38a60*/  LEA.HI.X.SX32 R99, R203, R0, 0x2, P5 ;  /* 0x00000000cb637211 */ /* 0x000fe200028f16ff */
[----:B------:R-:W-:Y:S01]  /*38a70*/  IMAD.MOV.U32 R189, RZ, RZ, R179 ;  /* 0x000000ffffbd7224 */ /* 0x000fe200078e00b3 */
[----:B------:R-:W-:Y:S01]  /*38a80*/  MOV R179, R175 ;  /* 0x000000af00b37202 */ /* 0x000fe20000000f00 */
[----:B------:R1:W-:Y:S01]  /*38a90*/  STL.64 [R1+0x250], R96 ;  /* 0x0002506001007387 */ /* 0x0003e20000100a00 */
[----:B------:R-:W-:Y:S01]  /*38aa0*/  MOV R211, R200 ;  /* 0x000000c800d37202 */ /* 0x000fe20000000f00 */
[----:B------:R-:W-:-:S02]  /*38ab0*/  IMAD.MOV.U32 R200, RZ, RZ, R198 ;  /* 0x000000ffffc87224 */ /* 0x000fc400078e00c6 */
[----:B------:R-:W-:Y:S01]  /*38ac0*/  IMAD.MOV.U32 R198, RZ, RZ, R196 ;  /* 0x000000ffffc67224 */ /* 0x000fe200078e00c4 */
[----:B------:R-:W-:Y:S01]  /*38ad0*/  MOV R196, R194 ;  /* 0x000000c200c47202 */ /* 0x000fe20000000f00 */
[----:B------:R-:W-:Y:S02]  /*38ae0*/  IMAD.MOV.U32 R194, RZ, RZ, R192 ;  /* 0x000000ffffc27224 */ /* 0x000fe400078e00c0 */
[----:B------:R-:W-:Y:S01]  /*38af0*/  IMAD.MOV.U32 R192, RZ, RZ, R190 ;  /* 0x000000ffffc07224 */ /* 0x000fe200078e00be */
[C---:B-1----:R-:W-:Y:S02]  /*38b00*/  LEA R96, P6, R208.reuse, R234, 0x2 ;  /* 0x000000ead0607211 */ /* 0x042fe400078c10ff */
[----:B------:R-:W-:Y:S02]  /*38b10*/  MOV R190, R179 ;  /* 0x000000b300be7202 */ /* 0x000fe40000000f00 */
[----:B------:R-:W-:Y:S02]  /*38b20*/  LEA.HI.X.SX32 R97, R208, R0, 0x2, P6 ;  /* 0x00000000d0617211 */ /* 0x000fe400030f16ff */
        /* <DEDUP_REMOVED lines=8> */
[----:B---3--:R-:W-:Y:S02]  /*38bb0*/  IMAD.MOV.U32 R175, RZ, RZ, R167 ;  /* 0x000000ffffaf7224 */ /* 0x008fe400078e00a7 */
[----:B------:R-:W-:-:S02]  /*38bc0*/  IMAD.MOV.U32 R167, RZ, RZ, R24 ;  /* 0x000000ffffa77224 */ /* 0x000fc400078e0018 */
[----:B------:R-:W3:Y:S04]  /*38bd0*/  LDL.LU R24, [R1+0x4b74] ;  /* 0x004b740001187983 */ /* 0x000ee80000300800 */
[----:B------:R1:W-:Y:S04]  /*38be0*/  STL.64 [R1+0x248], R98 ;  /* 0x0002486201007387 */ /* 0x0003e80000100a00 */
[----:B------:R-:W3:Y:S01]  /*38bf0*/  LDL.LU R25, [R1+0x4b70] ;  /* 0x004b700001197983 */ /* 0x000ee20000300800 */
[----:B-1----:R-:W-:-:S04]  /*38c00*/  LEA R98, P5, R207, R234, 0x2 ;  /* 0x000000eacf627211 */ /* 0x002fc800078a10ff */
[----:B------:R-:W-:Y:S01]  /*38c10*/  LEA.HI.X.SX32 R99, R207, R0, 0x2, P5 ;  /* 0x00000000cf637211 */ /* 0x000fe200028f16ff */
[----:B------:R1:W-:Y:S04]  /*38c20*/  STL.64 [R1+0x240], R96 ;  /* 0x0002406001007387 */ /* 0x0003e80000100a00 */
[----:B------:R4:W-:Y:S04]  /*38c30*/  STL.64 [R1+0x238], R98 ;  /* 0x0002386201007387 */ /* 0x0009e80000100a00 */
[----:B------:R-:W2:Y:S01]  /*38c40*/  LDL.LU R188, [R1+0x1cc4] ;  /* 0x001cc40001bc7983 */ /* 0x000ea20000300800 */
[----:B------:R-:W-:Y:S01]  /*38c50*/  IMAD.MOV.U32 R203, RZ, RZ, R199 ;  /* 0x000000ffffcb7224 */ /* 0x000fe200078e00c7 */
[----:B------:R-:W-:Y:S01]  /*38c60*/  MOV R199, R197 ;  /* 0x000000c500c77202 */ /* 0x000fe20000000f00 */
[----:B------:R-:W-:Y:S01]  /*38c70*/  IMAD.MOV.U32 R197, RZ, RZ, R195 ;  /* 0x000000ffffc57224 */ /* 0x000fe200078e00c3 */
[C---:B-1----:R-:W-:Y:S01]  /*38c80*/  LEA R96, P6, R205.reuse, R234, 0x2 ;  /* 0x000000eacd607211 */ /* 0x042fe200078c10ff */
[----:B------:R-:W-:Y:S01]  /*38c90*/  IMAD.MOV.U32 R195, RZ, RZ, R193 ;  /* 0x000000ffffc37224 */ /* 0x000fe200078e00c1 */
[----:B------:R-:W-:Y:S01]  /*38ca0*/  MOV R193, R191 ;  /* 0x000000bf00c17202 */ /* 0x000fe20000000f00 */
[----:B------:R-:W-:Y:S01]  /*38cb0*/  IMAD.MOV.U32 R207, RZ, RZ, R199 ;  /* 0x000000ffffcf7224 */ /* 0x000fe200078e00c7 */
[----:B------:R-:W-:Y:S01]  /*38cc0*/  MOV R199, R197 ;  /* 0x000000c500c77202 */ /* 0x000fe20000000f00 */
[----:B------:R-:W-:Y:S01]  /*38cd0*/  IMAD.MOV.U32 R191, RZ, RZ, R189 ;  /* 0x000000ffffbf7224 */ /* 0x000fe200078e00bd */
[----:B------:R-:W-:Y:S01]  /*38ce0*/  LEA.HI.X.SX32 R97, R205, R0, 0x2, P6 ;  /* 0x00000000cd617211 */ /* 0x000fe200030f16ff */
[----:B------:R-:W-:-:S02]  /*38cf0*/  IMAD.MOV.U32 R197, RZ, RZ, R195 ;  /* 0x000000ffffc57224 */ /* 0x000fc400078e00c3 */
[----:B------:R-:W-:Y:S01]  /*38d00*/  IMAD.MOV.U32 R205, RZ, RZ, R200 ;  /* 0x000000ffffcd7224 */ /* 0x000fe200078e00c8 */
[----:B------:R-:W-:Y:S01]  /*38d10*/  MOV R200, R199 ;  /* 0x000000c700c87202 */ /* 0x000fe20000000f00 */
[----:B------:R-:W-:Y:S01]  /*38d20*/  IMAD.MOV.U32 R189, RZ, RZ, R167 ;  /* 0x000000ffffbd7224 */ /* 0x000fe200078e00a7 */
[C---:B----4-:R-:W-:Y:S01]  /*38d30*/  LEA R98, P5, R204.reuse, R234, 0x2 ;  /* 0x000000eacc627211 */ /* 0x050fe200078a10ff */
[----:B------:R-:W-:Y:S01]  /*38d40*/  IMAD.MOV.U32 R195, RZ, RZ, R193 ;  /* 0x000000ffffc37224 */ /* 0x000fe200078e00c1 */
[----:B------:R-:W-:Y:S01]  /*38d50*/  MOV R193, R191 ;  /* 0x000000bf00c17202 */ /* 0x000fe20000000f00 */
[----:B------:R-:W-:Y:S01]  /*38d60*/  IMAD.MOV.U32 R199, RZ, RZ, R198 ;  /* 0x000000ffffc77224 */ /* 0x000fe200078e00c6 */
[----:B------:R-:W1:Y:S01]  /*38d70*/  LDC R167, c[0x0][0x240] ;  /* 0x00009000ffa77b82 */ /* 0x000e620000000800 */
[----:B------:R-:W-:Y:S01]  /*38d80*/  IMAD.MOV.U32 R198, RZ, RZ, R197 ;  /* 0x000000ffffc67224 */ /* 0x000fe200078e00c5 */
[----:B------:R-:W-:Y:S01]  /*38d90*/  MOV R197, R196 ;  /* 0x000000c400c57202 */ /* 0x000fe20000000f00 */
[----:B------:R-:W-:Y:S01]  /*38da0*/  IMAD.MOV.U32 R191, RZ, RZ, R189 ;  /* 0x000000ffffbf7224 */ /* 0x000fe200078e00bd */
[----:B------:R-:W-:Y:S01]  /*38db0*/  LEA.HI.X.SX32 R99, R204, R0, 0x2, P5 ;  /* 0x00000000cc637211 */ /* 0x000fe200028f16ff */
[----:B------:R-:W-:-:S02]  /*38dc0*/  IMAD.MOV.U32 R196, RZ, RZ, R195 ;  /* 0x000000ffffc47224 */ /* 0x000fc400078e00c3 */
[----:B------:R-:W-:Y:S01]  /*38dd0*/  IMAD.MOV.U32 R195, RZ, RZ, R194 ;  /* 0x000000ffffc37224 */ /* 0x000fe200078e00c2 */
[----:B------:R-:W-:Y:S01]  /*38de0*/  MOV R194, R193 ;  /* 0x000000c100c27202 */ /* 0x000fe20000000f00 */
[----:B------:R-:W-:Y:S02]  /*38df0*/  IMAD.MOV.U32 R189, RZ, RZ, R7 ;  /* 0x000000ffffbd7224 */ /* 0x000fe400078e0007 */
[----:B------:R-:W-:Y:S01]  /*38e00*/  IMAD.MOV.U32 R204, RZ, RZ, R200 ;  /* 0x000000ffffcc7224 */ /* 0x000fe200078e00c8 */
[----:B------:R-:W4:Y:S01]  /*38e10*/  LDL.LU R7, [R1+0x1cf0] ;  /* 0x001cf00001077983 */ /* 0x000f220000300800 */
        /* <DEDUP_REMOVED lines=9> */
[----:B------:R-:W-:Y:S01]  /*38eb0*/  IMAD R165, R207, R165, RZ ;  /* 0x000000a5cfa57224 */ /* 0x000fe200078e02ff */
[----:B------:R1:W-:Y:S01]  /*38ec0*/  STL.64 [R1+0x230], R96 ;  /* 0x0002306001007387 */ /* 0x0003e20000100a00 */
        /* <DEDUP_REMOVED lines=22> */
[----:B--2---:R-:W-:Y:S01]  /*39030*/  IMAD.MOV.U32 R189, RZ, RZ, R188 ;  /* 0x000000ffffbd7224 */ /* 0x004fe200078e00bc */
[----:B------:R-:W-:Y:S02]  /*39040*/  MOV R188, R22 ;  /* 0x0000001600bc7202 */ /* 0x000fe40000000f00 */
[----:B------:R-:W2:Y:S04]  /*39050*/  LDL.LU R22, [R1+0x4b6c] ;  /* 0x004b6c0001167983 */ /* 0x000ea80000300800 */
[----:B------:R1:W-:Y:S01]  /*39060*/  STL.64 [R1+0x228], R98 ;  /* 0x0002286201007387 */ /* 0x0003e20000100a00 */
[----:B------:R-:W-:Y:S01]  /*39070*/  MOV R190, R189 ;  /* 0x000000bd00be7202 */ /* 0x000fe20000000f00 */
[----:B------:R-:W-:-:S02]  /*39080*/  IMAD.MOV.U32 R189, RZ, RZ, R188 ;  /* 0x000000ffffbd7224 */ /* 0x000fc400078e00bc */
[----:B------:R-:W-:Y:S01]  /*39090*/  IMAD.MOV.U32 R188, RZ, RZ, R186 ;  /* 0x000000ffffbc7224 */ /* 0x000fe200078e00ba */
[----:B-1----:R-:W-:Y:S01]  /*390a0*/  LEA R98, P5, R201, R234, 0x2 ;  /* 0x000000eac9627211 */ /* 0x002fe200078a10ff */
[----:B------:R-:W-:-:S03]  /*390b0*/  IMAD.MOV.U32 R191, RZ, RZ, R190 ;  /* 0x000000ffffbf7224 */ /* 0x000fc600078e00be */
[----:B------:R-:W-:Y:S01]  /*390c0*/  LEA.HI.X.SX32 R99, R201, R0, 0x2, P5 ;  /* 0x00000000c9637211 */ /* 0x000fe200028f16ff */
        /* <DEDUP_REMOVED lines=23> */
[----:B------:R-:W-:-:S02]  /*39240*/  MOV R194, R193 ;  /* 0x000000c100c27202 */ /* 0x000fc40000000f00 */
[C---:B-1----:R-:W-:Y:S01]  /*39250*/  LEA R96, P6, R210.reuse, R234, 0x2 ;  /* 0x000000ead2607211 */ /* 0x042fe200078c10ff */
[----:B------:R-:W-:Y:S01]  /*39260*/  IMAD.MOV.U32 R189, RZ, RZ, R185 ;  /* 0x000000ffffbd7224 */ /* 0x000fe200078e00b9 */
[----:B------:R1:W-:Y:S01]  /*39270*/  STL.64 [R1+0x218], R98 ;  /* 0x0002186201007387 */ /* 0x0003e20000100a00 */
[----:B------:R-:W-:Y:S01]  /*39280*/  IMAD.MOV.U32 R193, RZ, RZ, R192 ;  /* 0x000000ffffc17224 */ /* 0x000fe200078e00c0 */
[----:B------:R-:W-:Y:S01]  /*39290*/  LEA.HI.X.SX32 R97, R210, R0, 0x2, P6 ;  /* 0x00000000d2617211 */ /* 0x000fe200030f16ff */
        /* <DEDUP_REMOVED lines=8> */
[----:B------:R-:W-:Y:S01]  /*39320*/  MOV R186, R169 ;  /* 0x000000a900ba7202 */ /* 0x000fe20000000f00 */
[----:B------:R-:W2:Y:S02]  /*39330*/  LDC R171, c[0x0][0x240] ;  /* 0x00009000ffab7b82 */ /* 0x000ea40000000800 */
[----:B------:R-:W2:Y:S01]  /*39340*/  LDL.LU R177, [R1+0x1ccc] ;  /* 0x001ccc0001b17983 */ /* 0x000ea20000300800 */
[----:B-1----:R-:W-:Y:S01]  /*39350*/  LEA R98, P5, R202, R234, 0x2 ;  /* 0x000000eaca627211 */ /* 0x002fe200078a10ff */
[----:B------:R-:W-:-:S03]  /*39360*/  IMAD.MOV.U32 R210, RZ, RZ, R201 ;  /* 0x000000ffffd27224 */ /* 0x000fc600078e00c9 */
[----:B------:R-:W-:Y:S01]  /*39370*/  LEA.HI.X.SX32 R99, R202, R0, 0x2, P5 ;  /* 0x00000000ca637211 */ /* 0x000fe200028f16ff */
[----:B------:R-:W-:Y:S01]  /*39380*/  IMAD.MOV.U32 R201, RZ, RZ, R199 ;  /* 0x000000ffffc97224 */ /* 0x000fe200078e00c7 */
[----:B------:R-:W-:Y:S02]  /*39390*/  MOV R202, R200 ;  /* 0x000000c800ca7202 */ /* 0x000fe40000000f00 */
[C---:B----4-:R-:W-:Y:S01]  /*393a0*/  LEA R96, P6, R209.reuse, R234, 0x2 ;  /* 0x000000ead1607211 */ /* 0x050fe200078c10ff */
[----:B------:R-:W-:Y:S01]  /*393b0*/  IMAD.MOV.U32 R200, RZ, RZ, R198 ;  /* 0x000000ffffc87224 */ /* 0x000fe200078e00c6 */
[----:B------:R-:W-:Y:S01]  /*393c0*/  MOV R199, R197 ;  /* 0x000000c500c77202 */ /* 0x000fe20000000f00 */
[----:B------:R1:W-:Y:S01]  /*393d0*/  STL.64 [R1+0x208], R98 ;  /* 0x0002086201007387 */ /* 0x0003e20000100a00 */
[----:B------:R-:W-:Y:S01]  /*393e0*/  LEA.HI.X.SX32 R97, R209, R0, 0x2, P6 ;  /* 0x00000000d1617211 */ /* 0x000fe200030f16ff */
[----:B------:R-:W-:Y:S01]  /*393f0*/  IMAD.MOV.U32 R198, RZ, RZ, R196 ;  /* 0x000000ffffc67224 */ /* 0x000fe200078e00c4 */
[----:B------:R-:W-:Y:S01]  /*39400*/  MOV R209, R202 ;  /* 0x000000ca00d17202 */ /* 0x000fe20000000f00 */
[----:B------:R-:W-:Y:S01]  /*39410*/  IMAD.MOV.U32 R197, RZ, RZ, R195 ;  /* 0x000000ffffc57224 */ /* 0x000fe200078e00c3 */
[----:B------:R-:W-:Y:S01]  /*39420*/  MOV R196, R194 ;  /* 0x000000c200c47202 */ /* 0x000fe20000000f00 */
[----:B------:R-:W-:Y:S01]  /*39430*/  IMAD.MOV.U32 R202, RZ, RZ, R201 ;  /* 0x000000ffffca7224 */ /* 0x000fe200078e00c9 */
[----:B------:R-:W4:Y:S01]  /*39440*/  LDC R169, c[0x0][0x240] ;  /* 0x00009000ffa97b82 */ /* 0x000f220000000800 */
        /* <DEDUP_REMOVED lines=23> */
[----:B------:R-:W1:Y:S01]  /*395c0*/  LDC R173, c[0x0][0x240] ;  /* 0x00009000ffad7b82 */ /* 0x000e620000000800 */
        /* <DEDUP_REMOVED lines=20> */
[----:B------:R-:W-:Y:S01]  /*39710*/  MOV R193, R192 ;  /* 0x000000c000c17202 */ /* 0x000fe20000000f00 */
[----:B--2---:R-:W-:Y:S02]  /*39720*/  IMAD.MOV.U32 R189, RZ, RZ, R177 ;  /* 0x000000ffffbd7224 */ /* 0x004fe400078e00b1 */
[----:B------:R-:W2:Y:S02]  /*39730*/  LDL.LU R177, [R1+0x1ce4] ;  /* 0x001ce40001b17983 */ /* 0x000ea40000300800 */
[----:B------:R-:W-:Y:S02]  /*39740*/  IMAD.MOV.U32 R190, RZ, RZ, R189 ;  /* 0x000000ffffbe7224 */ /* 0x000fe400078e00bd */
[----:B------:R-:W-:Y:S01]  /*39750*/  IMAD.MOV.U32 R189, RZ, RZ, R188 ;  /* 0x000000ffffbd7224 */ /* 0x000fe200078e00bc */
[----:B------:R-:W-:Y:S01]  /*39760*/  MOV R188, R184 ;  /* 0x000000b800bc7202 */ /* 0x000fe20000000f00 */
[----:B------:R-:W-:-:S02]  /*39770*/  IMAD.MOV.U32 R184, RZ, RZ, R182 ;  /* 0x000000ffffb87224 */ /* 0x000fc400078e00b6 */
[----:B------:R-:W-:Y:S01]  /*39780*/  IMAD.MOV.U32 R191, RZ, RZ, R190 ;  /* 0x000000ffffbf7224 */ /* 0x000fe200078e00be */
[----:B------:R-:W-:Y:S01]  /*39790*/  MOV R190, R189 ;  /* 0x000000bd00be7202 */ /* 0x000fe20000000f00 */
[----:B------:R4:W-:Y:S01]  /*397a0*/  STL.64 [R1+0x200], R96 ;  /* 0x0002006001007387 */ /* 0x0009e20000100a00 */
[----:B------:R-:W-:Y:S02]  /*397b0*/  IMAD.MOV.U32 R189, RZ, RZ, R188 ;  /* 0x000000ffffbd7224 */ /* 0x000fe400078e00bc */
[----:B------:R-:W-:Y:S01]  /*397c0*/  IMAD.MOV.U32 R188, RZ, RZ, R184 ;  /* 0x000000ffffbc7224 */ /* 0x000fe200078e00b8 */
[----:B------:R-:W-:Y:S01]  /*397d0*/  MOV R184, R183 ;  /* 0x000000b700b87202 */ /* 0x000fe20000000f00 */
[----:B------:R-:W2:Y:S01]  /*397e0*/  LDL.LU R182, [R1+0x1d28] ;  /* 0x001d280001b67983 */ /* 0x000ea20000300800 */
[----:B------:R-:W-:Y:S02]  /*397f0*/  IMAD.MOV.U32 R183, RZ, RZ, R11 ;  /* 0x000000ffffb77224 */ /* 0x000fe400078e000b */
[----:B------:R-:W-:Y:S01]  /*39800*/  IMAD.MOV.U32 R192, RZ, RZ, R191 ;  /* 0x000000ffffc07224 */ /* 0x000fe200078e00bf */
[----:B------:R1:W-:Y:S01]  /*39810*/  STL.64 [R1+0x1f8], R98 ;  /* 0x0001f86201007387 */ /* 0x0003e20000100a00 */
        /* <DEDUP_REMOVED lines=13> */
[----:B------:R-:W4:Y:S01]  /*398f0*/  LDL.LU R11, [R1+0x4b64] ;  /* 0x004b6400010b7983 */ /* 0x000f220000300800 */
[----:B------:R-:W-:Y:S01]  /*39900*/  MOV R198, R196 ;  /* 0x000000c400c67202 */ /* 0x000fe20000000f00 */
[----:B------:R-:W-:-:S02]  /*39910*/  IMAD.MOV.U32 R196, RZ, RZ, R194 ;  /* 0x000000ffffc47224 */ /* 0x000fc400078e00c2 */
[----:B------:R-:W-:Y:S02]  /*39920*/  IMAD.MOV.U32 R181, RZ, RZ, R2 ;  /* 0x000000ffffb57224 */ /* 0x000fe400078e0002 */
[----:B------:R-:W-:Y:S01]  /*39930*/  IMAD.MOV.U32 R194, RZ, RZ, R192 ;  /* 0x000000ffffc27224 */ /* 0x000fe200078e00c0 */
[----:B------:R-:W4:Y:S01]  /*39940*/  LDL.LU R2, [R1+0x4b60] ;  /* 0x004b600001027983 */ /* 0x000f220000300800 */
[----:B------:R-:W-:Y:S02]  /*39950*/  MOV R192, R190 ;  /* 0x000000be00c07202 */ /* 0x000fe40000000f00 */
[----:B------:R-:W-:Y:S01]  /*39960*/  MOV R190, R184 ;  /* 0x000000b800be7202 */ /* 0x000fe20000000f00 */
[----:B------:R1:W-:Y:S01]  /*39970*/  STL.64 [R1+0x1f0], R96 ;  /* 0x0001f06001007387 */ /* 0x0003e20000100a00 */
[----:B------:R-:W-:-:S03]  /*39980*/  IMAD.MOV.U32 R184, RZ, RZ, R183 ;  /* 0x000000ffffb87224 */ /* 0x000fc600078e00b7 */
[----:B------:R3:W-:Y:S04]  /*39990*/  STL.64 [R1+0x1e8], R98 ;  /* 0x0001e86201007387 */ /* 0x0007e80000100a00 */
[----:B------:R-:W2:Y:S01]  /*399a0*/  LDL.LU R183, [R1+0x1cd0] ;  /* 0x001cd00001b77983 */ /* 0x000ea20000300800 */
[----:B------:R-:W-:Y:S01]  /*399b0*/  IMAD.MOV.U32 R203, RZ, RZ, R201 ;  /* 0x000000ffffcb7224 */ /* 0x000fe200078e00c9 */
[C---:B-1----:R-:W-:Y:S02]  /*399c0*/  LEA R96, P6, R208.reuse, R234, 0x2 ;  /* 0x000000ead0607211 */ /* 0x042fe400078c10ff */
[----:B------:R-:W-:Y:S01]  /*399d0*/  MOV R201, R199 ;  /* 0x000000c700c97202 */ /* 0x000fe20000000f00 */
[----:B------:R-:W-:Y:S01]  /*399e0*/  IMAD.MOV.U32 R199, RZ, RZ, R197 ;  /* 0x000000ffffc77224 */ /* 0x000fe200078e00c5 */
[----:B------:R-:W-:Y:S01]  /*399f0*/  LEA.HI.X.SX32 R97, R208, R0, 0x2, P6 ;  /* 0x00000000d0617211 */ /* 0x000fe200030f16ff */
        /* <DEDUP_REMOVED lines=14> */
[C---:B---3--:R-:W-:Y:S01]  /*39ae0*/  LEA R98, P5, R205.reuse, R234, 0x2 ;  /* 0x000000eacd627211 */ /* 0x048fe200078a10ff */
[----:B------:R-:W-:Y:S02]  /*39af0*/  IMAD.MOV.U32 R188, RZ, RZ, R181 ;  /* 0x000000ffffbc7224 */ /* 0x000fe400078e00b5 */
        /* <DEDUP_REMOVED lines=14> */
[----:B------:R-:W-:Y:S01]  /*39be0*/  IMAD R169, R205, R169, RZ ;  /* 0x000000a9cda97224 */ /* 0x000fe200078e02ff */
[C---:B-1----:R-:W-:Y:S01]  /*39bf0*/  LEA R96, P6, R204.reuse, R234, 0x2 ;  /* 0x000000eacc607211 */ /* 0x042fe200078c10ff */
[----:B------:R-:W-:Y:S02]  /*39c00*/  IMAD.MOV.U32 R197, RZ, RZ, R196 ;  /* 0x000000ffffc57224 */ /* 0x000fe400078e00c4 */
        /* <DEDUP_REMOVED lines=19> */
[----:B--2---:R-:W-:Y:S02]  /*39d40*/  IMAD.MOV.U32 R188, RZ, RZ, R183 ;  /* 0x000000ffffbc7224 */ /* 0x004fe400078e00b7 */
[----:B------:R-:W-:Y:S01]  /*39d50*/  IMAD.MOV.U32 R183, RZ, RZ, R179 ;  /* 0x000000ffffb77224 */ /* 0x000fe200078e00b3 */
[----:B------:R-:W-:Y:S02]  /*39d60*/  MOV R179, R18 ;  /* 0x0000001200b37202 */ /* 0x000fe40000000f00 */
[----:B------:R-:W2:Y:S04]  /*39d70*/  LDL.LU R18, [R1+0x1d00] ;  /* 0x001d000001127983 */ /* 0x000ea80000300800 */
[----:B------:R1:W-:Y:S01]  /*39d80*/  STL.64 [R1+0x1d8], R98 ;  /* 0x0001d86201007387 */ /* 0x0003e20000100a00 */
[----:B------:R-:W-:Y:S01]  /*39d90*/  IMAD.MOV.U32 R190, RZ, RZ, R188 ;  /* 0x000000ffffbe7224 */ /* 0x000fe200078e00bc */
[----:B------:R-:W-:Y:S01]  /*39da0*/  MOV R188, R183 ;  /* 0x000000b700bc7202 */ /* 0x000fe20000000f00 */
[----:B------:R-:W-:-:S02]  /*39db0*/  IMAD.MOV.U32 R183, RZ, RZ, R15 ;  /* 0x000000ffffb77224 */ /* 0x000fc400078e000f */
        /* <DEDUP_REMOVED lines=9> */
[----:B------:R-:W-:Y:S01]  /*39e50*/  IMAD R171, R207, R171, RZ ;  /* 0x000000abcfab7224 */ /* 0x000fe200078e02ff */
[----:B------:R1:W-:Y:S01]  /*39e60*/  STL.64 [R1+0x1d0], R96 ;  /* 0x0001d06001007387 */ /* 0x0003e20000100a00 */
        /* <DEDUP_REMOVED lines=19> */
[----:B------:R-:W4:Y:S01]  /*39fa0*/  LDL.LU R7, [R1+0x1d44] ;  /* 0x001d440001077983 */ /* 0x000f220000300800 */
[----:B------:R-:W-:-:S02]  /*39fb0*/  IMAD.MOV.U32 R191, RZ, RZ, R190 ;  /* 0x000000ffffbf7224 */ /* 0x000fc400078e00be */
[----:B------:R-:W-:Y:S01]  /*39fc0*/  IMAD.MOV.U32 R197, RZ, RZ, R196 ;  /* 0x000000ffffc57224 */ /* 0x000fe200078e00c4 */
[----:B------:R-:W3:Y:S01]  /*39fd0*/  LDL.LU R9, [R1+0x1d24] ;  /* 0x001d240001097983 */ /* 0x000ee20000300800 */
        /* <DEDUP_REMOVED lines=36> */
[----:B------:R-:W-:-:S02]  /*3a220*/  IMAD.MOV.U32 R191, RZ, RZ, R190 ;  /* 0x000000ffffbf7224 */ /* 0x000fc400078e00be */
[----:B------:R-:W-:Y:S01]  /*3a230*/  IMAD.MOV.U32 R197, RZ, RZ, R195 ;  /* 0x000000ffffc57224 */ /* 0x000fe200078e00c3 */
[----:B------:R-:W-:Y:S01]  /*3a240*/  MOV R195, R193 ;  /* 0x000000c100c37202 */ /* 0x000fe20000000f00 */
[----:B------:R-:W-:Y:S02]  /*3a250*/  IMAD.MOV.U32 R196, RZ, RZ, R194 ;  /* 0x000000ffffc47224 */ /* 0x000fe400078e00c2 */
[----:B------:R-:W-:Y:S01]  /*3a260*/  IMAD.MOV.U32 R201, RZ, RZ, R200 ;  /* 0x000000ffffc97224 */ /* 0x000fe200078e00c8 */
[----:B------:R1:W-:Y:S01]  /*3a270*/  STL.64 [R1+0x1c0], R96 ;  /* 0x0001c06001007387 */ /* 0x0003e20000100a00 */
[----:B------:R-:W-:Y:S01]  /*3a280*/  IMAD.MOV.U32 R200, RZ, RZ, R199 ;  /* 0x000000ffffc87224 */ /* 0x000fe200078e00c7 */
[----:B------:R-:W-:Y:S01]  /*3a290*/  MOV R199, R198 ;  /* 0x000000c600c77202 */ /* 0x000fe20000000f00 */
[----:B------:R-:W-:Y:S02]  /*3a2a0*/  IMAD.MOV.U32 R190, RZ, RZ, R188 ;  /* 0x000000ffffbe7224 */ /* 0x000fe400078e00bc */
[----:B------:R-:W-:Y:S01]  /*3a2b0*/  IMAD.MOV.U32 R194, RZ, RZ, R192 ;  /* 0x000000ffffc27224 */ /* 0x000fe200078e00c0 */
[----:B------:R-:W4:Y:S01]  /*3a2c0*/  LDL.LU R188, [R1+0x1d18] ;  /* 0x001d180001bc7983 */ /* 0x000f220000300800 */
[----:B------:R-:W-:Y:S01]  /*3a2d0*/  IMAD.MOV.U32 R193, RZ, RZ, R191 ;  /* 0x000000ffffc17224 */ /* 0x000fe200078e00bf */
[----:B------:R-:W-:Y:S01]  /*3a2e0*/  MOV R192, R185 ;  /* 0x000000b900c07202 */ /* 0x000fe20000000f00 */
[----:B------:R-:W-:Y:S01]  /*3a2f0*/  IMAD.MOV.U32 R198, RZ, RZ, R197 ;  /* 0x000000ffffc67224 */ /* 0x000fe200078e00c5 */
[----:B------:R1:W-:Y:S01]  /*3a300*/  STL.64 [R1+0x1b8], R98 ;  /* 0x0001b86201007387 */ /* 0x0003e20000100a00 */
[----:B------:R-:W-:Y:S01]  /*3a310*/  IMAD.MOV.U32 R197, RZ, RZ, R196 ;  /* 0x000000ffffc57224 */ /* 0x000fe200078e00c4 */
[C---:B-1----:R-:W-:Y:S01]  /*3a320*/  LEA R96, P6, R210.reuse, R234, 0x2 ;  /* 0x000000ead2607211 */ /* 0x042fe200078c10ff */
[----:B------:R-:W-:Y:S01]  /*3a330*/  IMAD.MOV.U32 R191, RZ, RZ, R17 ;  /* 0x000000ffffbf7224 */ /* 0x000fe200078e0011 */
[----:B------:R-:W-:Y:S01]  /*3a340*/  MOV R196, R195 ;  /* 0x000000c300c47202 */ /* 0x000fe20000000f00 */
        /* <DEDUP_REMOVED lines=8> */
[----:B------:R-:W-:Y:S01]  /*3a3d0*/  LEA.HI.X.SX32 R99, R209, R0, 0x2, P5 ;  /* 0x00000000d1637211 */ /* 0x000fe200028f16ff */
[----:B------:R-:W-:Y:S01]  /*3a3e0*/  IMAD.MOV.U32 R210, RZ, RZ, R201 ;  /* 0x000000ffffd27224 */ /* 0x000fe200078e00c9 */
[----:B------:R-:W3:Y:S01]  /*3a3f0*/  LDL.LU R17, [R1+0x4b58] ;  /* 0x004b580001117983 */ /* 0x000ee20000300800 */
[----:B------:R-:W-:Y:S02]  /*3a400*/  IMAD.MOV.U32 R209, RZ, RZ, R200 ;  /* 0x000000ffffd17224 */ /* 0x000fe400078e00c8 */
[----:B------:R-:W-:Y:S01]  /*3a410*/  IMAD.MOV.U32 R201, RZ, RZ, R198 ;  /* 0x000000ffffc97224 */ /* 0x000fe200078e00c6 */
[----:B------:R1:W-:Y:S01]  /*3a420*/  STL.64 [R1+0x1b0], R96 ;  /* 0x0001b06001007387 */ /* 0x0003e20000100a00 */
[----:B------:R-:W-:-:S02]  /*3a430*/  IMAD.MOV.U32 R200, RZ, RZ, R197 ;  /* 0x000000ffffc87224 */ /* 0x000fc400078e00c5 */
[----:B------:R-:W-:Y:S01]  /*3a440*/  IMAD.MOV.U32 R198, RZ, RZ, R195 ;  /* 0x000000ffffc67224 */ /* 0x000fe200078e00c3 */
[----:B------:R-:W4:Y:S01]  /*3a450*/  LDL.LU R13, [R1+0x4b54] ;  /* 0x004b5400010d7983 */ /* 0x000f220000300800 */
[----:B------:R-:W-:Y:S02]  /*3a460*/  IMAD.MOV.U32 R197, RZ, RZ, R194 ;  /* 0x000000ffffc57224 */ /* 0x000fe400078e00c2 */
[----:B------:R-:W-:Y:S01]  /*3a470*/  IMAD.MOV.U32 R195, RZ, RZ, R192 ;  /* 0x000000ffffc37224 */ /* 0x000fe200078e00c0 */
[----:B------:R1:W-:Y:S01]  /*3a480*/  STL.64 [R1+0x1a8], R98 ;  /* 0x0001a86201007387 */ /* 0x0003e20000100a00 */
[----:B------:R-:W-:-:S03]  /*3a490*/  IMAD.MOV.U32 R194, RZ, RZ, R191 ;  /* 0x000000ffffc27224 */ /* 0x000fc600078e00bf */
[----:B------:R-:W2:Y:S04]  /*3a4a0*/  LDL.LU R192, [R1+0x1ce0] ;  /* 0x001ce00001c07983 */ /* 0x000ea80000300800 */
[----:B------:R-:W3:Y:S01]  /*3a4b0*/  LDL.LU R191, [R1+0x1cf4] ;  /* 0x001cf40001bf7983 */ /* 0x000ee20000300800 */
[----:B------:R-:W-:Y:S01]  /*3a4c0*/  IMAD R173, R213, R173, RZ ;  /* 0x000000add5ad7224 */ /* 0x000fe200078e02ff */
[----:B-1----:R-:W-:Y:S02]  /*3a4d0*/  LEA R96, P6, R212, R234, 0x2 ;  /* 0x000000ead4607211 */ /* 0x002fe400078c10ff */
[----:B------:R-:W-:Y:S02]  /*3a4e0*/  MOV R213, R202 ;  /* 0x000000ca00d57202 */ /* 0x000fe40000000f00 */
[----:B------:R-:W-:-:S02]  /*3a4f0*/  MOV R202, R199 ;  /* 0x000000c700ca7202 */ /* 0x000fc40000000f00 */
[----:B------:R-:W-:Y:S02]  /*3a500*/  MOV R199, R196 ;  /* 0x000000c400c77202 */ /* 0x000fe40000000f00 */
        /* <DEDUP_REMOVED lines=10> */
[----:B------:R-:W-:Y:S01]  /*3a5b0*/  STL.64 [R1+0x1a0], R96 ;  /* 0x0001a06001007387 */ /* 0x000fe20000100a00 */
[----:B------:R-:W-:Y:S01]  /*3a5c0*/  IMAD.MOV.U32 R197, RZ, RZ, R196 ;  /* 0x000000ffffc57224 */ /* 0x000fe200078e00c4 */
[----:B------:R-:W-:Y:S01]  /*3a5d0*/  MOV R196, R195 ;  /* 0x000000c300c47202 */ /* 0x000fe20000000f00 */
[----:B------:R-:W-:Y:S01]  /*3a5e0*/  IMAD.MOV.U32 R195, RZ, RZ, R194 ;  /* 0x000000ffffc37224 */ /* 0x000fe200078e00c2 */
[----:B------:R-:W-:Y:S01]  /*3a5f0*/  MOV R181, R175 ;  /* 0x000000af00b57202 */ /* 0x000fe20000000f00 */
[----:B------:R-:W-:Y:S01]  /*3a600*/  IMAD.MOV.U32 R194, RZ, RZ, R193 ;  /* 0x000000ffffc27224 */ /* 0x000fe200078e00c1 */
[----:B------:R-:W1:Y:S01]  /*3a610*/  LDC R175, c[0x0][0x240] ;  /* 0x00009000ffaf7b82 */ /* 0x000e620000000800 */
[----:B------:R-:W-:-:S07]  /*3a620*/  LEA R98, P5, R211, R234, 0x2 ;  /* 0x000000ead3627211 */ /* 0x000fce00078a10ff */
[----:B------:R-:W4:Y:S01]  /*3a630*/  LDC R177, c[0x0][0x240] ;  /* 0x00009000ffb17b82 */ /* 0x000f220000000800 */
[----:B--2---:R-:W-:Y:S01]  /*3a640*/  MOV R193, R192 ;  /* 0x000000c000c17202 */ /* 0x004fe20000000f00 */
[----:B---3--:R-:W-:Y:S02]  /*3a650*/  IMAD.MOV.U32 R192, RZ, RZ, R191 ;  /* 0x000000ffffc07224 */ /* 0x008fe400078e00bf */
[----:B------:R-:W-:Y:S02]  /*3a660*/  IMAD.MOV.U32 R191, RZ, RZ, R189 ;  /* 0x000000ffffbf7224 */ /* 0x000fe400078e00bd */
[----:B------:R-:W2:Y:S01]  /*3a670*/  LDL.LU R189, [R1+0x1cd8] ;  /* 0x001cd80001bd7983 */ /* 0x000ea20000300800 */
[----:B------:R-:W-:Y:S02]  /*3a680*/  LEA.HI.X.SX32 R99, R211, R0, 0x2, P5 ;  /* 0x00000000d3637211 */ /* 0x000fe400028f16ff */
[----:B------:R-:W-:Y:S01]  /*3a690*/  MOV R211, R209 ;  /* 0x000000d100d37202 */ /* 0x000fe20000000f00 */
[----:B------:R-:W-:-:S02]  /*3a6a0*/  IMAD.MOV.U32 R209, RZ, RZ, R202 ;  /* 0x000000ffffd17224 */ /* 0x000fc400078e00ca */
[----:B------:R-:W-:Y:S01]  /*3a6b0*/  IMAD.MOV.U32 R202, RZ, RZ, R201 ;  /* 0x000000ffffca7224 */ /* 0x000fe200078e00c9 */
[----:B------:R-:W-:Y:S01]  /*3a6c0*/  MOV R201, R200 ;  /* 0x000000c800c97202 */ /* 0x000fe20000000f00 */
[----:B------:R-:W-:Y:S02]  /*3a6d0*/  IMAD.MOV.U32 R200, RZ, RZ, R199 ;  /* 0x000000ffffc87224 */ /* 0x000fe400078e00c7 */
[----:B------:R-:W-:Y:S01]  /*3a6e0*/  IMAD.MOV.U32 R199, RZ, RZ, R198 ;  /* 0x000000ffffc77224 */ /* 0x000fe200078e00c6 */
[----:B------:R-:W-:Y:S01]  /*3a6f0*/  MOV R198, R197 ;  /* 0x000000c500c67202 */ /* 0x000fe20000000f00 */
[----:B-1----:R-:W-:Y:S01]  /*3a700*/  IMAD R175, R209, R175, RZ ;  /* 0x000000afd1af7224 */ /* 0x002fe200078e02ff */
        /* <DEDUP_REMOVED lines=14> */
[----:B------:R-:W-:Y:S01]  /*3a7f0*/  MOV R194, R193 ;  /* 0x000000c100c27202 */ /* 0x000fe20000000f00 */
[----:B------:R1:W-:Y:S01]  /*3a800*/  STL.64 [R1+0x198], R98 ;  /* 0x0001986201007387 */ /* 0x0003e20000100a00 */
[----:B--2---:R-:W-:Y:S01]  /*3a810*/  MOV R192, R189 ;  /* 0x000000bd00c07202 */ /* 0x004fe20000000f00 */
[----:B------:R-:W-:Y:S02]  /*3a820*/  IMAD.MOV.U32 R189, RZ, RZ, R184 ;  /* 0x000000ffffbd7224 */ /* 0x000fe400078e00b8 */
[----:B------:R-:W-:Y:S02]  /*3a830*/  IMAD.MOV.U32 R184, RZ, RZ, R20 ;  /* 0x000000ffffb87224 */ /* 0x000fe400078e0014 */
[----:B------:R-:W-:Y:S01]  /*3a840*/  IMAD.MOV.U32 R193, RZ, RZ, R192 ;  /* 0x000000ffffc17224 */ /* 0x000fe200078e00c0 */
[----:B------:R-:W2:Y:S01]  /*3a850*/  LDL.LU R20, [R1+0x1d2c] ;  /* 0x001d2c0001147983 */ /* 0x000ea20000300800 */
[----:B------:R-:W-:Y:S01]  /*3a860*/  IMAD.MOV.U32 R192, RZ, RZ, R189 ;  /* 0x000000ffffc07224 */ /* 0x000fe200078e00bd */
[----:B------:R-:W-:Y:S01]  /*3a870*/  MOV R189, R184 ;  /* 0x000000b800bd7202 */ /* 0x000fe20000000f00 */
[----:B------:R-:W-:-:S02]  /*3a880*/  IMAD.MOV.U32 R184, RZ, RZ, R181 ;  /* 0x000000ffffb87224 */ /* 0x000fc400078e00b5 */
[----:B------:R-:W3:Y:S01]  /*3a890*/  LDL.LU R181, [R1+0x1ce8] ;  /* 0x001ce80001b57983 */ /* 0x000ee20000300800 */
[CC--:B-1----:R-:W-:Y:S02]  /*3a8a0*/  LEA R98, P5, R203.reuse, R234.reuse, 0x2 ;  /* 0x000000eacb627211 */ /* 0x0c2fe400078a10ff */
[C---:B------:R-:W-:Y:S02]  /*3a8b0*/  LEA R96, P6, R208.reuse, R234, 0x2 ;  /* 0x000000ead0607211 */ /* 0x040fe400078c10ff */
[----:B------:R-:W-:Y:S01]  /*3a8c0*/  LEA.HI.X.SX32 R99, R203, R0, 0x2, P5 ;  /* 0x00000000cb637211 */ /* 0x000fe200028f16ff */
        /* <DEDUP_REMOVED lines=20> */
[----:B------:R-:W-:-:S02]  /*3aa10*/  IMAD.MOV.U32 R189, RZ, RZ, R184 ;  /* 0x000000ffffbd7224 */ /* 0x000fc400078e00b8 */
[----:B------:R-:W-:Y:S01]  /*3aa20*/  IMAD.MOV.U32 R198, RZ, RZ, R197 ;  /* 0x000000ffffc67224 */ /* 0x000fe200078e00c5 */
[----:B------:R-:W-:Y:S01]  /*3aa30*/  MOV R197, R196 ;  /* 0x000000c400c57202 */ /* 0x000fe20000000f00 */
[----:B------:R-:W-:Y:S02]  /*3aa40*/  IMAD.MOV.U32 R196, RZ, RZ, R195 ;  /* 0x000000ffffc47224 */ /* 0x000fe400078e00c3 */
[----:B------:R-:W-:Y:S01]  /*3aa50*/  IMAD.MOV.U32 R195, RZ, RZ, R194 ;  /* 0x000000ffffc37224 */ /* 0x000fe200078e00c2 */
[C---:B-1----:R-:W-:Y:S02]  /*3aa60*/  LEA R96, P6, R205.reuse, R234, 0x2 ;  /* 0x000000eacd607211 */ /* 0x042fe400078c10ff */
[----:B------:R-:W-:Y:S01]  /*3aa70*/  MOV R194, R193 ;  /* 0x000000c100c27202 */ /* 0x000fe20000000f00 */
[----:B------:R-:W-:Y:S01]  /*3aa80*/  IMAD.MOV.U32 R193, RZ, RZ, R192 ;  /* 0x000000ffffc17224 */ /* 0x000fe200078e00c0 */
[----:B------:R-:W-:Y:S01]  /*3aa90*/  LEA.HI.X.SX32 R97, R205, R0, 0x2, P6 ;  /* 0x00000000cd617211 */ /* 0x000fe200030f16ff */
[----:B------:R1:W-:Y:S04]  /*3aaa0*/  STL.64 [R1+0x188], R98 ;  /* 0x0001886201007387 */ /* 0x0003e80000100a00 */
[----:B------:R4:W-:Y:S01]  /*3aab0*/  STL.64 [R1+0x180], R96 ;  /* 0x0001806001007387 */ /* 0x0009e20000100a00 */
[----:B---3--:R-:W-:Y:S01]  /*3aac0*/  MOV R184, R181 ;  /* 0x000000b500b87202 */ /* 0x008fe20000000f00 */
[----:B------:R-:W-:Y:S01]  /*3aad0*/  IMAD.MOV.U32 R181, RZ, RZ, R179 ;  /* 0x000000ffffb57224 */ /* 0x000fe200078e00b3 */
[-C--:B-1----:R-:W-:Y:S01]  /*3aae0*/  LEA R98, P5, R204, R234.reuse, 0x2 ;  /* 0x000000eacc627211 */ /* 0x082fe200078a10ff */
[----:B------:R-:W-:Y:S01]  /*3aaf0*/  IMAD.MOV.U32 R205, RZ, RZ, R203 ;  /* 0x000000ffffcd7224 */ /* 0x000fe200078e00cb */
[----:B----4-:R-:W-:Y:S01]  /*3ab00*/  LEA R96, P6, R207, R234, 0x2 ;  /* 0x000000eacf607211 */ /* 0x010fe200078c10ff */
[----:B------:R-:W-:Y:S01]  /*3ab10*/  IMAD.MOV.U32 R192, RZ, RZ, R184 ;  /* 0x000000ffffc07224 */ /* 0x000fe200078e00b8 */
[----:B------:R-:W-:Y:S01]  /*3ab20*/  MOV R184, R181 ;  /* 0x000000b500b87202 */ /* 0x000fe20000000f00 */
[----:B------:R-:W-:Y:S01]  /*3ab30*/  IMAD.MOV.U32 R181, RZ, RZ, R21 ;  /* 0x000000ffffb57224 */ /* 0x000fe200078e0015 */
[----:B------:R-:W1:Y:S01]  /*3ab40*/  LDC R179, c[0x0][0x240] ;  /* 0x00009000ffb37b82 */ /* 0x000e620000000800 */
[----:B------:R-:W-:Y:S01]  /*3ab50*/  IMAD.MOV.U32 R21, RZ, RZ, R18 ;  /* 0x000000ffff157224 */ /* 0x000fe200078e0012 */
[----:B------:R-:W-:-:S02]  /*3ab60*/  MOV R18, R13 ;  /* 0x0000000d00127202 */ /* 0x000fc40000000f00 */
[----:B------:R-:W3:Y:S01]  /*3ab70*/  LDL.LU R13, [R1+0x4b50] ;  /* 0x004b5000010d7983 */ /* 0x000ee20000300800 */
[----:B------:R-:W-:Y:S02]  /*3ab80*/  LEA.HI.X.SX32 R99, R204, R0, 0x2, P5 ;  /* 0x00000000cc637211 */ /* 0x000fe400028f16ff */
[----:B------:R-:W-:Y:S01]  /*3ab90*/  MOV R203, R200 ;  /* 0x000000c800cb7202 */ /* 0x000fe20000000f00 */
[----:B------:R-:W-:Y:S01]  /*3aba0*/  IMAD.MOV.U32 R200, RZ, RZ, R199 ;  /* 0x000000ffffc87224 */ /* 0x000fe200078e00c7 */
[----:B------:R-:W-:Y:S01]  /*3abb0*/  MOV R199, R197 ;  /* 0x000000c500c77202 */ /* 0x000fe20000000f00 */
[----:B------:R4:W-:Y:S01]  /*3abc0*/  STL.64 [R1+0x178], R98 ;  /* 0x0001786201007387 */ /* 0x0009e20000100a00 */
[----:B------:R-:W-:Y:S01]  /*3abd0*/  IMAD.MOV.U32 R197, RZ, RZ, R195 ;  /* 0x000000ffffc57224 */ /* 0x000fe200078e00c3 */
[----:B------:R-:W-:Y:S01]  /*3abe0*/  LEA.HI.X.SX32 R97, R207, R0, 0x2, P6 ;  /* 0x00000000cf617211 */ /* 0x000fe200030f16ff */
[----:B------:R-:W-:Y:S01]  /*3abf0*/  IMAD.MOV.U32 R195, RZ, RZ, R193 ;  /* 0x000000ffffc37224 */ /* 0x000fe200078e00c1 */
[----:B------:R-:W-:Y:S01]  /*3ac00*/  MOV R193, R184 ;  /* 0x000000b800c17202 */ /* 0x000fe20000000f00 */
[----:B------:R-:W-:Y:S01]  /*3ac10*/  IMAD.MOV.U32 R184, RZ, RZ, R21 ;  /* 0x000000ffffb87224 */ /* 0x000fe200078e0015 */
[----:B------:R-:W-:Y:S01]  /*3ac20*/  MOV R21, R8 ;  /* 0x0000000800157202 */ /* 0x000fe20000000f00 */
[----:B------:R-:W-:Y:S01]  /*3ac30*/  IMAD.MOV.U32 R204, RZ, RZ, R201 ;  /* 0x000000ffffcc7224 */ /* 0x000fe200078e00c9 */
[----:B----4-:R-:W-:Y:S01]  /*3ac40*/  LEA R98, P5, R206, R234, 0x2 ;  /* 0x000000eace627211 */ /* 0x010fe200078a10ff */
[----:B------:R-:W-:-:S02]  /*3ac50*/  IMAD.MOV.U32 R8, RZ, RZ, R17 ;  /* 0x000000ffff087224 */ /* 0x000fc400078e0011 */
[----:B------:R-:W-:Y:S01]  /*3ac60*/  IMAD.MOV.U32 R201, RZ, RZ, R198 ;  /* 0x000000ffffc97224 */ /* 0x000fe200078e00c6 */
[----:B------:R-:W-:Y:S01]  /*3ac70*/  LEA.HI.X.SX32 R99, R206, R0, 0x2, P5 ;  /* 0x00000000ce637211 */ /* 0x000fe200028f16ff */
[----:B------:R-:W4:Y:S01]  /*3ac80*/  LDL.LU R17, [R1+0x4b4c] ;  /* 0x004b4c0001117983 */ /* 0x000f220000300800 */
[----:B------:R-:W-:Y:S01]  /*3ac90*/  IMAD.MOV.U32 R198, RZ, RZ, R196 ;  /* 0x000000ffffc67224 */ /* 0x000fe200078e00c4 */
[----:B------:R-:W-:Y:S02]  /*3aca0*/  MOV R196, R194 ;  /* 0x000000c200c47202 */ /* 0x000fe40000000f00 */
[----:B------:R2:W-:Y:S01]  /*3acb0*/  STL.64 [R1+0x170], R96 ;  /* 0x0001706001007387 */ /* 0x0005e20000100a00 */
[----:B------:R-:W-:Y:S01]  /*3acc0*/  MOV R206, R203 ;  /* 0x000000cb00ce7202 */ /* 0x000fe20000000f00 */
[----:B------:R-:W-:Y:S02]  /*3acd0*/  IMAD.MOV.U32 R207, RZ, RZ, R204 ;  /* 0x000000ffffcf7224 */ /* 0x000fe400078e00cc */
[----:B------:R1:W-:Y:S01]  /*3ace0*/  STL.64 [R1+0x168], R98 ;  /* 0x0001686201007387 */ /* 0x0003e20000100a00 */
[----:B------:R-:W-:-:S02]  /*3acf0*/  IMAD.MOV.U32 R203, RZ, RZ, R197 ;  /* 0x000000ffffcb7224 */ /* 0x000fc400078e00c5 */
[----:B------:R-:W-:Y:S02]  /*3ad00*/  IMAD.MOV.U32 R194, RZ, RZ, R192 ;  /* 0x000000ffffc27224 */ /* 0x000fe400078e00c0 */
[----:B------:R-:W-:Y:S01]  /*3ad10*/  IMAD.MOV.U32 R204, RZ, RZ, R199 ;  /* 0x000000ffffcc7224 */ /* 0x000fe200078e00c7 */
[C---:B--2---:R-:W-:Y:S01]  /*3ad20*/  LEA R96, P6, R215.reuse, R234, 0x2 ;  /* 0x000000ead7607211 */ /* 0x044fe200078c10ff */
[----:B------:R-:W-:Y:S01]  /*3ad30*/  IMAD.MOV.U32 R197, RZ, RZ, R195 ;  /* 0x000000ffffc57224 */ /* 0x000fe200078e00c3 */
[----:B------:R-:W-:Y:S02]  /*3ad40*/  MOV R199, R196 ;  /* 0x000000c400c77202 */ /* 0x000fe40000000f00 */
[C---:B-1----:R-:W-:Y:S01]  /*3ad50*/  LEA R98, P5, R214.reuse, R234, 0x2 ;  /* 0x000000ead6627211 */ /* 0x042fe200078a10ff */
[----:B------:R-:W-:Y:S01]  /*3ad60*/  IMAD.MOV.U32 R192, RZ, RZ, R181 ;  /* 0x000000ffffc07224 */ /* 0x000fe200078e00b5 */
[----:B------:R-:W-:Y:S01]  /*3ad70*/  MOV R195, R193 ;  /* 0x000000c100c37202 */ /* 0x000fe20000000f00 */
[----:B------:R-:W-:Y:S01]  /*3ad80*/  IMAD.MOV.U32 R193, RZ, RZ, R184 ;  /* 0x000000ffffc17224 */ /* 0x000fe200078e00b8 */
[-C--:B------:R-:W-:Y:S01]  /*3ad90*/  LEA.HI.X.SX32 R97, R215, R0.reuse, 0x2, P6 ;  /* 0x00000000d7617211 */ /* 0x080fe200030f16ff */
[----:B------:R-:W-:Y:S01]  /*3ada0*/  IMAD.MOV.U32 R184, RZ, RZ, R9 ;  /* 0x000000ffffb87224 */ /* 0x000fe200078e0009 */
[----:B------:R-:W-:Y:S01]  /*3adb0*/  LEA.HI.X.SX32 R99, R214, R0, 0x2, P5 ;  /* 0x00000000d6637211 */ /* 0x000fe200028f16ff */
[----:B------:R-:W-:Y:S01]  /*3adc0*/  IMAD.MOV.U32 R196, RZ, RZ, R194 ;  /* 0x000000ffffc47224 */ /* 0x000fe200078e00c2 */
[----:B------:R-:W-:Y:S01]  /*3add0*/  MOV R214, R207 ;  /* 0x000000cf00d67202 */ /* 0x000fe20000000f00 */
[----:B------:R-:W-:Y:S01]  /*3ade0*/  IMAD.MOV.U32 R9, RZ, RZ, R15 ;  /* 0x000000ffff097224 */ /* 0x000fe200078e000f */
[----:B------:R-:W1:Y:S01]  /*3adf0*/  LDC R181, c[0x0][0x240] ;  /* 0x00009000ffb57b82 */ /* 0x000e620000000800 */
[----:B------:R-:W-:Y:S01]  /*3ae00*/  IMAD.MOV.U32 R194, RZ, RZ, R192 ;  /* 0x000000ffffc27224 */ /* 0x000fe200078e00c0 */
[----:B------:R-:W2:Y:S01]  /*3ae10*/  LDL.LU R15, [R1+0x4b48] ;  /* 0x004b4800010f7983 */ /* 0x000ea20000300800 */
[----:B------:R-:W-:Y:S01]  /*3ae20*/  IMAD.MOV.U32 R207, RZ, RZ, R203 ;  /* 0x000000ffffcf7224 */ /* 0x000fe200078e00cb */
[----:B------:R-:W-:Y:S01]  /*3ae30*/  MOV R192, R183 ;  /* 0x000000b700c07202 */ /* 0x000fe20000000f00 */
[----:B------:R-:W-:Y:S01]  /*3ae40*/  IMAD.MOV.U32 R203, RZ, RZ, R199 ;  /* 0x000000ffffcb7224 */ /* 0x000fe200078e00c7 */
[----:B------:R1:W-:Y:S01]  /*3ae50*/  STL.64 [R1+0x160], R96 ;  /* 0x0001606001007387 */ /* 0x0003e20000100a00 */
[----:B------:R-:W-:Y:S01]  /*3ae60*/  MOV R199, R197 ;  /* 0x000000c500c77202 */ /* 0x000fe20000000f00 */
[----:B------:R-:W-:Y:S01]  /*3ae70*/  IMAD.MOV.U32 R197, RZ, RZ, R196 ;  /* 0x000000ffffc57224 */ /* 0x000fe200078e00c4 */
[----:B------:R-:W4:Y:S01]  /*3ae80*/  LDC R183, c[0x0][0x240] ;  /* 0x00009000ffb77b82 */ /* 0x000f220000000800 */
[----:B------:R-:W-:Y:S01]  /*3ae90*/  IMAD.MOV.U32 R196, RZ, RZ, R195 ;  /* 0x000000ffffc47224 */ /* 0x000fe200078e00c3 */
[----:B------:R-:W-:Y:S01]  /*3aea0*/  MOV R195, R194 ;  /* 0x000000c200c37202 */ /* 0x000fe20000000f00 */
[----:B------:R-:W-:Y:S01]  /*3aeb0*/  IMAD.MOV.U32 R194, RZ, RZ, R193 ;  /* 0x000000ffffc27224 */ /* 0x000fe200078e00c1 */
[----:B------:R1:W-:Y:S04]  /*3aec0*/  STL.64 [R1+0x158], R98 ;  /* 0x0001586201007387 */ /* 0x0003e80000100a00 */
[----:B------:R-:W4:Y:S01]  /*3aed0*/  LDC R215, c[0x0][0x240] ;  /* 0x00009000ffd77b82 */ /* 0x000f220000000800 */
[----:B-1----:R-:W-:Y:S01]  /*3aee0*/  LEA R96, P6, R213, R234, 0x2 ;  /* 0x000000ead5607211 */ /* 0x002fe200078c10ff */
[----:B------:R-:W-:Y:S01]  /*3aef0*/  IMAD.MOV.U32 R193, RZ, RZ, R192 ;  /* 0x000000ffffc17224 */ /* 0x000fe200078e00c0 */
[----:B------:R-:W-:-:S02]  /*3af00*/  MOV R192, R190 ;  /* 0x000000be00c07202 */ /* 0x000fc40000000f00 */
[----:B------:R-:W-:Y:S02]  /*3af10*/  LEA.HI.X.SX32 R97, R213, R0, 0x2, P6 ;  /* 0x00000000d5617211 */ /* 0x000fe400030f16ff */
[C---:B------:R-:W-:Y:S01]  /*3af20*/  LEA R98, P5, R210.reuse, R234, 0x2 ;  /* 0x000000ead2627211 */ /* 0x040fe200078a10ff */
[----:B------:R-:W1:Y:S03]  /*3af30*/  LDC R213, c[0x0][0x240] ;  /* 0x00009000ffd57b82 */ /* 0x000e660000000800 */
[----:B------:R-:W-:Y:S01]  /*3af40*/  LEA.HI.X.SX32 R99, R210, R0, 0x2, P5 ;  /* 0x00000000d2637211 */ /* 0x000fe200028f16ff */
[----:B------:R-:W-:Y:S01]  /*3af50*/  IMAD.MOV.U32 R210, RZ, RZ, R207 ;  /* 0x000000ffffd27224 */ /* 0x000fe200078e00cf */
[----:B------:R-:W-:Y:S01]  /*3af60*/  MOV R207, R203 ;  /* 0x000000cb00cf7202 */ /* 0x000fe20000000f00 */
[----:B------:R-:W-:Y:S02]  /*3af70*/  IMAD.MOV.U32 R203, RZ, RZ, R199 ;  /* 0x000000ffffcb7224 */ /* 0x000fe400078e00c7 */
[----:B---3--:R-:W-:-:S02]  /*3af80*/  IMAD.MOV.U32 R190, RZ, RZ, R13 ;  /* 0x000000ffffbe7224 */ /* 0x008fc400078e000d */
[----:B------:R-:W5:Y:S04]  /*3af90*/  LDL.LU R13, [R1+0x4b44] ;  /* 0x004b4400010d7983 */ /* 0x000f680000300800 */
[----:B------:R3:W-:Y:S04]  /*3afa0*/  STL.64 [R1+0x150], R96 ;  /* 0x0001506001007387 */ /* 0x0007e80000100a00 */
[----:B------:R1:W-:Y:S01]  /*3afb0*/  STL.64 [R1+0x148], R98 ;  /* 0x0001486201007387 */ /* 0x0003e20000100a00 */
[----:B---3--:R-:W-:-:S04]  /*3afc0*/  LEA R96, P6, R212, R234, 0x2 ;  /* 0x000000ead4607211 */ /* 0x008fc800078c10ff */
[----:B------:R-:W-:Y:S02]  /*3afd0*/  LEA.HI.X.SX32 R97, R212, R0, 0x2, P6 ;  /* 0x00000000d4617211 */ /* 0x000fe400030f16ff */
[----:B-1----:R-:W-:-:S03]  /*3afe0*/  LEA R98, P5, R211, R234, 0x2 ;  /* 0x000000ead3627211 */ /* 0x002fc600078a10ff */
[----:B------:R1:W-:Y:S01]  /*3aff0*/  STL.64 [R1+0x140], R96 ;  /* 0x0001406001007387 */ /* 0x0003e20000100a00 */
[----:B------:R-:W-:Y:S01]  /*3b000*/  LEA.HI.X.SX32 R99, R211, R0, 0x2, P5 ;  /* 0x00000000d3637211 */ /* 0x000fe200028f16ff */
[----:B------:R-:W-:Y:S01]  /*3b010*/  IMAD.MOV.U32 R199, RZ, RZ, R197 ;  /* 0x000000ffffc77224 */ /* 0x000fe200078e00c5 */
[----:B------:R-:W3:Y:S03]  /*3b020*/  LDC R211, c[0x0][0x240] ;  /* 0x00009000ffd37b82 */ /* 0x000ee60000000800 */
[----:B------:R4:W-:Y:S01]  /*3b030*/  STL.64 [R1+0x138], R98 ;  /* 0x0001386201007387 */ /* 0x0009e20000100a00 */
[----:B-1----:R-:W-:-:S04]  /*3b040*/  LEA R96, P6, R209, R234, 0x2 ;  /* 0x000000ead1607211 */ /* 0x002fc800078c10ff */
[----:B------:R-:W-:Y:S02]  /*3b050*/  LEA.HI.X.SX32 R97, R209, R0, 0x2, P6 ;  /* 0x00000000d1617211 */ /* 0x000fe400030f16ff */
[C---:B----4-:R-:W-:Y:S01]  /*3b060*/  LEA R98, P5, R208.reuse, R234, 0x2 ;  /* 0x000000ead0627211 */ /* 0x050fe200078a10ff */
[----:B------:R-:W1:Y:S02]  /*3b070*/  LDC R209, c[0x0][0x240] ;  /* 0x00009000ffd17b82 */ /* 0x000e640000000800 */
[----:B------:R4:W-:Y:S01]  /*3b080*/  STL.64 [R1+0x130], R96 ;  /* 0x0001306001007387 */ /* 0x0009e20000100a00 */
[----:B------:R-:W-:-:S05]  /*3b090*/  LEA.HI.X.SX32 R99, R208, R0, 0x2, P5 ;  /* 0x00000000d0637211 */ /* 0x000fca00028f16ff */
[----:B------:R2:W-:Y:S01]  /*3b0a0*/  STL.64 [R1+0x128], R98 ;  /* 0x0001286201007387 */ /* 0x0005e20000100a00 */
[----:B----4-:R-:W-:-:S04]  /*3b0b0*/  LEA R96, P6, R206, R234, 0x2 ;  /* 0x000000eace607211 */ /* 0x010fc800078c10ff */
[----:B------:R-:W-:Y:S02]  /*3b0c0*/  LEA.HI.X.SX32 R97, R206, R0, 0x2, P6 ;  /* 0x00000000ce617211 */ /* 0x000fe400030f16ff */
[----:B--2---:R-:W-:-:S03]  /*3b0d0*/  LEA R98, P5, R205, R234, 0x2 ;  /* 0x000000eacd627211 */ /* 0x004fc600078a10ff */
[----:B------:R2:W-:Y:S01]  /*3b0e0*/  STL.64 [R1+0x120], R96 ;  /* 0x0001206001007387 */ /* 0x0005e20000100a00 */
[----:B------:R-:W-:Y:S02]  /*3b0f0*/  LEA.HI.X.SX32 R99, R205, R0, 0x2, P5 ;  /* 0x00000000cd637211 */ /* 0x000fe400028f16ff */
[----:B------:R-:W-:Y:S01]  /*3b100*/  MOV R197, R196 ;  /* 0x000000c400c57202 */ /* 0x000fe20000000f00 */
[----:B------:R-:W-:Y:S01]  /*3b110*/  IMAD R181, R207, R181, RZ ;  /* 0x000000b5cfb57224 */ /* 0x000fe200078e02ff */
[----:B------:R-:W4:Y:S01]  /*3b120*/  LDC R205, c[0x0][0x240] ;  /* 0x00009000ffcd7b82 */ /* 0x000f220000000800 */
[----:B------:R3:W-:Y:S01]  /*3b130*/  STL.64 [R1+0x118], R98 ;  /* 0x0001186201007387 */ /* 0x0007e20000100a00 */
[----:B--2---:R-:W-:Y:S01]  /*3b140*/  LEA R96, P6, R203, R234, 0x2 ;  /* 0x000000eacb607211 */ /* 0x004fe200078c10ff */
[----:B------:R-:W-:-:S05]  /*3b150*/  IMAD.MOV.U32 R196, RZ, RZ, R195 ;  /* 0x000000ffffc47224 */ /* 0x000fca00078e00c3 */
[----:B------:R-:W2:Y:S01]  /*3b160*/  LDC R207, c[0x0][0x240] ;  /* 0x00009000ffcf7b82 */ /* 0x000ea20000000800 */
[----:B------:R-:W-:Y:S02]  /*3b170*/  LEA.HI.X.SX32 R97, R203, R0, 0x2, P6 ;  /* 0x00000000cb617211 */ /* 0x000fe400030f16ff */
[----:B---3--:R-:W-:-:S03]  /*3b180*/  LEA R98, P5, R200, R234, 0x2 ;  /* 0x000000eac8627211 */ /* 0x008fc600078a10ff */
[----:B------:R3:W-:Y:S01]  /*3b190*/  STL.64 [R1+0x110], R96 ;  /* 0x0001106001007387 */ /* 0x0007e20000100a00 */
[----:B------:R-:W-:-:S05]  /*3b1a0*/  LEA.HI.X.SX32 R99, R200, R0, 0x2, P5 ;  /* 0x00000000c8637211 */ /* 0x000fca00028f16ff */
[----:B------:R1:W-:Y:S01]  /*3b1b0*/  STL.64 [R1+0x108], R98 ;  /* 0x0001086201007387 */ /* 0x0003e20000100a00 */
[----:B---3--:R-:W-:-:S04]  /*3b1c0*/  LEA R96, P6, R202, R234, 0x2 ;  /* 0x000000eaca607211 */ /* 0x008fc800078c10ff */
[----:B------:R-:W-:Y:S02]  /*3b1d0*/  LEA.HI.X.SX32 R97, R202, R0, 0x2, P6 ;  /* 0x00000000ca617211 */ /* 0x000fe400030f16ff */
[----:B-1----:R-:W-:-:S03]  /*3b1e0*/  LEA R98, P5, R180, R234, 0x2 ;  /* 0x000000eab4627211 */ /* 0x002fc600078a10ff */
[----:B------:R1:W-:Y:S01]  /*3b1f0*/  STL.64 [R1+0x100], R96 ;  /* 0x0001006001007387 */ /* 0x0003e20000100a00 */
[----:B------:R-:W-:-:S05]  /*3b200*/  LEA.HI.X.SX32 R99, R180, R0, 0x2, P5 ;  /* 0x00000000b4637211 */ /* 0x000fca00028f16ff */
[----:B------:R3:W-:Y:S01]  /*3b210*/  STL.64 [R1+0xf8], R98 ;  /* 0x0000f86201007387 */ /* 0x0007e20000100a00 */
[----:B-1----:R-:W-:-:S04]  /*3b220*/  LEA R96, P6, R178, R234, 0x2 ;  /* 0x000000eab2607211 */ /* 0x002fc800078c10ff */
[----:B------:R-:W-:Y:S02]  /*3b230*/  LEA.HI.X.SX32 R97, R178, R0, 0x2, P6 ;  /* 0x00000000b2617211 */ /* 0x000fe400030f16ff */
[----:B---3--:R-:W-:-:S03]  /*3b240*/  LEA R98, P5, R176, R234, 0x2 ;  /* 0x000000eab0627211 */ /* 0x008fc600078a10ff */
        /* <DEDUP_REMOVED lines=85> */
[----:B------:R-:W-:Y:S02]  /*3b7a0*/  LEA.HI.X.SX32 R99, R86, R0, 0x2, P5 ;  /* 0x0000000056637211 */ /* 0x000fe400028f16ff */
[----:B------:R-:W-:-:S04]  /*3b7b0*/  LEA R86, P5, R87, R234, 0x2 ;  /* 0x000000ea57567211 */ /* 0x000fc800078a10ff */
[----:B------:R-:W-:Y:S02]  /*3b7c0*/  LEA.HI.X.SX32 R87, R87, R0, 0x2, P5 ;  /* 0x0000000057577211 */ /* 0x000fe400028f16ff */
[CC--:B-1----:R-:W-:Y:S02]  /*3b7d0*/  LEA R96, P6, R88.reuse, R234.reuse, 0x2 ;  /* 0x000000ea58607211 */ /* 0x0c2fe400078c10ff */
[----:B------:R-:W-:Y:S02]  /*3b7e0*/  LEA R90, P5, R91, R234, 0x2 ;  /* 0x000000ea5b5a7211 */ /* 0x000fe400078a10ff */
[----:B------:R-:W-:Y:S02]  /*3b7f0*/  LEA.HI.X.SX32 R97, R88, R0, 0x2, P6 ;  /* 0x0000000058617211 */ /* 0x000fe400030f16ff */
[----:B------:R-:W-:Y:S02]  /*3b800*/  LEA R88, P6, R89, R234, 0x2 ;  /* 0x000000ea59587211 */ /* 0x000fe400078c10ff */
[----:B------:R-:W-:-:S02]  /*3b810*/  LEA.HI.X.SX32 R91, R91, R0, 0x2, P5 ;  /* 0x000000005b5b7211 */ /* 0x000fc400028f16ff */
[----:B------:R-:W-:Y:S02]  /*3b820*/  LEA.HI.X.SX32 R89, R89, R0, 0x2, P6 ;  /* 0x0000000059597211 */ /* 0x000fe400030f16ff */
[-C--:B------:R-:W-:Y:S02]  /*3b830*/  LEA R92, P6, R93, R234.reuse, 0x2 ;  /* 0x000000ea5d5c7211 */ /* 0x080fe400078c10ff */
[----:B------:R-:W-:Y:S01]  /*3b840*/  LEA R94, P5, R95, R234, 0x2 ;  /* 0x000000ea5f5e7211 */ /* 0x000fe200078a10ff */
[----:B------:R1:W-:Y:S01]  /*3b850*/  STL.64 [R1+0x8], R98 ;  /* 0x0000086201007387 */ /* 0x0003e20000100a00 */
[-C--:B------:R-:W-:Y:S02]  /*3b860*/  LEA.HI.X.SX32 R93, R93, R0.reuse, 0x2, P6 ;  /* 0x000000005d5d7211 */ /* 0x080fe400030f16ff */
[----:B------:R-:W-:Y:S01]  /*3b870*/  LEA.HI.X.SX32 R95, R95, R0, 0x2, P5 ;  /* 0x000000005f5f7211 */ /* 0x000fe200028f16ff */
[----:B------:R3:W-:Y:S01]  /*3b880*/  STL.64 [R1], R96 ;  /* 0x0000006001007387 */ /* 0x0007e20000100a00 */
[----:B-1----:R-:W-:-:S02]  /*3b890*/  LEA R98, P5, R4, R234, 0x2 ;  /* 0x000000ea04627211 */ /* 0x002fc400078a10ff */
[C---:B---3--:R-:W-:Y:S02]  /*3b8a0*/  LEA R96, P6, R3.reuse, R234, 0x2 ;  /* 0x000000ea03607211 */ /* 0x048fe400078c10ff */
[-C--:B------:R-:W-:Y:S02]  /*3b8b0*/  LEA.HI.X.SX32 R99, R4, R0.reuse, 0x2, P5 ;  /* 0x0000000004637211 */ /* 0x080fe400028f16ff */
[----:B------:R-:W-:Y:S01]  /*3b8c0*/  LEA.HI.X.SX32 R97, R3, R0, 0x2, P6 ;  /* 0x0000000003617211 */ /* 0x000fe200030f16ff */
[----:B------:R-:W-:Y:S01]  /*3b8d0*/  IMAD.MOV.U32 R195, RZ, RZ, R194 ;  /* 0x000000ffffc37224 */ /* 0x000fe200078e00c2 */
[CC--:B------:R-:W-:Y:S01]  /*3b8e0*/  LEA R100, P6, R5.reuse, R234.reuse, 0x2 ;  /* 0x000000ea05647211 */ /* 0x0c0fe200078c10ff */
[----:B------:R-:W-:Y:S01]  /*3b8f0*/  IMAD.MOV.U32 R200, RZ, RZ, R199 ;  /* 0x000000ffffc87224 */ /* 0x000fe200078e00c7 */
[----:B------:R-:W-:Y:S01]  /*3b900*/  LEA R102, P5, R12, R234, 0x2 ;  /* 0x000000ea0c667211 */ /* 0x000fe200078a10ff */
[----:B------:R-:W-:Y:S01]  /*3b910*/  IMAD R177, R214, R177, RZ ;  /* 0x000000b1d6b17224 */ /* 0x000fe200078e02ff */
[----:B------:R-:W-:Y:S01]  /*3b920*/  LEA.HI.X.SX32 R101, R5, R0, 0x2, P6 ;  /* 0x0000000005657211 */ /* 0x000fe200030f16ff */
[----:B------:R-:W-:Y:S01]  /*3b930*/  IMAD R179, R210, R179, RZ ;  /* 0x000000b3d2b37224 */ /* 0x000fe200078e02ff */
[----:B------:R-:W-:Y:S01]  /*3b940*/  LEA R104, P6, R14, R234, 0x2 ;  /* 0x000000ea0e687211 */ /* 0x000fe200078c10ff */
[----:B------:R-:W-:Y:S01]  /*3b950*/  IMAD R183, R204, R183, RZ ;  /* 0x000000b7ccb77224 */ /* 0x000fe200078e02ff */
[----:B------:R-:W-:Y:S01]  /*3b960*/  LEA.HI.X.SX32 R103, R12, R0, 0x2, P5 ;  /* 0x000000000c677211 */ /* 0x000fe200028f16ff */
[----:B------:R-:W-:Y:S01]  /*3b970*/  IMAD R215, R184, R215, RZ ;  /* 0x000000d7b8d77224 */ /* 0x000fe200078e02ff */
[----:B------:R-:W-:Y:S01]  /*3b980*/  LEA R106, P5, R16, R234, 0x2 ;  /* 0x000000ea106a7211 */ /* 0x000fe200078a10ff */
[----:B------:R-:W-:Y:S01]  /*3b990*/  IMAD R213, R186, R213, RZ ;  /* 0x000000d5bad57224 */ /* 0x000fe200078e02ff */
[----:B------:R-:W-:Y:S01]  /*3b9a0*/  LEA.HI.X.SX32 R105, R14, R0, 0x2, P6 ;  /* 0x000000000e697211 */ /* 0x000fe200030f16ff */
[----:B------:R-:W1:Y:S01]  /*3b9b0*/  LDC R4, c[0x0][0x240] ;  /* 0x00009000ff047b82 */ /* 0x000e620000000800 */
[----:B------:R-:W-:-:S02]  /*3b9c0*/  LEA R108, P6, R109, R234, 0x2 ;  /* 0x000000ea6d6c7211 */ /* 0x000fc400078c10ff */
[----:B------:R-:W-:Y:S02]  /*3b9d0*/  LEA.HI.X.SX32 R107, R16, R0, 0x2, P5 ;  /* 0x00000000106b7211 */ /* 0x000fe400028f16ff */
[----:B------:R-:W-:Y:S02]  /*3b9e0*/  LEA R110, P5, R111, R234, 0x2 ;  /* 0x000000ea6f6e7211 */ /* 0x000fe400078a10ff */
[----:B------:R-:W-:Y:S01]  /*3b9f0*/  LEA.HI.X.SX32 R109, R109, R0, 0x2, P6 ;  /* 0x000000006d6d7211 */ /* 0x000fe200030f16ff */
[----:B------:R-:W3:Y:S01]  /*3ba00*/  LDC R14, c[0x0][0x240] ;  /* 0x00009000ff0e7b82 */ /* 0x000ee20000000800 */
[----:B------:R-:W-:Y:S02]  /*3ba10*/  LEA R112, P6, R113, R234, 0x2 ;  /* 0x000000ea71707211 */ /* 0x000fe400078c10ff */
[----:B------:R-:W-:Y:S02]  /*3ba20*/  LEA.HI.X.SX32 R111, R111, R0, 0x2, P5 ;  /* 0x000000006f6f7211 */ /* 0x000fe400028f16ff */
[----:B------:R-:W-:-:S02]  /*3ba30*/  LEA R114, P5, R115, R234, 0x2 ;  /* 0x000000ea73727211 */ /* 0x000fc400078a10ff */
[----:B------:R-:W-:Y:S01]  /*3ba40*/  LEA.HI.X.SX32 R113, R113, R0, 0x2, P6 ;  /* 0x0000000071717211 */ /* 0x000fe200030f16ff */
[----:B------:R-:W1:Y:S01]  /*3ba50*/  LDC R3, c[0x0][0x240] ;  /* 0x00009000ff037b82 */ /* 0x000e620000000800 */
[----:B------:R-:W-:Y:S02]  /*3ba60*/  LEA R116, P6, R117, R234, 0x2 ;  /* 0x000000ea75747211 */ /* 0x000fe400078c10ff */
[----:B------:R-:W-:Y:S02]  /*3ba70*/  LEA.HI.X.SX32 R115, R115, R0, 0x2, P5 ;  /* 0x0000000073737211 */ /* 0x000fe400028f16ff */
[----:B------:R-:W-:Y:S02]  /*3ba80*/  LEA R118, P5, R119, R234, 0x2 ;  /* 0x000000ea77767211 */ /* 0x000fe400078a10ff */
[----:B------:R-:W-:Y:S01]  /*3ba90*/  LEA.HI.X.SX32 R117, R117, R0, 0x2, P6 ;  /* 0x0000000075757211 */ /* 0x000fe200030f16ff */
[----:B------:R-:W1:Y:S01]  /*3baa0*/  LDC R5, c[0x0][0x240] ;  /* 0x00009000ff057b82 */ /* 0x000e620000000800 */
[----:B------:R-:W-:-:S02]  /*3bab0*/  LEA R120, P6, R121, R234, 0x2 ;  /* 0x000000ea79787211 */ /* 0x000fc400078c10ff */
[----:B------:R-:W-:Y:S02]  /*3bac0*/  LEA.HI.X.SX32 R119, R119, R0, 0x2, P5 ;  /* 0x0000000077777211 */ /* 0x000fe400028f16ff */
[----:B------:R-:W-:Y:S02]  /*3bad0*/  LEA R122, P5, R123, R234, 0x2 ;  /* 0x000000ea7b7a7211 */ /* 0x000fe400078a10ff */
[----:B------:R-:W-:Y:S01]  /*3bae0*/  MOV R194, R193 ;  /* 0x000000c100c27202 */ /* 0x000fe20000000f00 */
[----:B------:R-:W-:Y:S01]  /*3baf0*/  IMAD.MOV.U32 R193, RZ, RZ, R192 ;  /* 0x000000ffffc17224 */ /* 0x000fe200078e00c0 */
[----:B------:R-:W-:Y:S01]  /*3bb00*/  LEA.HI.X.SX32 R121, R121, R0, 0x2, P6 ;  /* 0x0000000079797211 */ /* 0x000fe200030f16ff */
[----:B------:R-:W-:Y:S01]  /*3bb10*/  IMAD.MOV.U32 R192, RZ, RZ, R190 ;  /* 0x000000ffffc07224 */ /* 0x000fe200078e00be */
[----:B------:R-:W-:Y:S01]  /*3bb20*/  LEA R124, P6, R125, R234, 0x2 ;  /* 0x000000ea7d7c7211 */ /* 0x000fe200078c10ff */
[----:B------:R-:W1:Y:S01]  /*3bb30*/  LDC R12, c[0x0][0x240] ;  /* 0x00009000ff0c7b82 */ /* 0x000e620000000800 */
[----:B------:R-:W-:-:S02]  /*3bb40*/  LEA.HI.X.SX32 R123, R123, R0, 0x2, P5 ;  /* 0x000000007b7b7211 */ /* 0x000fc400028f16ff */
        /* <DEDUP_REMOVED lines=8> */
[----:B------:R-:W-:Y:S01]  /*3bbd0*/  LEA R128, P6, R129, R234, 0x2 ;  /* 0x000000ea81807211 */ /* 0x000fe200078c10ff */
[----:B------:R-:W4:Y:S01]  /*3bbe0*/  LDC R187, c[0x0][0x240] ;  /* 0x00009000ffbb7b82 */ /* 0x000f220000000800 */
[----:B------:R-:W-:-:S02]  /*3bbf0*/  LEA.HI.X.SX32 R127, R127, R0, 0x2, P5 ;  /* 0x000000007f7f7211 */ /* 0x000fc400028f16ff */
[----:B------:R-:W-:Y:S02]  /*3bc00*/  LEA R130, P5, R131, R234, 0x2 ;  /* 0x000000ea83827211 */ /* 0x000fe400078a10ff */
[----:B------:R-:W-:Y:S02]  /*3bc10*/  LEA.HI.X.SX32 R129, R129, R0, 0x2, P6 ;  /* 0x0000000081817211 */ /* 0x000fe400030f16ff */
[----:B------:R-:W-:Y:S01]  /*3bc20*/  LEA R132, P6, R133, R234, 0x2 ;  /* 0x000000ea85847211 */ /* 0x000fe200078c10ff */
[----:B------:R-:W1:Y:S01]  /*3bc30*/  LDC R16, c[0x0][0x240] ;  /* 0x00009000ff107b82 */ /* 0x000e620000000800 */
[----:B------:R-:W-:Y:S02]  /*3bc40*/  LEA.HI.X.SX32 R131, R131, R0, 0x2, P5 ;  /* 0x0000000083837211 */ /* 0x000fe400028f16ff */
[----:B------:R-:W-:Y:S01]  /*3bc50*/  MOV R190, R188 ;  /* 0x000000bc00be7202 */ /* 0x000fe20000000f00 */
[----:B------:R-:W-:Y:S01]  /*3bc60*/  IMAD.MOV.U32 R188, RZ, RZ, R185 ;  /* 0x000000ffffbc7224 */ /* 0x000fe200078e00b9 */
[----:B------:R-:W-:-:S02]  /*3bc70*/  LEA R134, P5, R135, R234, 0x2 ;  /* 0x000000ea87867211 */ /* 0x000fc400078a10ff */
[----:B------:R-:W-:Y:S01]  /*3bc80*/  LEA.HI.X.SX32 R133, R133, R0, 0x2, P6 ;  /* 0x0000000085857211 */ /* 0x000fe200030f16ff */
[----:B------:R-:W2:Y:S01]  /*3bc90*/  LDC R185, c[0x0][0x240] ;  /* 0x00009000ffb97b82 */ /* 0x000ea20000000800 */
[----:B------:R-:W-:Y:S02]  /*3bca0*/  LEA R136, P6, R137, R234, 0x2 ;  /* 0x000000ea89887211 */ /* 0x000fe400078c10ff */
[----:B------:R-:W-:Y:S02]  /*3bcb0*/  LEA.HI.X.SX32 R135, R135, R0, 0x2, P5 ;  /* 0x0000000087877211 */ /* 0x000fe400028f16ff */
[----:B------:R-:W-:Y:S02]  /*3bcc0*/  LEA R138, P5, R139, R234, 0x2 ;  /* 0x000000ea8b8a7211 */ /* 0x000fe400078a10ff */
[----:B------:R-:W-:Y:S02]  /*3bcd0*/  LEA.HI.X.SX32 R137, R137, R0, 0x2, P6 ;  /* 0x0000000089897211 */ /* 0x000fe400030f16ff */
[----:B------:R-:W-:-:S02]  /*3bce0*/  LEA R140, P6, R141, R234, 0x2 ;  /* 0x000000ea8d8c7211 */ /* 0x000fc400078c10ff */
[----:B------:R-:W-:Y:S02]  /*3bcf0*/  LEA.HI.X.SX32 R139, R139, R0, 0x2, P5 ;  /* 0x000000008b8b7211 */ /* 0x000fe400028f16ff */
[----:B------:R-:W-:Y:S02]  /*3bd00*/  LEA R142, P5, R143, R234, 0x2 ;  /* 0x000000ea8f8e7211 */ /* 0x000fe400078a10ff */
[----:B------:R-:W-:Y:S01]  /*3bd10*/  MOV R202, R200 ;  /* 0x000000c800ca7202 */ /* 0x000fe20000000f00 */
[----:B------:R-:W-:Y:S01]  /*3bd20*/  IMAD.MOV.U32 R200, RZ, RZ, R199 ;  /* 0x000000ffffc87224 */ /* 0x000fe200078e00c7 */
[----:B------:R-:W-:Y:S01]  /*3bd30*/  LEA.HI.X.SX32 R141, R141, R0, 0x2, P6 ;  /* 0x000000008d8d7211 */ /* 0x000fe200030f16ff */
[----:B------:R-:W-:Y:S01]  /*3bd40*/  IMAD.MOV.U32 R199, RZ, RZ, R195 ;  /* 0x000000ffffc77224 */ /* 0x000fe200078e00c3 */
[----:B------:R-:W-:Y:S01]  /*3bd50*/  MOV R195, R194 ;  /* 0x000000c200c37202 */ /* 0x000fe20000000f00 */
[----:B------:R-:W-:Y:S01]  /*3bd60*/  IMAD.MOV.U32 R194, RZ, RZ, R193 ;  /* 0x000000ffffc27224 */ /* 0x000fe200078e00c1 */
[----:B------:R-:W-:-:S02]  /*3bd70*/  LEA R144, P6, R145, R234, 0x2 ;  /* 0x000000ea91907211 */ /* 0x000fc400078c10ff */
[----:B------:R-:W-:Y:S02]  /*3bd80*/  LEA.HI.X.SX32 R143, R143, R0, 0x2, P5 ;  /* 0x000000008f8f7211 */ /* 0x000fe400028f16ff */
        /* <DEDUP_REMOVED lines=9> */
[----:B----4-:R-:W-:Y:S01]  /*3be20*/  IMAD R187, R203, R187, RZ ;  /* 0x000000bbcbbb7224 */ /* 0x010fe200078e02ff */
[----:B------:R-:W-:-:S02]  /*3be30*/  LEA.HI.X.SX32 R147, R147, R0, 0x2, P5 ;  /* 0x0000000093937211 */ /* 0x000fc400028f16ff */
[----:B------:R-:W-:Y:S02]  /*3be40*/  LEA R150, P5, R151, R234, 0x2 ;  /* 0x000000ea97967211 */ /* 0x000fe400078a10ff */
[----:B------:R-:W-:Y:S01]  /*3be50*/  MOV R203, R202 ;  /* 0x000000ca00cb7202 */ /* 0x000fe20000000f00 */
[----:B------:R-:W-:Y:S01]  /*3be60*/  IMAD.MOV.U32 R202, RZ, RZ, R200 ;  /* 0x000000ffffca7224 */ /* 0x000fe200078e00c8 */
[----:B------:R-:W-:Y:S01]  /*3be70*/  LEA.HI.X.SX32 R149, R149, R0, 0x2, P6 ;  /* 0x0000000095957211 */ /* 0x000fe200030f16ff */
[----:B------:R-:W-:Y:S01]  /*3be80*/  IMAD.MOV.U32 R194, RZ, RZ, R193 ;  /* 0x000000ffffc27224 */ /* 0x000fe200078e00c1 */
[----:B------:R-:W-:Y:S01]  /*3be90*/  LEA R152, P6, R153, R234, 0x2 ;  /* 0x000000ea99987211 */ /* 0x000fe200078c10ff */
[----:B------:R-:W-:Y:S01]  /*3bea0*/  IMAD.MOV.U32 R200, RZ, RZ, R199 ;  /* 0x000000ffffc87224 */ /* 0x000fe200078e00c7 */
[----:B------:R-:W4:Y:S01]  /*3beb0*/  LDC R193, c[0x0][0x240] ;  /* 0x00009000ffc17b82 */ /* 0x000f220000000800 */
[----:B------:R-:W-:Y:S02]  /*3bec0*/  MOV R199, R195 ;  /* 0x000000c300c77202 */ /* 0x000fe40000000f00 */
[----:B------:R-:W-:Y:S01]  /*3bed0*/  LEA.HI.X.SX32 R151, R151, R0, 0x2, P5 ;  /* 0x0000000097977211 */ /* 0x000fe200028f16ff */
[----:B--2---:R-:W-:Y:S01]  /*3bee0*/  IMAD R185, R201, R185, RZ ;  /* 0x000000b9c9b97224 */ /* 0x004fe200078e02ff */
[----:B------:R-:W-:Y:S01]  /*3bef0*/  LEA R154, P5, R155, R234, 0x2 ;  /* 0x000000ea9b9a7211 */ /* 0x000fe200078a10ff */
[----:B------:R-:W-:-:S02]  /*3bf00*/  IMAD.MOV.U32 R201, RZ, RZ, R198 ;  /* 0x000000ffffc97224 */ /* 0x000fc400078e00c6 */
[----:B------:R-:W2:Y:S01]  /*3bf10*/  LDC R195, c[0x0][0x240] ;  /* 0x00009000ffc37b82 */ /* 0x000ea20000000800 */
[----:B------:R-:W-:Y:S01]  /*3bf20*/  MOV R192, R189 ;  /* 0x000000bd00c07202 */ /* 0x000fe20000000f00 */
[----:B------:R-:W-:Y:S01]  /*3bf30*/  IMAD.MOV.U32 R198, RZ, RZ, R191 ;  /* 0x000000ffffc67224 */ /* 0x000fe200078e00bf */
[----:B------:R-:W-:Y:S02]  /*3bf40*/  LEA.HI.X.SX32 R153, R153, R0, 0x2, P6 ;  /* 0x0000000099997211 */ /* 0x000fe400030f16ff */
[----:B------:R-:W-:Y:S02]  /*3bf50*/  LEA R156, P6, R157, R234, 0x2 ;  /* 0x000000ea9d9c7211 */ /* 0x000fe400078c10ff */
[----:B------:R-:W-:Y:S01]  /*3bf60*/  LEA.HI.X.SX32 R155, R155, R0, 0x2, P5 ;  /* 0x000000009b9b7211 */ /* 0x000fe200028f16ff */
[----:B------:R-:W3:Y:S01]  /*3bf70*/  LDC R189, c[0x0][0x240] ;  /* 0x00009000ffbd7b82 */ /* 0x000ee20000000800 */
[----:B------:R-:W-:Y:S02]  /*3bf80*/  LEA R158, P5, R159, R234, 0x2 ;  /* 0x000000ea9f9e7211 */ /* 0x000fe400078a10ff */
[----:B------:R-:W-:-:S05]  /*3bf90*/  LEA.HI.X.SX32 R157, R157, R0, 0x2, P6 ;  /* 0x000000009d9d7211 */ /* 0x000fca00030f16ff */
[----:B------:R-:W1:Y:S01]  /*3bfa0*/  LDC R191, c[0x0][0x240] ;  /* 0x00009000ffbf7b82 */ /* 0x000e620000000800 */
[----:B------:R-:W-:Y:S02]  /*3bfb0*/  LEA R160, P6, R161, R234, 0x2 ;  /* 0x000000eaa1a07211 */ /* 0x000fe400078c10ff */
[----:B------:R-:W-:Y:S02]  /*3bfc0*/  LEA.HI.X.SX32 R159, R159, R0, 0x2, P5 ;  /* 0x000000009f9f7211 */ /* 0x000fe400028f16ff */
[----:B------:R-:W-:Y:S02]  /*3bfd0*/  LEA R162, P5, R163, R234, 0x2 ;  /* 0x000000eaa3a27211 */ /* 0x000fe400078a10ff */
[----:B------:R-:W-:Y:S02]  /*3bfe0*/  LEA.HI.X.SX32 R161, R161, R0, 0x2, P6 ;  /* 0x00000000a1a17211 */ /* 0x000fe400030f16ff */
[----:B------:R-:W-:Y:S02]  /*3bff0*/  LEA R164, P6, R165, R234, 0x2 ;  /* 0x000000eaa5a47211 */ /* 0x000fe400078c10ff */
[----:B------:R-:W-:-:S02]  /*3c000*/  LEA.HI.X.SX32 R163, R163, R0, 0x2, P5 ;  /* 0x00000000a3a37211 */ /* 0x000fc400028f16ff */
[----:B------:R-:W-:Y:S02]  /*3c010*/  LEA R166, P5, R167, R234, 0x2 ;  /* 0x000000eaa7a67211 */ /* 0x000fe400078a10ff */
[----:B------:R-:W-:Y:S02]  /*3c020*/  LEA.HI.X.SX32 R165, R165, R0, 0x2, P6 ;  /* 0x00000000a5a57211 */ /* 0x000fe400030f16ff */
[----:B------:R-:W-:Y:S02]  /*3c030*/  LEA R168, P6, R169, R234, 0x2 ;  /* 0x000000eaa9a87211 */ /* 0x000fe400078c10ff */
[----:B------:R-:W-:Y:S02]  /*3c040*/  LEA.HI.X.SX32 R167, R167, R0, 0x2, P5 ;  /* 0x00000000a7a77211 */ /* 0x000fe400028f16ff */
[----:B------:R-:W-:Y:S01]  /*3c050*/  LEA R170, P5, R171, R234, 0x2 ;  /* 0x000000eaabaa7211 */ /* 0x000fe200078a10ff */
[----:B----4-:R-:W-:Y:S01]  /*3c060*/  IMAD R193, R201, R193, RZ ;  /* 0x000000c1c9c17224 */ /* 0x010fe200078e02ff */
[----:B------:R-:W-:Y:S01]  /*3c070*/  LEA.HI.X.SX32 R169, R169, R0, 0x2, P6 ;  /* 0x00000000a9a97211 */ /* 0x000fe200030f16ff */
[----:B------:R-:W-:Y:S01]  /*3c080*/  IMAD.MOV.U32 R201, RZ, RZ, R197 ;  /* 0x000000ffffc97224 */ /* 0x000fe200078e00c5 */
[----:B------:R-:W-:Y:S01]  /*3c090*/  LEA R172, P6, R173, R234, 0x2 ;  /* 0x000000eaadac7211 */ /* 0x000fe200078c10ff */
[----:B--2---:R-:W-:Y:S01]  /*3c0a0*/  IMAD R195, R200, R195, RZ ;  /* 0x000000c3c8c37224 */ /* 0x004fe200078e02ff */
[----:B------:R-:W-:Y:S01]  /*3c0b0*/  LEA.HI.X.SX32 R171, R171, R0, 0x2, P5 ;  /* 0x00000000abab7211 */ /* 0x000fe200028f16ff */
[----:B------:R-:W2:Y:S01]  /*3c0c0*/  LDC R197, c[0x0][0x240] ;  /* 0x00009000ffc57b82 */ /* 0x000ea20000000800 */
[----:B------:R-:W-:Y:S01]  /*3c0d0*/  IMAD.MOV.U32 R200, RZ, RZ, R199 ;  /* 0x000000ffffc87224 */ /* 0x000fe200078e00c7 */
[----:B------:R-:W-:Y:S01]  /*3c0e0*/  LEA R174, P5, R175, R234, 0x2 ;  /* 0x000000eaafae7211 */ /* 0x000fe200078a10ff */
[----:B---3--:R-:W-:Y:S01]  /*3c0f0*/  IMAD R189, R203, R189, RZ ;  /* 0x000000bdcbbd7224 */ /* 0x008fe200078e02ff */
[----:B------:R-:W-:Y:S01]  /*3c100*/  LEA.HI.X.SX32 R173, R173, R0, 0x2, P6 ;  /* 0x00000000adad7211 */ /* 0x000fe200030f16ff */
[----:B-1----:R-:W-:-:S03]  /*3c110*/  IMAD R191, R202, R191, RZ ;  /* 0x000000bfcabf7224 */ /* 0x002fc600078e02ff */
[----:B------:R-:W1:Y:S01]  /*3c120*/  LDC R199, c[0x0][0x240] ;  /* 0x00009000ffc77b82 */ /* 0x000e620000000800 */
[----:B------:R-:W-:Y:S02]  /*3c130*/  MOV R202, R201 ;  /* 0x000000c900ca7202 */ /* 0x000fe40000000f00 */
[----:B------:R-:W-:Y:S02]  /*3c140*/  LEA R176, P6, R177, R234, 0x2 ;  /* 0x000000eab1b07211 */ /* 0x000fe400078c10ff */
[----:B------:R-:W-:Y:S02]  /*3c150*/  LEA.HI.X.SX32 R175, R175, R0, 0x2, P5 ;  /* 0x00000000afaf7211 */ /* 0x000fe400028f16ff */
[----:B------:R-:W-:Y:S01]  /*3c160*/  LEA R178, P5, R179, R234, 0x2 ;  /* 0x000000eab3b27211 */ /* 0x000fe200078a10ff */
[----:B------:R-:W3:Y:S01]  /*3c170*/  LDC R203, c[0x0][0x240] ;  /* 0x00009000ffcb7b82 */ /* 0x000ee20000000800 */
[----:B------:R-:W-:Y:S01]  /*3c180*/  LEA.HI.X.SX32 R177, R177, R0, 0x2, P6 ;  /* 0x00000000b1b17211 */ /* 0x000fe200030f16ff */
[----:B------:R-:W-:Y:S01]  /*3c190*/  IMAD R14, R182, R14, RZ ;  /* 0x0000000eb60e7224 */ /* 0x000fe200078e02ff */
[----:B------:R-:W-:-:S05]  /*3c1a0*/  LEA R180, P6, R181, R234, 0x2 ;  /* 0x000000eab5b47211 */ /* 0x000fca00078c10ff */
[----:B------:R-:W4:Y:S01]  /*3c1b0*/  LDC R201, c[0x0][0x240] ;  /* 0x00009000ffc97b82 */ /* 0x000f220000000800 */
[----:B------:R-:W-:Y:S02]  /*3c1c0*/  LEA.HI.X.SX32 R179, R179, R0, 0x2, P5 ;  /* 0x00000000b3b37211 */ /* 0x000fe400028f16ff */
[----:B------:R-:W-:Y:S02]  /*3c1d0*/  LEA R182, P5, R183, R234, 0x2 ;  /* 0x000000eab7b67211 */ /* 0x000fe400078a10ff */
[----:B------:R-:W-:Y:S02]  /*3c1e0*/  LEA.HI.X.SX32 R181, R181, R0, 0x2, P6 ;  /* 0x00000000b5b57211 */ /* 0x000fe400030f16ff */
[----:B------:R-:W-:Y:S02]  /*3c1f0*/  LEA R184, P6, R185, R234, 0x2 ;  /* 0x000000eab9b87211 */ /* 0x000fe400078c10ff */
[----:B------:R-:W-:Y:S02]  /*3c200*/  LEA.HI.X.SX32 R183, R183, R0, 0x2, P5 ;  /* 0x00000000b7b77211 */ /* 0x000fe400028f16ff */
[----:B------:R-:W-:Y:S01]  /*3c210*/  LEA R186, P5, R187, R234, 0x2 ;  /* 0x000000eabbba7211 */ /* 0x000fe200078a10ff */
[----:B------:R-:W-:Y:S01]  /*3c220*/  IMAD R211, R188, R211, RZ ;  /* 0x000000d3bcd37224 */ /* 0x000fe200078e02ff */
[----:B------:R-:W-:Y:S01]  /*3c230*/  LEA.HI.X.SX32 R185, R185, R0, 0x2, P6 ;  /* 0x00000000b9b97211 */ /* 0x000fe200030f16ff */
[----:B------:R-:W-:Y:S01]  /*3c240*/  IMAD R209, R190, R209, RZ ;  /* 0x000000d1bed17224 */ /* 0x000fe200078e02ff */
[----:B------:R-:W-:-:S02]  /*3c250*/  LEA R188, P6, R189, R234, 0x2 ;  /* 0x000000eabdbc7211 */ /* 0x000fc400078c10ff */
[----:B------:R-:W-:Y:S02]  /*3c260*/  LEA.HI.X.SX32 R187, R187, R0, 0x2, P5 ;  /* 0x00000000bbbb7211 */ /* 0x000fe400028f16ff */
[----:B------:R-:W-:Y:S01]  /*3c270*/  LEA R190, P5, R191, R234, 0x2 ;  /* 0x000000eabfbe7211 */ /* 0x000fe200078a10ff */
[----:B------:R-:W-:Y:S01]  /*3c280*/  IMAD R207, R192, R207, RZ ;  /* 0x000000cfc0cf7224 */ /* 0x000fe200078e02ff */
[----:B------:R-:W-:Y:S01]  /*3c290*/  LEA.HI.X.SX32 R189, R189, R0, 0x2, P6 ;  /* 0x00000000bdbd7211 */ /* 0x000fe200030f16ff */
[----:B--2---:R-:W-:Y:S01]  /*3c2a0*/  IMAD R197, R202, R197, RZ ;  /* 0x000000c5cac57224 */ /* 0x004fe200078e02ff */
[----:B------:R-:W-:Y:S01]  /*3c2b0*/  LEA R192, P6, R193, R234, 0x2 ;  /* 0x000000eac1c07211 */ /* 0x000fe200078c10ff */
[----:B------:R-:W-:Y:S01]  /*3c2c0*/  IMAD R205, R194, R205, RZ ;  /* 0x000000cdc2cd7224 */ /* 0x000fe200078e02ff */
[----:B------:R-:W-:Y:S01]  /*3c2d0*/  LEA.HI.X.SX32 R191, R191, R0, 0x2, P5 ;  /* 0x00000000bfbf7211 */ /* 0x000fe200028f16ff */
[----:B-1----:R-:W-:Y:S01]  /*3c2e0*/  IMAD R199, R200, R199, RZ ;  /* 0x000000c7c8c77224 */ /* 0x002fe200078e02ff */
[----:B------:R-:W-:Y:S01]  /*3c2f0*/  LEA R194, P5, R195, R234, 0x2 ;  /* 0x000000eac3c27211 */ /* 0x000fe200078a10ff */
[----:B---3--:R-:W-:Y:S01]  /*3c300*/  IMAD R203, R196, R203, RZ ;  /* 0x000000cbc4cb7224 */ /* 0x008fe200078e02ff */
[----:B------:R-:W-:Y:S01]  /*3c310*/  LEA.HI.X.SX32 R193, R193, R0, 0x2, P6 ;  /* 0x00000000c1c17211 */ /* 0x000fe200030f16ff */
[----:B----4-:R-:W-:Y:S01]  /*3c320*/  IMAD R201, R198, R201, RZ ;  /* 0x000000c9c6c97224 */ /* 0x010fe200078e02ff */
[----:B------:R-:W-:-:S02]  /*3c330*/  LEA R196, P6, R197, R234, 0x2 ;  /* 0x000000eac5c47211 */ /* 0x000fc400078c10ff */
[----:B------:R-:W-:Y:S02]  /*3c340*/  LEA.HI.X.SX32 R195, R195, R0, 0x2, P5 ;  /* 0x00000000c3c37211 */ /* 0x000fe400028f16ff */
[----:B------:R-:W-:Y:S02]  /*3c350*/  LEA R198, P5, R199, R234, 0x2 ;  /* 0x000000eac7c67211 */ /* 0x000fe400078a10ff */
[----:B------:R-:W-:Y:S02]  /*3c360*/  LEA.HI.X.SX32 R197, R197, R0, 0x2, P6 ;  /* 0x00000000c5c57211 */ /* 0x000fe400030f16ff */
[----:B------:R-:W-:Y:S02]  /*3c370*/  LEA R200, P6, R201, R234, 0x2 ;  /* 0x000000eac9c87211 */ /* 0x000fe400078c10ff */
[----:B------:R-:W-:Y:S02]  /*3c380*/  LEA.HI.X.SX32 R199, R199, R0, 0x2, P5 ;  /* 0x00000000c7c77211 */ /* 0x000fe400028f16ff */
        /* <DEDUP_REMOVED lines=9> */
[----:B------:R-:W-:Y:S01]  /*3c420*/  LEA.HI.X.SX32 R209, R209, R0, 0x2, P6 ;  /* 0x00000000d1d17211 */ /* 0x000fe200030f16ff */
[----:B------:R-:W-:Y:S01]  /*3c430*/  IMAD R4, R20, R4, RZ ;  /* 0x0000000414047224 */ /* 0x000fe200078e02ff */
        /* <DEDUP_REMOVED lines=17> */
[----:B------:R-:W1:Y:S01]  /*3c550*/  LDC R14, c[0x0][0x230] ;  /* 0x00008c00ff0e7b82 */ /* 0x000e620000000800 */
[----:B------:R-:W-:-:S02]  /*3c560*/  LEA.HI.X.SX32 R221, R3, R0, 0x2, P6 ;  /* 0x0000000003dd7211 */ /* 0x000fc400030f16ff */
[----:B------:R-:W-:Y:S02]  /*3c570*/  LEA R224, P6, R12, R234, 0x2 ;  /* 0x000000ea0ce07211 */ /* 0x000fe400078c10ff */
[----:B------:R-:W-:Y:S02]  /*3c580*/  LEA.HI.X.SX32 R223, R5, R0, 0x2, P5 ;  /* 0x0000000005df7211 */ /* 0x000fe400028f16ff */
[----:B------:R-:W-:Y:S01]  /*3c590*/  LEA R226, P5, R16, R234, 0x2 ;  /* 0x000000ea10e27211 */ /* 0x000fe200078a10ff */
[----:B------:R-:W-:Y:S01]  /*3c5a0*/  IMAD R3, R11, R225, RZ ;  /* 0x000000e10b037224 */ /* 0x000fe200078e02ff */
[----:B------:R-:W-:Y:S01]  /*3c5b0*/  LEA.HI.X.SX32 R225, R12, R0, 0x2, P6 ;  /* 0x000000000ce17211 */ /* 0x000fe200030f16ff */
[----:B------:R-:W-:Y:S01]  /*3c5c0*/  IMAD R233, R2, R233, RZ ;  /* 0x000000e902e97224 */ /* 0x000fe200078e02ff */
[----:B------:R-:W-:Y:S01]  /*3c5d0*/  LEA R228, P6, R229, R234, 0x2 ;  /* 0x000000eae5e47211 */ /* 0x000fe200078c10ff */
[----:B------:R-:W-:Y:S01]  /*3c5e0*/  VIADD R4, R10, 0xffffff7f ;  /* 0xffffff7f0a047836 */ /* 0x000fe20000000000 */
[----:B------:R-:W-:Y:S01]  /*3c5f0*/  LEA.HI.X.SX32 R227, R16, R0, 0x2, P5 ;  /* 0x0000000010e37211 */ /* 0x000fe200028f16ff */
[----:B------:R-:W2:Y:S01]  /*3c600*/  LDC R5, c[0x0][0x230] ;  /* 0x00008c00ff057b82 */ /* 0x000ea20000000800 */
[----:B------:R-:W-:Y:S01]  /*3c610*/  LEA R230, P5, R231, R234, 0x2 ;  /* 0x000000eae7e67211 */ /* 0x000fe200078a10ff */
[----:B------:R-:W3:Y:S01]  /*3c620*/  LDL.LU R2, [R1+0x4b40] ;  /* 0x004b400001027983 */ /* 0x000ee20000300800 */
[----:B------:R-:W-:-:S02]  /*3c630*/  LEA.HI.X.SX32 R229, R229, R0, 0x2, P6 ;  /* 0x00000000e5e57211 */ /* 0x000fc400030f16ff */
[----:B------:R-:W-:Y:S02]  /*3c640*/  LEA R232, P6, R233, R234, 0x2 ;  /* 0x000000eae9e87211 */ /* 0x000fe400078c10ff */
[----:B------:R-:W-:Y:S01]  /*3c650*/  LEA.HI.X.SX32 R231, R231, R0, 0x2, P5 ;  /* 0x00000000e7e77211 */ /* 0x000fe200028f16ff */
[----:B------:R-:W4:Y:S01]  /*3c660*/  LDC R16, c[0x0][0x230] ;  /* 0x00008c00ff107b82 */ /* 0x000f220000000800 */
[----:B------:R-:W-:Y:S02]  /*3c670*/  LEA R234, P5, R3, R234, 0x2 ;  /* 0x000000ea03ea7211 */ /* 0x000fe400078a10ff */
[-C--:B------:R-:W-:Y:S02]  /*3c680*/  LEA.HI.X.SX32 R233, R233, R0.reuse, 0x2, P6 ;  /* 0x00000000e9e97211 */ /* 0x080fe400030f16ff */
[----:B------:R-:W-:Y:S01]  /*3c690*/  LEA.HI.X.SX32 R235, R3, R0, 0x2, P5 ;  /* 0x0000000003eb7211 */ /* 0x000fe200028f16ff */
[----:B------:R-:W-:Y:S01]  /*3c6a0*/  IMAD R0, R6, 0x7d, RZ ;  /* 0x0000007d06007824 */ /* 0x000fe200078e02ff */
[----:B------:R-:W-:-:S02]  /*3c6b0*/  ISETP.GE.U32.AND P6, PT, R4, 0x7fffff00, PT ;  /* 0x7fffff000400780c */ /* 0x000fc40003fc6070 */
[----:B------:R-:W4:Y:S01]  /*3c6c0*/  LDC R4, c[0x0][0x230] ;  /* 0x00008c00ff047b82 */ /* 0x000f220000000800 */
[----:B------:R-:W-:-:S04]  /*3c6d0*/  IMAD.WIDE R20, R0, 0x4, R242 ;  /* 0x0000000400147825 */ /* 0x000fc800078e02f2 */
[C---:B------:R-:W-:Y:S01]  /*3c6e0*/  IMAD.WIDE R18, R0.reuse, 0x4, R236 ;  /* 0x0000000400127825 */ /* 0x040fe200078e02ec */
[----:B------:R1:W-:Y:S03]  /*3c6f0*/  STL.64 [R1+0xc88], R20 ;  /* 0x000c881401007387 */ /* 0x0003e60000100a00 */
[----:B------:R-:W-:Y:S01]  /*3c700*/  IMAD.WIDE R10, R0, 0x4, R238 ;  /* 0x00000004000a7825 */ /* 0x000fe200078e02ee */
[----:B------:R2:W-:Y:S03]  /*3c710*/  STL.64 [R1+0xc90], R18 ;  /* 0x000c901201007387 */ /* 0x0005e60000100a00 */
[----:B------:R-:W-:Y:S01]  /*3c720*/  IMAD R3, R6, 0x7e, RZ ;  /* 0x0000007e06037824 */ /* 0x000fe200078e02ff */
[----:B------:R-:W-:Y:S01]  /*3c730*/  LDGSTS.E [R244+0x30004], desc[UR60][R20.64], !P4 ;  /* 0x3000400014f47fae */ /* 0x000fe2000e12187c */
[----:B------:R-:W-:-:S03]  /*3c740*/  IMAD.WIDE R8, R0, 0x4, R240 ;  /* 0x0000000400087825 */ /* 0x000fc600078e02f0 */
[----:B------:R2:W-:Y:S01]  /*3c750*/  LDGSTS.E [R244+0x34004], desc[UR60][R18.64], !P4 ;  /* 0x3400400012f47fae */ /* 0x0005e2000e12187c */
[----:B-1----:R-:W-:-:S03]  /*3c760*/  VIADD R0, R14, 0xffffff7e ;  /* 0xffffff7e0e007836 */ /* 0x002fc60000000000 */
[----:B------:R1:W-:Y:S04]  /*3c770*/  LDGSTS.E [R244+0x38004], desc[UR60][R10.64], !P4 ;  /* 0x380040000af47fae */ /* 0x0003e8000e12187c */
[----:B------:R-:W3:Y:S04]  /*3c780*/  LDL.LU.64 R20, [R1+0x4b38] ;  /* 0x004b380001147983 */ /* 0x000ee80000300a00 */
[----:B------:R1:W-:Y:S01]  /*3c790*/  STL.64 [R1+0xc98], R10 ;  /* 0x000c980a01007387 */ /* 0x0003e20000100a00 */
[----:B--2---:R-:W-:-:S03]  /*3c7a0*/  IMAD.WIDE R18, R3, 0x4, R242 ;  /* 0x0000000403127825 */ /* 0x004fc600078e02f2 */
[----:B------:R2:W-:Y:S01]  /*3c7b0*/  LDGSTS.E [R244+0x3c004], desc[UR60][R8.64], !P4 ;  /* 0x3c00400008f47fae */ /* 0x0005e2000e12187c */
[----:B------:R-:W-:Y:S01]  /*3c7c0*/  ISETP.GE.U32.AND P4, PT, R0, 0x7ffffeff, PT ;  /* 0x7ffffeff0000780c */ /* 0x000fe20003f86070 */
[----:B------:R-:W-:Y:S02]  /*3c7d0*/  IMAD R0, R6, 0x7f, RZ ;  /* 0x0000007f06007824 */ /* 0x000fe400078e02ff */
[----:B------:R2:W-:Y:S01]  /*3c7e0*/  STL.64 [R1+0xca0], R8 ;  /* 0x000ca00801007387 */ /* 0x0005e20000100a00 */
[----:B------:R-:W-:-:S04]  /*3c7f0*/  IMAD.WIDE R6, R3, 0x4, R240 ;  /* 0x0000000403067825 */ /* 0x000fc800078e02f0 */
[C---:B-1----:R-:W-:Y:S01]  /*3c800*/  IMAD.WIDE R10, R3.reuse, 0x4, R236 ;  /* 0x00000004030a7825 */ /* 0x042fe200078e02ec */
[----:B------:R1:W-:Y:S04]  /*3c810*/  STL.64 [R1+0xca8], R18 ;  /* 0x000ca81201007387 */ /* 0x0003e80000100a00 */
[----:B------:R-:W-:Y:S01]  /*3c820*/  LDGSTS.E [R244+0x30008], desc[UR60][R18.64], !P2 ;  /* 0x3000800012f47fae */ /* 0x000fe2000d12187c */
[----:B--2---:R-:W-:-:S03]  /*3c830*/  IMAD.WIDE R8, R3, 0x4, R238 ;  /* 0x0000000403087825 */ /* 0x004fc600078e02ee */
[----:B------:R2:W-:Y:S01]  /*3c840*/  STL.64 [R1+0xcb0], R10 ;  /* 0x000cb00a01007387 */ /* 0x0005e20000100a00 */
[----:B------:R-:W-:-:S03]  /*3c850*/  IADD3 R3, R5, -0x83, RZ ;  /* 0xffffff7d05037810 */ /* 0x000fc60007ffe0ff */
[----:B------:R2:W-:Y:S04]  /*3c860*/  LDGSTS.E [R244+0x34008], desc[UR60][R10.64], !P2 ;  /* 0x340080000af47fae */ /* 0x0005e8000d12187c */
[----:B-1----:R-:W3:Y:S04]  /*3c870*/  LDL.LU.64 R18, [R1+0x4b30] ;  /* 0x004b300001127983 */ /* 0x002ee80000300a00 */
[----:B------:R1:W-:Y:S04]  /*3c880*/  STL.64 [R1+0xcb8], R8 ;  /* 0x000cb80801007387 */ /* 0x0003e80000100a00 */
[----:B------:R1:W-:Y:S01]  /*3c890*/  LDGSTS.E [R244+0x38008], desc[UR60][R8.64], !P2 ;  /* 0x3800800008f47fae */ /* 0x0003e2000d12187c */
[----:B--2---:R-:W-:-:S03]  /*3c8a0*/  IMAD.WIDE R10, R0, 0x4, R238 ;  /* 0x00000004000a7825 */ /* 0x004fc600078e02ee */
[----:B------:R2:W-:Y:S04]  /*3c8b0*/  STL.64 [R1+0xcc0], R6 ;  /* 0x000cc00601007387 */ /* 0x0005e80000100a00 */
[----:B------:R2:W-:Y:S01]  /*3c8c0*/  LDGSTS.E [R244+0x3c008], desc[UR60][R6.64], !P2 ;  /* 0x3c00800006f47fae */ /* 0x0005e2000d12187c */
[----:B------:R-:W-:Y:S01]  /*3c8d0*/  ISETP.GE.U32.AND P2, PT, R3, 0x7ffffefe, PT ;  /* 0x7ffffefe0300780c */ /* 0x000fe20003f46070 */
[----:B-1----:R-:W-:-:S04]  /*3c8e0*/  IMAD.WIDE R8, R0, 0x4, R242 ;  /* 0x0000000400087825 */ /* 0x002fc800078e02f2 */
[----:B----4-:R-:W-:Y:S02]  /*3c8f0*/  VIADD R3, R4, 0xffffff7c ;  /* 0xffffff7c04037836 */ /* 0x010fe40000000000 */
[C---:B--2---:R-:W-:Y:S01]  /*3c900*/  IMAD.WIDE R6, R0.reuse, 0x4, R236 ;  /* 0x0000000400067825 */ /* 0x044fe200078e02ec */
[----:B------:R1:W-:Y:S03]  /*3c910*/  STL.64 [R1+0xcc8], R8 ;  /* 0x000cc80801007387 */ /* 0x0003e60000100a00 */
[----:B------:R-:W-:Y:S01]  /*3c920*/  IMAD.WIDE R4, R0, 0x4, R240 ;  /* 0x0000000400047825 */ /* 0x000fe200078e02f0 */
[----:B------:R2:W-:Y:S04]  /*3c930*/  STL.64 [R1+0xcd0], R6 ;  /* 0x000cd00601007387 */ /* 0x0005e80000100a00 */
[----:B------:R-:W-:Y:S04]  /*3c940*/  LDGSTS.E [R244+0x3000c], desc[UR60][R8.64], !P3 ;  /* 0x3000c00008f47fae */ /* 0x000fe8000d92187c */
[----:B------:R-:W-:Y:S04]  /*3c950*/  LDGSTS.E [R244+0x3400c], desc[UR60][R6.64], !P3 ;  /* 0x3400c00006f47fae */ /* 0x000fe8000d92187c */
[----:B------:R-:W-:Y:S04]  /*3c960*/  LDGSTS.E [R244+0x3800c], desc[UR60][R10.64], !P3 ;  /* 0x3800c0000af47fae */ /* 0x000fe8000d92187c */
[----:B-1----:R-:W4:Y:S04]  /*3c970*/  LDL.LU.64 R8, [R1+0x4b28] ;  /* 0x004b280001087983 */ /* 0x002f280000300a00 */
[----:B------:R1:W-:Y:S04]  /*3c980*/  STL.64 [R1+0xcd8], R10 ;  /* 0x000cd80a01007387 */ /* 0x0003e80000100a00 */
[----:B--2---:R-:W2:Y:S04]  /*3c990*/  LDL.LU.64 R6, [R1+0x4b20] ;  /* 0x004b200001067983 */ /* 0x004ea80000300a00 */
[----:B------:R-:W-:Y:S04]  /*3c9a0*/  STL.64 [R1+0xce0], R4 ;  /* 0x000ce00401007387 */ /* 0x000fe80000100a00 */
[----:B-1----:R-:W4:Y:S04]  /*3c9b0*/  LDL.LU.64 R10, [R1+0x4b18] ;  /* 0x004b1800010a7983 */ /* 0x002f280000300a00 */
[----:B------:R1:W-:Y:S01]  /*3c9c0*/  STL.64 [R1+0x4c10], R236 ;  /* 0x004c10ec01007387 */ /* 0x0003e20000100a00 */
[----:B------:R-:W-:Y:S01]  /*3c9d0*/  VIADD R0, R16, 0xffffff5f ;  /* 0xffffff5f10007836 */ /* 0x000fe20000000000 */
[----:B------:R-:W-:-:S02]  /*3c9e0*/  ISETP.GE.U32.AND P5, PT, R3, 0x7ffffefd, PT ;  /* 0x7ffffefd0300780c */ /* 0x000fc40003fa6070 */
[----:B------:R3:W-:Y:S04]  /*3c9f0*/  LDGSTS.E [R244+0x3c00c], desc[UR60][R4.64], !P3 ;  /* 0x3c00c00004f47fae */ /* 0x0007e8000d92187c */
[----:B-1----:R-:W2:Y:S01]  /*3ca00*/  LDL R237, [R1+0x2940] ;  /* 0x0029400001ed7983 */ /* 0x002ea20000100800 */
[----:B------:R-:W-:-:S03]  /*3ca10*/  ISETP.GE.U32.AND P3, PT, R0, 0x7ffffee0, PT ;  /* 0x7ffffee00000780c */ /* 0x000fc60003f66070 */
[----:B------:R-:W-:Y:S04]  /*3ca20*/  STL.64 [R1+0x4c08], R238 ;  /* 0x004c08ee01007387 */ /* 0x000fe80000100a00 */
[----:B------:R-:W-:Y:S04]  /*3ca30*/  STL.64 [R1+0x4c00], R250 ;  /* 0x004c00fa01007387 */ /* 0x000fe80000100a00 */
[----:B------:R-:W-:Y:S04]  /*3ca40*/  STL.64 [R1+0x4bf8], R248 ;  /* 0x004bf8f801007387 */ /* 0x000fe80000100a00 */
[----:B------:R-:W-:Y:S04]  /*3ca50*/  STL.64 [R1+0x4bf0], R246 ;  /* 0x004bf0f601007387 */ /* 0x000fe80000100a00 */
[----:B------:R1:W-:Y:S04]  /*3ca60*/  STL.64 [R1+0x4be8], R244 ;  /* 0x004be8f401007387 */ /* 0x0003e80000100a00 */
[----:B------:R-:W0:Y:S01]  /*3ca70*/  LDGDEPBAR ;  /* 0x00000000000079af */ /* 0x000e220000000000 */
[----:B---3--:R-:W-:-:S02]  /*3ca80*/  LOP3.LUT R3, R2, 0x10, RZ, 0x3c, !PT ;  /* 0x0000001002037812 */ /* 0x008fc400078e3cff */
[C---:B------:R-:W-:Y:S02]  /*3ca90*/  LOP3.LUT R4, R2.reuse, 0x20, RZ, 0x3c, !PT ;  /* 0x0000002002047812 */ /* 0x040fe400078e3cff */
[C---:B------:R-:W-:Y:S02]  /*3caa0*/  LOP3.LUT R5, R2.reuse, 0x30, RZ, 0x3c, !PT ;  /* 0x0000003002057812 */ /* 0x040fe400078e3cff */
[C---:B------:R-:W-:Y:S02]  /*3cab0*/  LOP3.LUT R12, R2.reuse, 0x40, RZ, 0x3c, !PT ;  /* 0x00000040020c7812 */ /* 0x040fe400078e3cff */
[C---:B------:R-:W-:Y:S02]  /*3cac0*/  LOP3.LUT R14, R2.reuse, 0x50, RZ, 0x3c, !PT ;  /* 0x00000050020e7812 */ /* 0x040fe400078e3cff */
[C---:B------:R-:W-:Y:S02]  /*3cad0*/  LOP3.LUT R252, R2.reuse, 0x60, RZ, 0x3c, !PT ;  /* 0x0000006002fc7812 */ /* 0x040fe400078e3cff */
[----:B------:R-:W-:Y:S01]  /*3cae0*/  LOP3.LUT R16, R2, 0x70, RZ, 0x3c, !PT ;  /* 0x0000007002107812 */ /* 0x000fe200078e3cff */
[----:B----4-:R3:W-:Y:S04]  /*3caf0*/  STL.64 [R1+0x4b18], R10 ;  /* 0x004b180a01007387 */ /* 0x0107e80000100a00 */
[----:B-1----:R-:W4:Y:S04]  /*3cb00*/  LDL.64 R244, [R1+0x198] ;  /* 0x0001980001f47983 */ /* 0x002f280000100a00 */
[----:B------:R-:W4:Y:S04]  /*3cb10*/  LDL.64 R246, [R1+0x158] ;  /* 0x0001580001f67983 */ /* 0x000f280000100a00 */
[----:B------:R-:W4:Y:S01]  /*3cb20*/  LDL.64 R248, [R1+0x118] ;  /* 0x0001180001f87983 */ /* 0x000f220000100a00 */
[----:B--2---:R-:W-:-:S03]  /*3cb30*/  IADD3 R0, R237, 0x100000, R2 ;  /* 0x00100000ed007810 */ /* 0x004fc60007ffe002 */
[----:B------:R-:W2:Y:S01]  /*3cb40*/  LDL.64 R250, [R1+0xd8] ;  /* 0x0000d80001fa7983 */ /* 0x000ea20000100a00 */
[C---:B------:R-:W-:Y:S02]  /*3cb50*/  IADD3 R2, R237.reuse, 0x100000, R3 ;  /* 0x00100000ed027810 */ /* 0x040fe40007ffe003 */
[C---:B------:R-:W-:Y:S01]  /*3cb60*/  IADD3 R3, R237.reuse, 0x100000, R4 ;  /* 0x00100000ed037810 */ /* 0x040fe20007ffe004 */
[----:B------:R-:W2:Y:S01]  /*3cb70*/  LDL.64 R238, [R1+0x98] ;  /* 0x0000980001ee7983 */ /* 0x000ea20000100a00 */
[C---:B------:R-:W-:Y:S02]  /*3cb80*/  IADD3 R4, R237.reuse, 0x100000, R5 ;  /* 0x00100000ed047810 */ /* 0x040fe40007ffe005 */
[C---:B------:R-:W-:Y:S01]  /*3cb90*/  IADD3 R5, R237.reuse, 0x100000, R12 ;  /* 0x00100000ed057810 */ /* 0x040fe20007ffe00c */
[----:B------:R-:W-:Y:S01]  /*3cba0*/  LDGSTS.E [R0+-0x40000], desc[UR60][R6.64], P0 ;  /* 0xc000000006007fae */ /* 0x000fe2000812187c */
[C---:B------:R-:W-:Y:S02]  /*3cbb0*/  IADD3 R12, R237.reuse, 0x100000, R14 ;  /* 0x00100000ed0c7810 */ /* 0x040fe40007ffe00e */
[C---:B------:R-:W-:Y:S01]  /*3cbc0*/  IADD3 R14, R237.reuse, 0x100000, R252 ;  /* 0x00100000ed0e7810 */ /* 0x040fe20007ffe0fc */
[----:B------:R-:W-:Y:S01]  /*3cbd0*/  LDGSTS.E [R0+-0x3fc00], desc[UR60][R82.64], P0 ;  /* 0xc040000052007fae */ /* 0x000fe2000812187c */
[----:B------:R-:W-:Y:S01]  /*3cbe0*/  IADD3 R16, R237, 0x100000, R16 ;  /* 0x00100000ed107810 */ /* 0x000fe20007ffe010 */
[----:B------:R-:W1:Y:S02]  /*3cbf0*/  LDC R252, c[0x0][0x230] ;  /* 0x00008c00fffc7b82 */ /* 0x000e640000000800 */
[----:B------:R-:W2:Y:S04]  /*3cc00*/  LDL.64 R236, [R1+0x58] ;  /* 0x0000580001ec7983 */ /* 0x000ea80000100a00 */
[----:B---3--:R-:W3:Y:S04]  /*3cc10*/  LDL.LU.64 R10, [R1+0x18] ;  /* 0x00001800010a7983 */ /* 0x008ee80000300a00 */
[----:B------:R1:W-:Y:S04]  /*3cc20*/  STL.64 [R1+0x4b20], R6 ;  /* 0x004b200601007387 */ /* 0x0003e80000100a00 */
[----:B------:R-:W-:Y:S04]  /*3cc30*/  LDGSTS.E [R0+-0x3f800], desc[UR60][R80.64], P0 ;  /* 0xc080000050007fae */ /* 0x000fe8000812187c */
[----:B------:R-:W-:Y:S04]  /*3cc40*/  LDGSTS.E [R0+-0x3f400], desc[UR60][R78.64], P0 ;  /* 0xc0c000004e007fae */ /* 0x000fe8000812187c */
[----:B-1----:R-:W4:Y:S04]  /*3cc50*/  LDL.64 R6, [R1+0x1d8] ;  /* 0x0001d80001067983 */ /* 0x002f280000100a00 */
[----:B------:R1:W-:Y:S04]  /*3cc60*/  STL.64 [R1+0x4b28], R82 ;  /* 0x004b285201007387 */ /* 0x0003e80000100a00 */
[----:B------:R-:W-:Y:S04]  /*3cc70*/  LDGSTS.E [R0+-0x3f000], desc[UR60][R76.64], P0 ;  /* 0xc10000004c007fae */ /* 0x000fe8000812187c */
[----:B------:R-:W-:Y:S04]  /*3cc80*/  LDGSTS.E [R0+-0x3ec00], desc[UR60][R74.64], P0 ;  /* 0xc14000004a007fae */ /* 0x000fe8000812187c */
[----:B-1----:R-:W2:Y:S04]  /*3cc90*/  LDL.64 R82, [R1+0x218] ;  /* 0x0002180001527983 */ /* 0x002ea80000100a00 */
[----:B------:R1:W-:Y:S04]  /*3cca0*/  STL.64 [R1+0x4b30], R80 ;  /* 0x004b305001007387 */ /* 0x0003e80000100a00 */
[----:B------:R-:W-:Y:S04]  /*3ccb0*/  LDGSTS.E [R0+-0x3e800], desc[UR60][R72.64], P0 ;  /* 0xc180000048007fae */ /* 0x000fe8000812187c */
[----:B------:R-:W-:Y:S04]  /*3ccc0*/  LDGSTS.E [R0+-0x3e400], desc[UR60][R70.64], P0 ;  /* 0xc1c0000046007fae */ /* 0x000fe8000812187c */
[----:B-1----:R-:W3:Y:S04]  /*3ccd0*/  LDL.64 R80, [R1+0x258] ;  /* 0x0002580001507983 */ /* 0x002ee80000100a00 */
        /* <DEDUP_REMOVED lines=40> */
[----:B------:R-:W-:Y:S04]  /*3cf60*/  STL.64 [R1+0x4b88], R58 ;  /* 0x004b883a01007387 */ /* 0x000fe80000100a00 */
[----:B------:R-:W-:Y:S04]  /*3cf70*/  STL.64 [R1+0x4b90], R56 ;  /* 0x004b903801007387 */ /* 0x000fe80000100a00 */
[----:B------:R-:W-:Y:S04]  /*3cf80*/  STL.64 [R1+0x4b98], R54 ;  /* 0x004b983601007387 */ /* 0x000fe80000100a00 */
[----:B------:R-:W-:Y:S04]  /*3cf90*/  STL.64 [R1+0x4ba0], R52 ;  /* 0x004ba03401007387 */ /* 0x000fe80000100a00 */
[----:B------:R1:W-:Y:S04]  /*3cfa0*/  STL.64 [R1+0x4ba8], R50 ;  /* 0x004ba83201007387 */ /* 0x0003e80000100a00 */
[----:B------:R-:W-:Y:S04]  /*3cfb0*/  STL.64 [R1+0x4bb0], R48 ;  /* 0x004bb03001007387 */ /* 0x000fe80000100a00 */
[----:B------:R-:W-:Y:S04]  /*3cfc0*/  STL.64 [R1+0x4bb8], R46 ;  /* 0x004bb82e01007387 */ /* 0x000fe80000100a00 */
[----:B------:R-:W-:Y:S04]  /*3cfd0*/  STL.64 [R1+0x4bc0], R44 ;  /* 0x004bc02c01007387 */ /* 0x000fe80000100a00 */
[----:B------:R-:W-:Y:S04]  /*3cfe0*/  STL.64 [R1+0x4bc8], R42 ;  /* 0x004bc82a01007387 */ /* 0x000fe80000100a00 */
[----:B------:R-:W-:Y:S04]  /*3cff0*/  STL.64 [R1+0x4bd0], R40 ;  /* 0x004bd02801007387 */ /* 0x000fe80000100a00 */
[----:B------:R-:W-:Y:S04]  /*3d000*/  LDGSTS.E [R0+-0x39000], desc[UR60][R28.64], P0 ;  /* 0xc70000001c007fae */ /* 0x000fe8000812187c */
[----:B------:R-:W-:Y:S04]  /*3d010*/  STL.64 [R1+0x4bd8], R38 ;  /* 0x004bd82601007387 */ /* 0x000fe80000100a00 */
[----:B------:R-:W-:Y:S04]  /*3d020*/  LDGSTS.E [R0+-0x38c00], desc[UR60][R26.64], P0 ;  /* 0xc74000001a007fae */ /* 0x000fe8000812187c */
[----:B------:R1:W-:Y:S04]  /*3d030*/  STL.64 [R1+0x4be0], R36 ;  /* 0x004be02401007387 */ /* 0x0003e80000100a00 */
[----:B------:R-:W-:Y:S04]  /*3d040*/  LDGSTS.E [R0+-0x38800], desc[UR60][R24.64], P0 ;  /* 0xc780000018007fae */ /* 0x000fe8000812187c */
[----:B------:R-:W-:Y:S04]  /*3d050*/  LDGSTS.E [R0+-0x38400], desc[UR60][R22.64], P0 ;  /* 0xc7c0000016007fae */ /* 0x000fe8000812187c */
[----:B-1----:R-:W2:Y:S04]  /*3d060*/  LDL.64 R50, [R1+0xc80] ;  /* 0x000c800001327983 */ /* 0x002ea80000100a00 */
[----:B------:R-:W-:Y:S04]  /*3d070*/  LDGSTS.E [R0+-0x20000], desc[UR60][R20.64], P0 ;  /* 0xe000000014007fae */ /* 0x000fe8000812187c */
[----:B------:R-:W2:Y:S04]  /*3d080*/  LDL.64 R52, [R1+0xc48] ;  /* 0x000c480001347983 */ /* 0x000ea80000100a00 */
        /* <DEDUP_REMOVED lines=10> */
[----:B----4-:R-:W-:Y:S04]  /*3d130*/  LDGSTS.E [R0+-0x1fc00], desc[UR60][R60.64], P0 ;  /* 0xe04000003c007fae */ /* 0x010fe8000812187c */
[----:B------:R-:W-:Y:S04]  /*3d140*/  LDGSTS.E [R0+-0x1f800], desc[UR60][R18.64], P0 ;  /* 0xe080000012007fae */ /* 0x000fe8000812187c */
[----:B------:R-:W-:Y:S04]  /*3d150*/  LDGSTS.E [R0+-0x1f400], desc[UR60][R8.64], P0 ;  /* 0xe0c0000008007fae */ /* 0x000fe8000812187c */
[----:B---3--:R-:W-:Y:S04]  /*3d160*/  LDGSTS.E [R0+-0x1f000], desc[UR60][R62.64], P0 ;  /* 0xe10000003e007fae */ /* 0x008fe8000812187c */
[----:B------:R-:W3:Y:S04]  /*3d170*/  LDL.64 R60, [R1+0xb68] ;  /* 0x000b6800013c7983 */ /* 0x000ee80000100a00 */
[----:B--2---:R-:W-:Y:S04]  /*3d180*/  LDGSTS.E [R0+-0x1ec00], desc[UR60][R64.64], P0 ;  /* 0xe140000040007fae */ /* 0x004fe8000812187c */
[----:B------:R-:W2:Y:S04]  /*3d190*/  LDL.64 R62, [R1+0xb30] ;  /* 0x000b3000013e7983 */ /* 0x000ea80000100a00 */
[----:B------:R-:W-:Y:S04]  /*3d1a0*/  LDGSTS.E [R0+-0x1e800], desc[UR60][R66.64], P0 ;  /* 0xe180000042007fae */ /* 0x000fe8000812187c */
[----:B------:R-:W4:Y:S04]  /*3d1b0*/  LDL.64 R64, [R1+0xaf8] ;  /* 0x000af80001407983 */ /* 0x000f280000100a00 */
        /* <DEDUP_REMOVED lines=44> */
[----:B------:R-:W4:Y:S04]  /*3d480*/  LDL.64 R50, [R1+0x5b8] ;  /* 0x0005b80001327983 */ /* 0x000f280000100a00 */
[----:B------:R-:W4:Y:S04]  /*3d490*/  LDL.64 R52, [R1+0x580] ;  /* 0x0005800001347983 */ /* 0x000f280000100a00 */
[----:B------:R-:W-:Y:S04]  /*3d4a0*/  LDGSTS.E [R2+-0x3f380], desc[UR60][R56.64], P0 ;  /* 0xc0c8000038027fae */ /* 0x000fe8000812187c */
[----:B------:R-:W4:Y:S04]  /*3d4b0*/  LDL.64 R54, [R1+0x540] ;  /* 0x0005400001367983 */ /* 0x000f280000100a00 */
[----:B------:R-:W-:Y:S04]  /*3d4c0*/  LDGSTS.E [R2+-0x3ef80], desc[UR60][R58.64], P0 ;  /* 0xc10800003a027fae */ /* 0x000fe8000812187c */
[----:B------:R-:W4:Y:S04]  /*3d4d0*/  LDL.64 R56, [R1+0x508] ;  /* 0x0005080001387983 */ /* 0x000f280000100a00 */
[----:B------:R-:W4:Y:S04]  /*3d4e0*/  LDL.64 R58, [R1+0x4d0] ;  /* 0x0004d000013a7983 */ /* 0x000f280000100a00 */
[----:B---3--:R-:W-:Y:S04]  /*3d4f0*/  LDGSTS.E [R2+-0x3eb80], desc[UR60][R60.64], P0 ;  /* 0xc14800003c027fae */ /* 0x008fe8000812187c */
[----:B--2---:R-:W-:Y:S04]  /*3d500*/  LDGSTS.E [R2+-0x3e780], desc[UR60][R62.64], P0 ;  /* 0xc18800003e027fae */ /* 0x004fe8000812187c */
[----:B------:R-:W2:Y:S04]  /*3d510*/  LDL.64 R60, [R1+0x490] ;  /* 0x00049000013c7983 */ /* 0x000ea80000100a00 */
[----:B----4-:R-:W-:Y:S04]  /*3d520*/  LDGSTS.E [R2+-0x3e380], desc[UR60][R64.64], P0 ;  /* 0xc1c8000040027fae */ /* 0x010fe8000812187c */
[----:B------:R-:W3:Y:S04]  /*3d530*/  LDL.64 R62, [R1+0x450] ;  /* 0x00045000013e7983 */ /* 0x000ee80000100a00 */
        /* <DEDUP_REMOVED lines=42> */
[----:B------:R-:W4:Y:S04]  /*3d7e0*/  LDL.64 R40, [R1+0x6c8] ;  /* 0x0006c80001287983 */ /* 0x000f280000100a00 */
        /* <DEDUP_REMOVED lines=8> */
[----:B------:R-:W-:Y:S04]  /*3d870*/  LDGSTS.E [R2+-0x1f380], desc[UR60][R58.64], P0 ;  /* 0xe0c800003a027fae */ /* 0x000fe8000812187c */
[----:B------:R-:W4:Y:S04]  /*3d880*/  LDL.64 R56, [R1+0xbd0] ;  /* 0x000bd00001387983 */ /* 0x000f280000100a00 */
[----:B------:R-:W4:Y:S04]  /*3d890*/  LDL.64 R44, [R1+0x658] ;  /* 0x00065800012c7983 */ /* 0x000f280000100a00 */
[----:B------:R-:W4:Y:S04]  /*3d8a0*/  LDL.64 R58, [R1+0xb98] ;  /* 0x000b9800013a7983 */ /* 0x000f280000100a00 */
[----:B------:R-:W4:Y:S04]  /*3d8b0*/  LDL.64 R46, [R1+0x620] ;  /* 0x00062000012e7983 */ /* 0x000f280000100a00 */
[----:B------:R-:W4:Y:S04]  /*3d8c0*/  LDL.64 R48, [R1+0x5e8] ;  /* 0x0005e80001307983 */ /* 0x000f280000100a00 */
[----:B--2---:R-:W-:Y:S04]  /*3d8d0*/  LDGSTS.E [R2+-0x1ef80], desc[UR60][R60.64], P0 ;  /* 0xe10800003c027fae */ /* 0x004fe8000812187c */
[----:B---3--:R-:W-:Y:S04]  /*3d8e0*/  LDGSTS.E [R2+-0x1eb80], desc[UR60][R62.64], P0 ;  /* 0xe14800003e027fae */ /* 0x008fe8000812187c */
        /* <DEDUP_REMOVED lines=212> */
[----:B------:R-:W4:Y:S04]  /*3e630*/  LDL.64 R236, [R1] ;  /* 0x0000000001ec7983 */ /* 0x000f280000100a00 */
        /* <DEDUP_REMOVED lines=460> */
[----:B------:R-:W2:Y:S04]  /*40300*/  LDL.64 R244, [R1+0x630] ;  /* 0x0006300001f47983 */ /* 0x000ea80000100a00 */
[----:B------:R-:W-:Y:S04]  /*40310*/  LDGSTS.E [R16+-0x3b080], desc[UR60][R248.64], P0 ;  /* 0xc4f80000f8107fae */ /* 0x000fe8000812187c */
[----:B------:R-:W3:Y:S04]  /*40320*/  LDL.64 R246, [R1+0x668] ;  /* 0x0006680001f67983 */ /* 0x000ee80000100a00 */
[----:B------:R-:W-:Y:S04]  /*40330*/  LDGSTS.E [R16+-0x3ac80], desc[UR60][R250.64], P0 ;  /* 0xc5380000fa107fae */ /* 0x000fe8000812187c */
[----:B------:R-:W4:Y:S04]  /*40340*/  LDL.64 R248, [R1+0x6a0] ;  /* 0x0006a00001f87983 */ /* 0x000f280000100a00 */
[----:B------:R-:W-:Y:S04]  /*40350*/  LDGSTS.E [R16+-0x3a880], desc[UR60][R238.64], P0 ;  /* 0xc5780000ee107fae */ /* 0x000fe8000812187c */
[----:B------:R-:W2:Y:S04]  /*40360*/  LDL.64 R250, [R1+0x6d8] ;  /* 0x0006d80001fa7983 */ /* 0x000ea80000100a00 */
[----:B------:R-:W-:Y:S04]  /*40370*/  LDGSTS.E [R16+-0x3a480], desc[UR60][R236.64], P0 ;  /* 0xc5b80000ec107fae */ /* 0x000fe8000812187c */
[----:B------:R-:W3:Y:S04]  /*40380*/  LDL.64 R238, [R1+0x710] ;  /* 0x0007100001ee7983 */ /* 0x000ee80000100a00 */
[----:B------:R-:W4:Y:S04]  /*40390*/  LDL.64 R236, [R1+0x748] ;  /* 0x0007480001ec7983 */ /* 0x000f280000100a00 */
[----:B----4-:R-:W-:Y:S04]  /*403a0*/  LDGSTS.E [R16+-0x3a080], desc[UR60][R236.64], P0 ;  /* 0xc5f80000ec107fae */ /* 0x010fe8000812187c */
[----:B---3--:R-:W-:Y:S04]  /*403b0*/  LDGSTS.E [R16+-0x39c80], desc[UR60][R238.64], P0 ;  /* 0xc6380000ee107fae */ /* 0x008fe8000812187c */
[----:B--2---:R-:W-:Y:S04]  /*403c0*/  LDGSTS.E [R16+-0x39880], desc[UR60][R250.64], P0 ;  /* 0xc6780000fa107fae */ /* 0x004fe8000812187c */
        /* <DEDUP_REMOVED lines=19> */
[----:B------:R-:W2:Y:S04]  /*40500*/  LDL.LU.64 R236, [R1+0x4c10] ;  /* 0x004c100001ec7983 */ /* 0x000ea80000300a00 */
[----:B------:R-:W-:Y:S04]  /*40510*/  LDGSTS.E [R16+-0x1c880], desc[UR60][R68.64], P0 ;  /* 0xe378000044107fae */ /* 0x000fe8000812187c */
[----:B------:R-:W3:Y:S04]  /*40520*/  LDL.LU.64 R238, [R1+0x4c08] ;  /* 0x004c080001ee7983 */ /* 0x000ee80000300a00 */
[----:B------:R-:W-:Y:S04]  /*40530*/  LDGSTS.E [R16+-0x1c480], desc[UR60][R70.64], P0 ;  /* 0xe3b8000046107fae */ /* 0x000fe8000812187c */
[----:B------:R-:W4:Y:S04]  /*40540*/  LDL.LU.64 R250, [R1+0x4c00] ;  /* 0x004c000001fa7983 */ /* 0x000f280000300a00 */
[----:B------:R-:W-:Y:S04]  /*40550*/  LDGSTS.E [R16+-0x1c080], desc[UR60][R72.64], P0 ;  /* 0xe3f8000048107fae */ /* 0x000fe8000812187c */
[----:B------:R-:W4:Y:S04]  /*40560*/  LDL.LU.64 R248, [R1+0x4bf8] ;  /* 0x004bf80001f87983 */ /* 0x000f280000300a00 */
[----:B------:R-:W-:Y:S04]  /*40570*/  LDGSTS.E [R16+-0x1bc80], desc[UR60][R74.64], P0 ;  /* 0xe43800004a107fae */ /* 0x000fe8000812187c */
[----:B------:R-:W4:Y:S04]  /*40580*/  LDL.LU.64 R246, [R1+0x4bf0] ;  /* 0x004bf00001f67983 */ /* 0x000f280000300a00 */
[----:B------:R-:W-:Y:S04]  /*40590*/  LDGSTS.E [R16+-0x1b880], desc[UR60][R76.64], P0 ;  /* 0xe47800004c107fae */ /* 0x000fe8000812187c */
[----:B------:R-:W4:Y:S04]  /*405a0*/  LDL.LU.64 R244, [R1+0x4be8] ;  /* 0x004be80001f47983 */ /* 0x000f280000300a00 */
[----:B------:R-:W-:Y:S04]  /*405b0*/  LDGSTS.E [R16+-0x1b480], desc[UR60][R78.64], P0 ;  /* 0xe4b800004e107fae */ /* 0x000fe8000812187c */
[----:B------:R-:W-:Y:S04]  /*405c0*/  LDGSTS.E [R16+-0x1b080], desc[UR60][R80.64], P0 ;  /* 0xe4f8000050107fae */ /* 0x000fe8000812187c */
[----:B------:R-:W-:Y:S04]  /*405d0*/  LDGSTS.E [R16+-0x1ac80], desc[UR60][R82.64], P0 ;  /* 0xe538000052107fae */ /* 0x000fe8000812187c */
[----:B------:R-:W4:Y:S04]  /*405e0*/  LDL.LU.64 R78, [R1+0xed0] ;  /* 0x000ed000014e7983 */ /* 0x000f280000300a00 */
[----:B------:R1:W-:Y:S04]  /*405f0*/  LDGSTS.E [R16+-0x1a880], desc[UR60][R6.64], P0 ;  /* 0xe578000006107fae */ /* 0x0003e8000812187c */
[----:B------:R-:W4:Y:S04]  /*40600*/  LDL.LU.64 R82, [R1+0xec8] ;  /* 0x000ec80001527983 */ /* 0x000f280000300a00 */
[----:B------:R-:W4:Y:S04]  /*40610*/  LDL.LU.64 R72, [R1+0xec0] ;  /* 0x000ec00001487983 */ /* 0x000f280000300a00 */
[----:B------:R-:W4:Y:S01]  /*40620*/  LDL.LU.64 R76, [R1+0xeb8] ;  /* 0x000eb800014c7983 */ /* 0x000f220000300a00 */
[----:B-1----:R-:W1:Y:S03]  /*40630*/  LDC R7, c[0x0][0x238] ;  /* 0x00008e00ff077b82 */ /* 0x002e660000000800 */
[----:B------:R-:W-:Y:S04]  /*40640*/  LDGSTS.E [R16+-0x1a480], desc[UR60][R92.64], P0 ;  /* 0xe5b800005c107fae */ /* 0x000fe8000812187c */
[----:B------:R-:W-:Y:S01]  /*40650*/  LDGSTS.E [R16+-0x1a080], desc[UR60][R108.64], P0 ;  /* 0xe5f800006c107fae */ /* 0x000fe2000812187c */
[----:B------:R-:W1:Y:S03]  /*40660*/  LDC R6, c[0x0][0x230] ;  /* 0x00008c00ff067b82 */ /* 0x000e660000000800 */
        /* <DEDUP_REMOVED lines=8> */
[----:B------:R-:W0:Y:S01]  /*406f0*/  LDGDEPBAR ;  /* 0x00000000000079af */ /* 0x000e220000000000 */
[----:B-1----:R-:W-:-:S03]  /*40700*/  IMAD.SHL.U32 R7, R7, 0x80, RZ ;  /* 0x0000008007077824 */ /* 0x002fc600078e00ff */
[----:B------:R-:W4:Y:S01]  /*40710*/  LDL.LU.64 R68, [R1+0xeb0] ;  /* 0x000eb00001447983 */ /* 0x000f220000300a00 */
[C---:B------:R-:W-:Y:S01]  /*40720*/  IMAD.WIDE R42, R7.reuse, 0x4, R242 ;  /* 0x00000004072a7825 */ /* 0x040fe200078e02f2 */
[----:B------:R-:W-:Y:S01]  /*40730*/  IADD3 R6, R6, -0xa2, RZ ;  /* 0xffffff5e06067810 */ /* 0x000fe20007ffe0ff */
[----:B------:R-:W1:Y:S08]  /*40740*/  LDC R242, c[0x0][0x230] ;  /* 0x00008c00fff27b82 */ /* 0x000e700000000800 */
[----:B------:R-:W-:Y:S01]  /*40750*/  BAR.SYNC.DEFER_BLOCKING 0x0 ;  /* 0x0000000000007b1d */ /* 0x000fe20000010000 */
[----:B------:R-:W-:-:S05]  /*40760*/  IMAD.WIDE R36, R7, 0x4, R240 ;  /* 0x0000000407247825 */ /* 0x000fca00078e02f0 */
[----:B------:R-:W4:Y:S01]  /*40770*/  LDL.LU.64 R70, [R1+0xea8] ;  /* 0x000ea80001467983 */ /* 0x000f220000300a00 */
[----:B--2---:R-:W-:-:S03]  /*40780*/  IMAD.WIDE R40, R7, 0x4, R236 ;  /* 0x0000000407287825 */ /* 0x004fc600078e02ec */
[----:B------:R-:W2:Y:S01]  /*40790*/  LDL.LU.64 R74, [R1+0xea0] ;  /* 0x000ea000014a7983 */ /* 0x000ea20000300a00 */
[----:B---3--:R-:W-:-:S03]  /*407a0*/  IMAD.WIDE R38, R7, 0x4, R238 ;  /* 0x0000000407267825 */ /* 0x008fc600078e02ee */
[----:B------:R-:W3:Y:S01]  /*407b0*/  LDL.LU.64 R80, [R1+0xed8] ;  /* 0x000ed80001507983 */ /* 0x000ee20000300a00 */
[----:B------:R-:W-:Y:S01]  /*407c0*/  ISETP.GE.U32.AND P0, PT, R6, 0x7ffffedf, PT ;  /* 0x7ffffedf0600780c */ /* 0x000fe20003f06070 */
[----:B------:R-:W1:Y:S02]  /*407d0*/  LDC R237, c[0x0][0x230] ;  /* 0x00008c00ffed7b82 */ /* 0x000e640000000800 */
[----:B------:R1:W-:Y:S04]  /*407e0*/  STL.64 [R1+0x2948], R42 ;  /* 0x0029482a01007387 */ /* 0x0003e80000100a00 */
[----:B------:R-:W-:Y:S01]  /*407f0*/  @!PT LDS RZ, [RZ] ;  /* 0x00000000fffff984 */ /* 0x000fe20000000800 */
[----:B------:R-:W-:Y:S01]  /*40800*/  @!PT LDS RZ, [RZ] ;  /* 0x00000000fffff984 */ /* 0x000fe20000000800 */
[----:B------:R-:W-:Y:S01]  /*40810*/  @!PT LDS RZ, [RZ] ;  /* 0x00000000fffff984 */ /* 0x000fe20000000800 */
[----:B----4-:R1:W-:Y:S02]  /*40820*/  LDGSTS.E [R251+0x40000], desc[UR60][R42.64], !P6 ;  /* 0x400000002afb7fae */ /* 0x0103e4000f12187c */
[----:B------:R-:W4:Y:S02]  /*40830*/  LDC R6, c[0x0][0x230] ;  /* 0x00008c00ff067b82 */ /* 0x000f240000000800 */
[----:B------:R-:W-:Y:S04]  /*40840*/  STL.64 [R1+0x2960], R36 ;  /* 0x0029602401007387 */ /* 0x000fe80000100a00 */
[----:B------:R1:W-:Y:S01]  /*40850*/  STL.64 [R1+0x2950], R40 ;  /* 0x0029502801007387 */ /* 0x0003e20000100a00 */
[----:B------:R-:W-:Y:S01]  /*40860*/  VIADD R252, R252, 0xffffff5d ;  /* 0xffffff5dfcfc7836 */ /* 0x000fe20000000000 */
[----:B------:R-:W4:Y:S02]  /*40870*/  LDC R240, c[0x0][0x230] ;  /* 0x00008c00fff07b82 */ /* 0x000f240000000800 */
[----:B------:R1:W-:Y:S04]  /*40880*/  LDGSTS.E [R251+0x44000], desc[UR60][R40.64], !P6 ;  /* 0x4400000028fb7fae */ /* 0x0003e8000f12187c */
[----:B------:R1:W-:Y:S02]  /*40890*/  STL.64 [R1+0x2958], R38 ;  /* 0x0029582601007387 */ /* 0x0003e40000100a00 */
[----:B------:R-:W4:Y:S02]  /*408a0*/  LDC R239, c[0x0][0x230] ;  /* 0x00008c00ffef7b82 */ /* 0x000f240000000800 */
[----:B------:R1:W-:Y:S04]  /*408b0*/  LDGSTS.E [R251+0x48000], desc[UR60][R38.64], !P6 ;  /* 0x4800000026fb7fae */ /* 0x0003e8000f12187c */
[----:B------:R-:W4:Y:S02]  /*408c0*/  LDL.LU.64 R62, [R1+0xe98] ;  /* 0x000e9800013e7983 */ /* 0x000f240000300a00 */
[----:B------:R-:W4:Y:S02]  /*408d0*/  LDC R238, c[0x0][0x230] ;  /* 0x00008c00ffee7b82 */ /* 0x000f240000000800 */
[----:B------:R1:W-:Y:S04]  /*408e0*/  LDGSTS.E [R251+0x4c000], desc[UR60][R36.64], !P6 ;  /* 0x4c00000024fb7fae */ /* 0x0003e8000f12187c */
[----:B------:R-:W4:Y:S02]  /*408f0*/  LDL.LU.64 R64, [R1+0xe90] ;  /* 0x000e900001407983 */ /* 0x000f240000300a00 */
[----:B------:R-:W4:Y:S01]  /*40900*/  LDC R241, c[0x0][0x230] ;  /* 0x00008c00fff17b82 */ /* 0x000f220000000800 */
[----:B-1----:R-:W-:-:S07]  /*40910*/  IMAD.WIDE R42, R7, 0x4, R78 ;  /* 0x00000004072a7825 */ /* 0x002fce00078e024e */
[----:B------:R-:W1:Y:S01]  /*40920*/  LDC R79, c[0x0][0x230] ;  /* 0x00008c00ff4f7b82 */ /* 0x000e620000000800 */
[----:B------:R1:W-:Y:S01]  /*40930*/  STL.64 [R1+0x2148], R42 ;  /* 0x0021482a01007387 */ /* 0x0003e20000100a00 */
[----:B------:R-:W-:-:S03]  /*40940*/  IMAD.WIDE R40, R7, 0x4, R82 ;  /* 0x0000000407287825 */ /* 0x000fc600078e0252 */
[----:B------:R-:W4:Y:S03]  /*40950*/  LDL.LU.64 R66, [R1+0xe88] ;  /* 0x000e880001427983 */ /* 0x000f260000300a00 */
[----:B------:R-:W4:Y:S01]  /*40960*/  LDC R243, c[0x0][0x230] ;  /* 0x00008c00fff37b82 */ /* 0x000f220000000800 */
[C---:B------:R-:W-:Y:S01]  /*40970*/  IMAD.WIDE R38, R7.reuse, 0x4, R72 ;  /* 0x0000000407267825 */ /* 0x040fe200078e0248 */
[----:B------:R1:W-:Y:S03]  /*40980*/  STL.64 [R1+0x2150], R40 ;  /* 0x0021502801007387 */ /* 0x0003e60000100a00 */
[----:B------:R-:W-:Y:S01]  /*40990*/  IMAD.WIDE R36, R7, 0x4, R76 ;  /* 0x0000000407247825 */ /* 0x000fe200078e024c */
[----:B------:R-:W4:Y:S04]  /*409a0*/  LDL.LU.64 R82, [R1+0xe80] ;  /* 0x000e800001527983 */ /* 0x000f280000300a00 */
[----:B------:R2:W-:Y:S04]  /*409b0*/  STL.64 [R1+0x2158], R38 ;  /* 0x0021582601007387 */ /* 0x0005e80000100a00 */
[----:B------:R3:W-:Y:S04]  /*409c0*/  STL.64 [R1+0x2160], R36 ;  /* 0x0021602401007387 */ /* 0x0007e80000100a00 */
[----:B------:R-:W4:Y:S01]  /*409d0*/  LDL.LU.64 R72, [R1+0xe78] ;  /* 0x000e780001487983 */ /* 0x000f220000300a00 */
[----:B-1----:R-:W-:-:S03]  /*409e0*/  IADD3 R236, R79, -0xa4, RZ ;  /* 0xffffff5c4fec7810 */ /* 0x002fc60007ffe0ff */
[----:B------:R-:W4:Y:S04]  /*409f0*/  LDL.LU.64 R76, [R1+0xe70] ;  /* 0x000e7000014c7983 */ /* 0x000f280000300a00 */
[----:B------:R-:W4:Y:S04]  /*40a00*/  LDL.LU.64 R78, [R1+0xe68] ;  /* 0x000e6800014e7983 */ /* 0x000f280000300a00 */
[----:B------:R1:W-:Y:S04]  /*40a10*/  LDGSTS.E [R251+0x40004], desc[UR60][R42.64], !P4 ;  /* 0x400040002afb7fae */ /* 0x0003e8000e12187c */
[----:B------:R1:W-:Y:S04]  /*40a20*/  LDGSTS.E [R251+0x44004], desc[UR60][R40.64], !P4 ;  /* 0x4400400028fb7fae */ /* 0x0003e8000e12187c */
[----:B------:R2:W-:Y:S04]  /*40a30*/  LDGSTS.E [R251+0x48004], desc[UR60][R38.64], !P4 ;  /* 0x4800400026fb7fae */ /* 0x0005e8000e12187c */
[----:B------:R3:W-:Y:S01]  /*40a40*/  LDGSTS.E [R251+0x4c004], desc[UR60][R36.64], !P4 ;  /* 0x4c00400024fb7fae */ /* 0x0007e2000e12187c */
[----:B-1----:R-:W-:-:S05]  /*40a50*/  IMAD.WIDE R42, R7, 0x4, R68 ;  /* 0x00000004072a7825 */ /* 0x002fca00078e0244 */
[----:B------:R4:W-:Y:S04]  /*40a60*/  STL.64 [R1+0x2168], R42 ;  /* 0x0021682a01007387 */ /* 0x0009e80000100a00 */
[----:B------:R4:W-:Y:S01]  /*40a70*/  LDGSTS.E [R251+0x40008], desc[UR60][R42.64], !P2 ;  /* 0x400080002afb7fae */ /* 0x0009e2000d12187c */
[----:B------:R-:W-:-:S05]  /*40a80*/  IMAD.WIDE R40, R7, 0x4, R70 ;  /* 0x0000000407287825 */ /* 0x000fca00078e0246 */
[----:B------:R1:W-:Y:S04]  /*40a90*/  STL.64 [R1+0x2178], R40 ;  /* 0x0021782801007387 */ /* 0x0003e80000100a00 */
[----:B------:R1:W-:Y:S01]  /*40aa0*/  LDGSTS.E [R251+0x44008], desc[UR60][R40.64], !P2 ;  /* 0x4400800028fb7fae */ /* 0x0003e2000d12187c */
[----:B--2---:R-:W-:-:S05]  /*40ab0*/  IMAD.WIDE R38, R7, 0x4, R74 ;  /* 0x0000000407267825 */ /* 0x004fca00078e024a */
[----:B------:R2:W-:Y:S01]  /*40ac0*/  STL.64 [R1+0x2188], R38 ;  /* 0x0021882601007387 */ /* 0x0005e20000100a00 */
[----:B---3--:R-:W-:-:S03]  /*40ad0*/  IMAD.WIDE R36, R7, 0x4, R80 ;  /* 0x0000000407247825 */ /* 0x008fc600078e0250 */
[----:B------:R-:W3:Y:S04]  /*40ae0*/  LDL.LU.64 R68, [R1+0xee0] ;  /* 0x000ee00001447983 */ /* 0x000ee80000300a00 */
[----:B------:R2:W-:Y:S04]  /*40af0*/  STL.64 [R1+0x2198], R36 ;  /* 0x0021982401007387 */ /* 0x0005e80000100a00 */
[----:B------:R-:W3:Y:S04]  /*40b00*/  LDL.LU.64 R70, [R1+0xe60] ;  /* 0x000e600001467983 */ /* 0x000ee80000300a00 */
[----:B------:R2:W-:Y:S04]  /*40b10*/  LDGSTS.E [R251+0x48008], desc[UR60][R38.64], !P2 ;  /* 0x4800800026fb7fae */ /* 0x0005e8000d12187c */
[----:B------:R-:W3:Y:S04]  /*40b20*/  LDL.LU.64 R80, [R1+0xe58] ;  /* 0x000e580001507983 */ /* 0x000ee80000300a00 */
[----:B------:R2:W-:Y:S04]  /*40b30*/  LDGSTS.E [R251+0x4c008], desc[UR60][R36.64], !P2 ;  /* 0x4c00800024fb7fae */ /* 0x0005e8000d12187c */
[----:B------:R-:W3:Y:S01]  /*40b40*/  LDL.LU.64 R74, [R1+0xe50] ;  /* 0x000e5000014a7983 */ /* 0x000ee20000300a00 */
[----:B----4-:R-:W-:-:S05]  /*40b50*/  IMAD.WIDE R42, R7, 0x4, R62 ;  /* 0x00000004072a7825 */ /* 0x010fca00078e023e */
[----:B------:R4:W-:Y:S01]  /*40b60*/  STL.64 [R1+0x21a8], R42 ;  /* 0x0021a82a01007387 */ /* 0x0009e20000100a00 */
[----:B-1----:R-:W-:-:S03]  /*40b70*/  IMAD.WIDE R40, R7, 0x4, R64 ;  /* 0x0000000407287825 */ /* 0x002fc600078e0240 */
[----:B------:R4:W-:Y:S04]  /*40b80*/  LDGSTS.E [R251+0x4000c], desc[UR60][R42.64], !P5 ;  /* 0x4000c0002afb7fae */ /* 0x0009e8000e92187c */
[----:B------:R1:W-:Y:S01]  /*40b90*/  LDGSTS.E [R251+0x4400c], desc[UR60][R40.64], !P5 ;  /* 0x4400c00028fb7fae */ /* 0x0003e2000e92187c */
[----:B--2---:R-:W-:-:S05]  /*40ba0*/  IMAD.WIDE R38, R7, 0x4, R66 ;  /* 0x0000000407267825 */ /* 0x004fca00078e0242 */
[----:B------:R2:W-:Y:S01]  /*40bb0*/  LDGSTS.E [R251+0x4800c], desc[UR60][R38.64], !P5 ;  /* 0x4800c00026fb7fae */ /* 0x0005e2000e92187c */
[----:B------:R-:W-:-:S03]  /*40bc0*/  IMAD.WIDE R36, R7, 0x4, R82 ;  /* 0x0000000407247825 */ /* 0x000fc600078e0252 */
[----:B------:R-:W3:Y:S04]  /*40bd0*/  LDL.LU.64 R82, [R1+0xe48] ;  /* 0x000e480001527983 */ /* 0x000ee80000300a00 */
[----:B------:R1:W-:Y:S04]  /*40be0*/  STL.64 [R1+0x21b8], R40 ;  /* 0x0021b82801007387 */ /* 0x0003e80000100a00 */
[----:B------:R2:W-:Y:S01]  /*40bf0*/  STL.64 [R1+0x21c8], R38 ;  /* 0x0021c82601007387 */ /* 0x0005e20000100a00 */
[----:B----4-:R-:W-:-:S03]  /*40c00*/  IMAD.WIDE R42, R7, 0x4, R72 ;  /* 0x00000004072a7825 */ /* 0x010fc600078e0248 */
[----:B------:R3:W-:Y:S01]  /*40c10*/  STL.64 [R1+0x21d8], R36 ;  /* 0x0021d82401007387 */ /* 0x0007e20000100a00 */
[----:B-1----:R-:W-:-:S03]  /*40c20*/  IMAD.WIDE R40, R7, 0x4, R76 ;  /* 0x0000000407287825 */ /* 0x002fc600078e024c */
[----:B------:R-:W4:Y:S01]  /*40c30*/  LDL.LU.64 R60, [R1+0xe40] ;  /* 0x000e4000013c7983 */ /* 0x000f220000300a00 */
[----:B--2---:R-:W-:-:S03]  /*40c40*/  IMAD.WIDE R38, R7, 0x4, R78 ;  /* 0x0000000407267825 */ /* 0x004fc600078e024e */
[----:B------:R1:W-:Y:S04]  /*40c50*/  STL.64 [R1+0x2528], R42 ;  /* 0x0025282a01007387 */ /* 0x0003e80000100a00 */
[----:B------:R-:W2:Y:S04]  /*40c60*/  LDL.LU.64 R72, [R1+0xe38] ;  /* 0x000e380001487983 */ /* 0x000ea80000300a00 */
[----:B------:R1:W-:Y:S04]  /*40c70*/  STL.64 [R1+0x2530], R40 ;  /* 0x0025302801007387 */ /* 0x0003e80000100a00 */
[----:B------:R-:W2:Y:S04]  /*40c80*/  LDL.LU.64 R76, [R1+0xe30] ;  /* 0x000e3000014c7983 */ /* 0x000ea80000300a00 */
[----:B------:R1:W-:Y:S04]  /*40c90*/  STL.64 [R1+0x2538], R38 ;  /* 0x0025382601007387 */ /* 0x0003e80000100a00 */
[----:B------:R-:W2:Y:S04]  /*40ca0*/  LDL.LU.64 R78, [R1+0xee8] ;  /* 0x000ee800014e7983 */ /* 0x000ea80000300a00 */
[----:B------:R3:W-:Y:S04]  /*40cb0*/  LDGSTS.E [R251+0x4c00c], desc[UR60][R36.64], !P5 ;  /* 0x4c00c00024fb7fae */ /* 0x0007e8000e92187c */
[----:B------:R1:W-:Y:S04]  /*40cc0*/  LDGSTS.E [R251+0x50000], desc[UR60][R42.64], !P3 ;  /* 0x500000002afb7fae */ /* 0x0003e8000d92187c */
[----:B------:R1:W-:Y:S04]  /*40cd0*/  LDGSTS.E [R251+0x54000], desc[UR60][R40.64], !P3 ;  /* 0x5400000028fb7fae */ /* 0x0003e8000d92187c */
[----:B------:R1:W-:Y:S01]  /*40ce0*/  LDGSTS.E [R251+0x58000], desc[UR60][R38.64], !P3 ;  /* 0x5800000026fb7fae */ /* 0x0003e2000d92187c */
[----:B---3--:R-:W-:-:S05]  /*40cf0*/  IMAD.WIDE R36, R7, 0x4, R68 ;  /* 0x0000000407247825 */ /* 0x008fca00078e0244 */
[----:B------:R3:W-:Y:S01]  /*40d00*/  STL.64 [R1+0x2540], R36 ;  /* 0x0025402401007387 */ /* 0x0007e20000100a00 */
[----:B-1----:R-:W-:-:S03]  /*40d10*/  IMAD.WIDE R42, R7, 0x4, R70 ;  /* 0x00000004072a7825 */ /* 0x002fc600078e0246 */
[----:B------:R3:W-:Y:S04]  /*40d20*/  LDGSTS.E [R251+0x5c000], desc[UR60][R36.64], !P3 ;  /* 0x5c00000024fb7fae */ /* 0x0007e8000d92187c */
[----:B------:R4:W-:Y:S01]  /*40d30*/  LDGSTS.E [R251+0x50004], desc[UR60][R42.64], !P0 ;  /* 0x500040002afb7fae */ /* 0x0009e2000c12187c */
[----:B------:R-:W-:-:S03]  /*40d40*/  IMAD.WIDE R40, R7, 0x4, R80 ;  /* 0x0000000407287825 */ /* 0x000fc600078e0250 */
[----:B------:R-:W2:Y:S04]  /*40d50*/  LDL.LU.64 R80, [R1+0xe28] ;  /* 0x000e280001507983 */ /* 0x000ea80000300a00 */
[----:B------:R4:W-:Y:S01]  /*40d60*/  STL.64 [R1+0x2548], R42 ;  /* 0x0025482a01007387 */ /* 0x0009e20000100a00 */
[----:B------:R-:W-:-:S03]  /*40d70*/  IMAD.WIDE R38, R7, 0x4, R74 ;  /* 0x0000000407267825 */ /* 0x000fc600078e024a */
[----:B------:R-:W2:Y:S04]  /*40d80*/  LDL.LU.64 R62, [R1+0xe20] ;  /* 0x000e2000013e7983 */ /* 0x000ea80000300a00 */
[----:B------:R2:W-:Y:S04]  /*40d90*/  STL.64 [R1+0x2550], R40 ;  /* 0x0025502801007387 */ /* 0x0005e80000100a00 */
[----:B------:R-:W2:Y:S04]  /*40da0*/  LDL.LU.64 R64, [R1+0xe18] ;  /* 0x000e180001407983 */ /* 0x000ea80000300a00 */
[----:B------:R1:W-:Y:S04]  /*40db0*/  STL.64 [R1+0x2558], R38 ;  /* 0x0025582601007387 */ /* 0x0003e80000100a00 */
[----:B------:R-:W2:Y:S04]  /*40dc0*/  LDL.LU.64 R66, [R1+0xe10] ;  /* 0x000e100001427983 */ /* 0x000ea80000300a00 */
[----:B------:R2:W-:Y:S04]  /*40dd0*/  LDGSTS.E [R251+0x54004], desc[UR60][R40.64], !P0 ;  /* 0x5400400028fb7fae */ /* 0x0005e8000c12187c */
[----:B------:R1:W-:Y:S01]  /*40de0*/  LDGSTS.E [R251+0x58004], desc[UR60][R38.64], !P0 ;  /* 0x5800400026fb7fae */ /* 0x0003e2000c12187c */
[----:B---3--:R-:W-:-:S05]  /*40df0*/  IMAD.WIDE R36, R7, 0x4, R82 ;  /* 0x0000000407247825 */ /* 0x008fca00078e0252 */
[----:B------:R3:W-:Y:S04]  /*40e00*/  STL.64 [R1+0x2560], R36 ;  /* 0x0025602401007387 */ /* 0x0007e80000100a00 */
[----:B------:R-:W3:Y:S04]  /*40e10*/  LDL.LU.64 R68, [R1+0xe08] ;  /* 0x000e080001447983 */ /* 0x000ee80000300a00 */
[----:B------:R-:W3:Y:S01]  /*40e20*/  LDL.LU.64 R70, [R1+0xe00] ;  /* 0x000e000001467983 */ /* 0x000ee20000300a00 */
[----:B----4-:R-:W-:-:S03]  /*40e30*/  IMAD.WIDE R42, R7, 0x4, R60 ;  /* 0x00000004072a7825 */ /* 0x010fc600078e023c */
[----:B------:R3:W-:Y:S04]  /*40e40*/  LDGSTS.E [R251+0x5c004], desc[UR60][R36.64], !P0 ;  /* 0x5c00400024fb7fae */ /* 0x0007e8000c12187c */
[----:B------:R-:W4:Y:S01]  /*40e50*/  LDL.LU.64 R74, [R1+0xdf8] ;  /* 0x000df800014a7983 */ /* 0x000f220000300a00 */
[----:B--2---:R-:W-:-:S03]  /*40e60*/  IMAD.WIDE R40, R7, 0x4, R72 ;  /* 0x0000000407287825 */ /* 0x004fc600078e0248 */
[----:B------:R-:W2:Y:S04]  /*40e70*/  LDL.LU.64 R82, [R1+0xef0] ;  /* 0x000ef00001527983 */ /* 0x000ea80000300a00 */
[----:B------:R3:W-:Y:S01]  /*40e80*/  STL.64 [R1+0x2568], R42 ;  /* 0x0025682a01007387 */ /* 0x0007e20000100a00 */
[----:B-1----:R-:W-:-:S03]  /*40e90*/  IMAD.WIDE R38, R7, 0x4, R76 ;  /* 0x0000000407267825 */ /* 0x002fc600078e024c */
[----:B------:R1:W-:Y:S01]  /*40ea0*/  STL.64 [R1+0x2578], R40 ;  /* 0x0025782801007387 */ /* 0x0003e20000100a00 */
[----:B---3--:R-:W-:-:S03]  /*40eb0*/  IMAD.WIDE R36, R7, 0x4, R78 ;  /* 0x0000000407247825 */ /* 0x008fc600078e024e */
[----:B------:R3:W-:Y:S04]  /*40ec0*/  STL.64 [R1+0x2588], R38 ;  /* 0x0025882601007387 */ /* 0x0007e80000100a00 */
[----:B------:R3:W-:Y:S04]  /*40ed0*/  STL.64 [R1+0x2598], R36 ;  /* 0x0025982401007387 */ /* 0x0007e80000100a00 */
[----:B------:R-:W2:Y:S04]  /*40ee0*/  LDL.LU.64 R72, [R1+0xdf0] ;  /* 0x000df00001487983 */ /* 0x000ea80000300a00 */
[----:B------:R-:W2:Y:S04]  /*40ef0*/  LDL.LU.64 R76, [R1+0xde8] ;  /* 0x000de800014c7983 */ /* 0x000ea80000300a00 */
[----:B------:R-:W2:Y:S01]  /*40f00*/  LDL.LU.64 R78, [R1+0xde0] ;  /* 0x000de000014e7983 */ /* 0x000ea20000300a00 */
[----:B------:R-:W-:-:S02]  /*40f10*/  ISETP.GE.U32.AND P6, PT, R252, 0x7ffffede, PT ;  /* 0x7ffffedefc00780c */ /* 0x000fc40003fc6070 */
[----:B------:R-:W-:Y:S01]  /*40f20*/  ISETP.GE.U32.AND P4, PT, R236, 0x7ffffedd, PT ;  /* 0x7ffffeddec00780c */ /* 0x000fe20003f86070 */
[----:B------:R-:W-:Y:S01]  /*40f30*/  VIADD R236, R6, 0xffffff3f ;  /* 0xffffff3f06ec7836 */ /* 0x000fe20000000000 */
[----:B------:R-:W2:Y:S04]  /*40f40*/  LDC R252, c[0x0][0x230] ;  /* 0x00008c00fffc7b82 */ /* 0x000ea80000000800 */
[----:B------:R-:W-:-:S05]  /*40f50*/  ISETP.GE.U32.AND P2, PT, R236, 0x7ffffec0, PT ;  /* 0x7ffffec0ec00780c */ /* 0x000fca0003f46070 */
[----:B------:R1:W-:Y:S01]  /*40f60*/  LDGSTS.E [R251+0x50008], desc[UR60][R42.64], !P6 ;  /* 0x500080002afb7fae */ /* 0x0003e2000f12187c */
[----:B------:R-:W2:Y:S03]  /*40f70*/  LDC R6, c[0x0][0x230] ;  /* 0x00008c00ff067b82 */ /* 0x000ea60000000800 */
[----:B------:R1:W-:Y:S04]  /*40f80*/  LDGSTS.E [R251+0x54008], desc[UR60][R40.64], !P6 ;  /* 0x5400800028fb7fae */ /* 0x0003e8000f12187c */
[----:B------:R3:W-:Y:S04]  /*40f90*/  LDGSTS.E [R251+0x58008], desc[UR60][R38.64], !P6 ;  /* 0x5800800026fb7fae */ /* 0x0007e8000f12187c */
[----:B------:R3:W-:Y:S01]  /*40fa0*/  LDGSTS.E [R251+0x5c008], desc[UR60][R36.64], !P6 ;  /* 0x5c00800024fb7fae */ /* 0x0007e2000f12187c */
[----:B-1----:R-:W-:-:S03]  /*40fb0*/  IMAD.WIDE R42, R7, 0x4, R80 ;  /* 0x00000004072a7825 */ /* 0x002fc600078e0250 */
[----:B------:R-:W2:Y:S01]  /*40fc0*/  LDL.LU.64 R80, [R1+0xdd8] ;  /* 0x000dd80001507983 */ /* 0x000ea20000300a00 */
[----:B------:R-:W-:-:S03]  /*40fd0*/  IMAD.WIDE R40, R7, 0x4, R62 ;  /* 0x0000000407287825 */ /* 0x000fc600078e023e */
[----:B------:R1:W-:Y:S04]  /*40fe0*/  STL.64 [R1+0x25a8], R42 ;  /* 0x0025a82a01007387 */ /* 0x0003e80000100a00 */
[----:B------:R1:W-:Y:S01]  /*40ff0*/  LDGSTS.E [R251+0x5000c], desc[UR60][R42.64], !P4 ;  /* 0x5000c0002afb7fae */ /* 0x0003e2000e12187c */
[----:B---3--:R-:W-:-:S03]  /*41000*/  IMAD.WIDE R38, R7, 0x4, R64 ;  /* 0x0000000407267825 */ /* 0x008fc600078e0240 */
[----:B------:R3:W-:Y:S04]  /*41010*/  STL.64 [R1+0x25c0], R40 ;  /* 0x0025c02801007387 */ /* 0x0007e80000100a00 */
[----:B------:R3:W-:Y:S01]  /*41020*/  LDGSTS.E [R251+0x5400c], desc[UR60][R40.64], !P4 ;  /* 0x5400c00028fb7fae */ /* 0x0007e2000e12187c */
[----:B------:R-:W-:-:S03]  /*41030*/  IMAD.WIDE R36, R7, 0x4, R66 ;  /* 0x0000000407247825 */ /* 0x000fc600078e0242 */
[----:B------:R4:W-:Y:S04]  /*41040*/  STL.64 [R1+0x25d8], R38 ;  /* 0x0025d82601007387 */ /* 0x0009e80000100a00 */
[----:B------:R4:W-:Y:S04]  /*41050*/  LDGSTS.E [R251+0x5800c], desc[UR60][R38.64], !P4 ;  /* 0x5800c00026fb7fae */ /* 0x0009e8000e12187c */
[----:B------:R2:W-:Y:S04]  /*41060*/  STL.64 [R1+0x25f0], R36 ;  /* 0x0025f02401007387 */ /* 0x0005e80000100a00 */
[----:B------:R2:W-:Y:S01]  /*41070*/  LDGSTS.E [R251+0x5c00c], desc[UR60][R36.64], !P4 ;  /* 0x5c00c00024fb7fae */ /* 0x0005e2000e12187c */
[----:B-1----:R-:W-:-:S04]  /*41080*/  IMAD.WIDE R42, R7, 0x4, R68 ;  /* 0x00000004072a7825 */ /* 0x002fc800078e0244 */
[C---:B---3--:R-:W-:Y:S01]  /*41090*/  IMAD.WIDE R40, R7.reuse, 0x4, R70 ;  /* 0x0000000407287825 */ /* 0x048fe200078e0246 */
[----:B------:R1:W-:Y:S04]  /*410a0*/  STL.64 [R1+0x2930], R42 ;  /* 0x0029302a01007387 */ /* 0x0003e80000100a00 */
[----:B------:R1:W-:Y:S01]  /*410b0*/  LDGSTS.E [R251+0x60000], desc[UR60][R42.64], !P2 ;  /* 0x600000002afb7fae */ /* 0x0003e2000d12187c */
[----:B----4-:R-:W-:-:S03]  /*410c0*/  IMAD.WIDE R38, R7, 0x4, R74 ;  /* 0x0000000407267825 */ /* 0x010fc600078e024a */
[----:B------:R3:W-:Y:S01]  /*410d0*/  LDGSTS.E [R251+0x64000], desc[UR60][R40.64], !P2 ;  /* 0x6400000028fb7fae */ /* 0x0007e2000d12187c */
[----:B--2---:R-:W-:-:S03]  /*410e0*/  IMAD.WIDE R36, R7, 0x4, R82 ;  /* 0x0000000407247825 */ /* 0x004fc600078e0252 */
[----:B------:R2:W-:Y:S04]  /*410f0*/  LDGSTS.E [R251+0x68000], desc[UR60][R38.64], !P2 ;  /* 0x6800000026fb7fae */ /* 0x0005e8000d12187c */
[----:B------:R-:W4:Y:S04]  /*41100*/  LDL.LU.64 R82, [R1+0xdd0] ;  /* 0x000dd00001527983 */ /* 0x000f280000300a00 */
[----:B------:R3:W-:Y:S04]  /*41110*/  STL.64 [R1+0x3150], R40 ;  /* 0x0031502801007387 */ /* 0x0007e80000100a00 */
[----:B------:R2:W-:Y:S04]  /*41120*/  STL.64 [R1+0x3158], R38 ;  /* 0x0031582601007387 */ /* 0x0005e80000100a00 */
[----:B------:R2:W-:Y:S04]  /*41130*/  STL.64 [R1+0x3160], R36 ;  /* 0x0031602401007387 */ /* 0x0005e80000100a00 */
[----:B------:R-:W4:Y:S01]  /*41140*/  LDL.LU.64 R74, [R1+0xdb8] ;  /* 0x000db800014a7983 */ /* 0x000f220000300a00 */
[----:B-1----:R-:W-:-:S03]  /*41150*/  IMAD.WIDE R42, R7, 0x4, R72 ;  /* 0x00000004072a7825 */ /* 0x002fc600078e0248 */
[----:B------:R-:W4:Y:S01]  /*41160*/  LDL.LU.64 R66, [R1+0xd98] ;  /* 0x000d980001427983 */ /* 0x000f220000300a00 */
[----:B---3--:R-:W-:-:S03]  /*41170*/  IMAD.WIDE R40, R7, 0x4, R76 ;  /* 0x0000000407287825 */ /* 0x008fc600078e024c */
[----:B------:R-:W3:Y:S01]  /*41180*/  LDL.LU.64 R60, [R1+0xd80] ;  /* 0x000d8000013c7983 */ /* 0x000ee20000300a00 */
[----:B--2---:R-:W-:-:S03]  /*41190*/  IMAD.WIDE R38, R7, 0x4, R78 ;  /* 0x0000000407267825 */ /* 0x004fc600078e024e */
[----:B------:R-:W2:Y:S04]  /*411a0*/  LDL.LU.64 R54, [R1+0xd60] ;  /* 0x000d600001367983 */ /* 0x000ea80000300a00 */
[----:B------:R1:W-:Y:S04]  /*411b0*/  STL.64 [R1+0x3168], R42 ;  /* 0x0031682a01007387 */ /* 0x0003e80000100a00 */
[----:B------:R1:W-:Y:S04]  /*411c0*/  STL.64 [R1+0x3170], R40 ;  /* 0x0031702801007387 */ /* 0x0003e80000100a00 */
[----:B------:R1:W-:Y:S04]  /*411d0*/  STL.64 [R1+0x3178], R38 ;  /* 0x0031782601007387 */ /* 0x0003e80000100a00 */
[----:B------:R-:W1:Y:S01]  /*411e0*/  LDL.LU.64 R48, [R1+0xd48] ;  /* 0x000d480001307983 */ /* 0x000e620000300a00 */
[----:B------:R-:W-:-:S02]  /*411f0*/  VIADD R236, R237, 0xffffff3e ;  /* 0xffffff3eedec7836 */ /* 0x000fc40000000000 */
[----:B------:R-:W1:Y:S01]  /*41200*/  LDC R237, c[0x0][0x230] ;  /* 0x00008c00ffed7b82 */ /* 0x000e620000000800 */
[----:B------:R4:W-:Y:S02]  /*41210*/  LDGSTS.E [R251+0x6c000], desc[UR60][R36.64], !P2 ;  /* 0x6c00000024fb7fae */ /* 0x0009e4000d12187c */
[----:B------:R-:W-:-:S13]  /*41220*/  ISETP.GE.U32.AND P5, PT, R236, 0x7ffffebf, PT ;  /* 0x7ffffebfec00780c */ /* 0x000fda0003fa6070 */
[----:B------:R1:W-:Y:S04]  /*41230*/  LDGSTS.E [R251+0x60004], desc[UR60][R42.64], !P5 ;  /* 0x600040002afb7fae */ /* 0x0003e8000e92187c */
[----:B------:R1:W-:Y:S04]  /*41240*/  LDGSTS.E [R251+0x64004], desc[UR60][R40.64], !P5 ;  /* 0x6400400028fb7fae */ /* 0x0003e8000e92187c */
[----:B------:R1:W-:Y:S01]  /*41250*/  LDGSTS.E [R251+0x68004], desc[UR60][R38.64], !P5 ;  /* 0x6800400026fb7fae */ /* 0x0003e2000e92187c */
[----:B----4-:R-:W-:-:S05]  /*41260*/  IMAD.WIDE R36, R7, 0x4, R80 ;  /* 0x0000000407247825 */ /* 0x010fca00078e0250 */
[----:B------:R4:W-:Y:S04]  /*41270*/  STL.64 [R1+0x3180], R36 ;  /* 0x0031802401007387 */ /* 0x0009e80000100a00 */
[----:B------:R-:W4:Y:S04]  /*41280*/  LDL.LU.64 R80, [R1+0xdc8] ;  /* 0x000dc80001507983 */ /* 0x000f280000300a00 */
[----:B------:R-:W4:Y:S04]  /*41290*/  LDL.LU.64 R78, [R1+0xdc0] ;  /* 0x000dc000014e7983 */ /* 0x000f280000300a00 */
[----:B------:R-:W4:Y:S04]  /*412a0*/  LDL.LU.64 R76, [R1+0xef8] ;  /* 0x000ef800014c7983 */ /* 0x000f280000300a00 */
[----:B------:R-:W4:Y:S04]  /*412b0*/  LDL.LU.64 R72, [R1+0xdb0] ;  /* 0x000db00001487983 */ /* 0x000f280000300a00 */
[----:B------:R-:W4:Y:S04]  /*412c0*/  LDL.LU.64 R70, [R1+0xda8] ;  /* 0x000da80001467983 */ /* 0x000f280000300a00 */
[----:B------:R-:W4:Y:S04]  /*412d0*/  LDL.LU.64 R68, [R1+0xda0] ;  /* 0x000da00001447983 */ /* 0x000f280000300a00 */
[----:B------:R-:W4:Y:S04]  /*412e0*/  LDL.LU.64 R64, [R1+0xd90] ;  /* 0x000d900001407983 */ /* 0x000f280000300a00 */
[----:B------:R-:W4:Y:S04]  /*412f0*/  LDL.LU.64 R62, [R1+0xd88] ;  /* 0x000d8800013e7983 */ /* 0x000f280000300a00 */
[----:B------:R4:W-:Y:S01]  /*41300*/  LDGSTS.E [R251+0x6c004], desc[UR60][R36.64], !P5 ;  /* 0x6c00400024fb7fae */ /* 0x0009e2000e92187c */
[----:B------:R-:W-:-:S04]  /*41310*/  IMAD.WIDE R82, R7, 0x4, R82 ;  /* 0x0000000407527825 */ /* 0x000fc800078e0252 */
[----:B------:R-:W-:-:S04]  /*41320*/  IMAD.WIDE R74, R7, 0x4, R74 ;  /* 0x00000004074a7825 */ /* 0x000fc800078e024a */
[----:B------:R-:W-:-:S04]  /*41330*/  IMAD.WIDE R66, R7, 0x4, R66 ;  /* 0x0000000407427825 */ /* 0x000fc800078e0242 */
[C---:B---3--:R-:W-:Y:S02]  /*41340*/  IMAD.WIDE R58, R7.reuse, 0x4, R60 ;  /* 0x00000004073a7825 */ /* 0x048fe400078e023c */
[----:B------:R-:W3:Y:S02]  /*41350*/  LDL.LU.64 R60, [R1+0xf00] ;  /* 0x000f0000013c7983 */ /* 0x000ee40000300a00 */
[C---:B--2---:R-:W-:Y:S02]  /*41360*/  IMAD.WIDE R50, R7.reuse, 0x4, R54 ;  /* 0x0000000407327825 */ /* 0x044fe400078e0236 */
[----:B------:R-:W2:Y:S04]  /*41370*/  LDL.LU.64 R56, [R1+0xd78] ;  /* 0x000d780001387983 */ /* 0x000ea80000300a00 */
[----:B------:R-:W-:Y:S04]  /*41380*/  STL.64 [R1+0x3188], R82 ;  /* 0x0031885201007387 */ /* 0x000fe80000100a00 */
[----:B------:R-:W2:Y:S04]  /*41390*/  LDL.LU.64 R54, [R1+0xd70] ;  /* 0x000d700001367983 */ /* 0x000ea80000300a00 */
[----:B------:R-:W2:Y:S01]  /*413a0*/  LDL.LU.64 R52, [R1+0xd68] ;  /* 0x000d680001347983 */ /* 0x000ea20000300a00 */
[----:B-1----:R-:W-:-:S03]  /*413b0*/  IMAD.WIDE R42, R7, 0x4, R48 ;  /* 0x00000004072a7825 */ /* 0x002fc600078e0230 */
[----:B------:R1:W-:Y:S04]  /*413c0*/  STL.64 [R1+0x31a8], R74 ;  /* 0x0031a84a01007387 */ /* 0x0003e80000100a00 */
[----:B------:R-:W2:Y:S04]  /*413d0*/  LDL.LU.64 R48, [R1+0xd58] ;  /* 0x000d580001307983 */ /* 0x000ea80000300a00 */
[----:B------:R-:W2:Y:S04]  /*413e0*/  LDL.LU.64 R46, [R1+0xd50] ;  /* 0x000d5000012e7983 */ /* 0x000ea80000300a00 */
[----:B------:R-:W-:Y:S04]  /*413f0*/  STL.64 [R1+0x3548], R66 ;  /* 0x0035484201007387 */ /* 0x000fe80000100a00 */
[----:B------:R-:W2:Y:S04]  /*41400*/  LDL.LU.64 R44, [R1+0xf08] ;  /* 0x000f0800012c7983 */ /* 0x000ea80000300a00 */
[----:B------:R-:W2:Y:S04]  /*41410*/  LDL.LU.64 R40, [R1+0xd40] ;  /* 0x000d400001287983 */ /* 0x000ea80000300a00 */
[----:B------:R-:W-:Y:S04]  /*41420*/  STL.64 [R1+0x3568], R58 ;  /* 0x0035683a01007387 */ /* 0x000fe80000100a00 */
[----:B------:R-:W2:Y:S04]  /*41430*/  LDL.LU.64 R38, [R1+0xd38] ;  /* 0x000d380001267983 */ /* 0x000ea80000300a00 */
[----:B----4-:R-:W4:Y:S01]  /*41440*/  LDL.LU.64 R36, [R1+0xd30] ;  /* 0x000d300001247983 */ /* 0x010f220000300a00 */
[----:B------:R-:W-:-:S02]  /*41450*/  IADD3 R236, R240, -0xc3, RZ ;  /* 0xffffff3df0ec7810 */ /* 0x000fc40007ffe0ff */
[----:B------:R-:W1:Y:S02]  /*41460*/  LDC R240, c[0x0][0x230] ;  /* 0x00008c00fff07b82 */ /* 0x000e640000000800 */
[----:B------:R-:W-:Y:S01]  /*41470*/  ISETP.GE.U32.AND P3, PT, R236, 0x7ffffebe, PT ;  /* 0x7ffffebeec00780c */ /* 0x000fe20003f66070 */
[----:B------:R-:W-:Y:S01]  /*41480*/  VIADD R236, R239, 0xffffff3c ;  /* 0xffffff3cefec7836 */ /* 0x000fe20000000000 */
[----:B------:R-:W-:Y:S04]  /*41490*/  STL.64 [R1+0x3588], R50 ;  /* 0x0035883201007387 */ /* 0x000fe80000100a00 */
[----:B------:R-:W-:Y:S01]  /*414a0*/  ISETP.GE.U32.AND P0, PT, R236, 0x7ffffebd, PT ;  /* 0x7ffffebdec00780c */ /* 0x000fe20003f06070 */
[----:B------:R-:W-:Y:S01]  /*414b0*/  VIADD R236, R238, 0xffffff1f ;  /* 0xffffff1feeec7836 */ /* 0x000fe20000000000 */
[----:B------:R-:W1:Y:S04]  /*414c0*/  LDC R239, c[0x0][0x230] ;  /* 0x00008c00ffef7b82 */ /* 0x000e680000000800 */
[----:B------:R-:W-:Y:S01]  /*414d0*/  ISETP.GE.U32.AND P6, PT, R236, 0x7ffffea0, PT ;  /* 0x7ffffea0ec00780c */ /* 0x000fe20003fc6070 */
[----:B------:R-:W-:Y:S01]  /*414e0*/  LDGSTS.E [R251+0x60008], desc[UR60][R82.64], !P3 ;  /* 0x6000800052fb7fae */ /* 0x000fe2000d92187c */
[----:B------:R-:W-:-:S02]  /*414f0*/  IMAD.WIDE R80, R7, 0x4, R80 ;  /* 0x0000000407507825 */ /* 0x000fc400078e0250 */
[----:B------:R-:W1:Y:S02]  /*41500*/  LDC R238, c[0x0][0x230] ;  /* 0x00008c00ffee7b82 */ /* 0x000e640000000800 */
[C---:B------:R-:W-:Y:S01]  /*41510*/  IMAD.WIDE R78, R7.reuse, 0x4, R78 ;  /* 0x00000004074e7825 */ /* 0x040fe200078e024e */
[----:B------:R1:W-:Y:S03]  /*41520*/  STL.64 [R1+0x3190], R80 ;  /* 0x0031905001007387 */ /* 0x0003e60000100a00 */
[C---:B------:R-:W-:Y:S01]  /*41530*/  IMAD.WIDE R76, R7.reuse, 0x4, R76 ;  /* 0x00000004074c7825 */ /* 0x040fe200078e024c */
[----:B------:R-:W-:Y:S03]  /*41540*/  STL.64 [R1+0x35a8], R42 ;  /* 0x0035a82a01007387 */ /* 0x000fe60000100a00 */
        /* <DEDUP_REMOVED lines=9> */
[----:B------:R-:W-:Y:S04]  /*415e0*/  STL.64 [R1+0x31c0], R68 ;  /* 0x0031c04401007387 */ /* 0x000fe80000100a00 */
[----:B------:R1:W-:Y:S04]  /*415f0*/  STL.64 [R1+0x3550], R64 ;  /* 0x0035504001007387 */ /* 0x0003e80000100a00 */
[----:B------:R-:W-:Y:S04]  /*41600*/  STL.64 [R1+0x3558], R62 ;  /* 0x0035583e01007387 */ /* 0x000fe80000100a00 */
[----:B------:R-:W-:Y:S04]  /*41610*/  LDGSTS.E [R251+0x64008], desc[UR60][R80.64], !P3 ;  /* 0x6400800050fb7fae */ /* 0x000fe8000d92187c */
[----:B------:R-:W-:Y:S04]  /*41620*/  LDGSTS.E [R251+0x68008], desc[UR60][R78.64], !P3 ;  /* 0x680080004efb7fae */ /* 0x000fe8000d92187c */
[----:B------:R-:W-:Y:S04]  /*41630*/  LDGSTS.E [R251+0x6c008], desc[UR60][R76.64], !P3 ;  /* 0x6c0080004cfb7fae */ /* 0x000fe8000d92187c */
[----:B------:R-:W-:Y:S04]  /*41640*/  LDGSTS.E [R251+0x6000c], desc[UR60][R74.64], !P0 ;  /* 0x6000c0004afb7fae */ /* 0x000fe8000c12187c */
[----:B------:R-:W-:Y:S04]  /*41650*/  LDGSTS.E [R251+0x6400c], desc[UR60][R72.64], !P0 ;  /* 0x6400c00048fb7fae */ /* 0x000fe8000c12187c */
[----:B------:R-:W-:Y:S04]  /*41660*/  LDGSTS.E [R251+0x6800c], desc[UR60][R70.64], !P0 ;  /* 0x6800c00046fb7fae */ /* 0x000fe8000c12187c */
[----:B------:R-:W-:Y:S04]  /*41670*/  LDGSTS.E [R251+0x6c00c], desc[UR60][R68.64], !P0 ;  /* 0x6c00c00044fb7fae */ /* 0x000fe8000c12187c */
[----:B------:R-:W-:Y:S04]  /*41680*/  LDGSTS.E [R251+0x70000], desc[UR60][R66.64], !P6 ;  /* 0x7000000042fb7fae */ /* 0x000fe8000f12187c */
[----:B------:R-:W-:Y:S01]  /*41690*/  LDGSTS.E [R251+0x74000], desc[UR60][R64.64], !P6 ;  /* 0x7400000040fb7fae */ /* 0x000fe2000f12187c */
[----:B---3--:R-:W-:-:S04]  /*416a0*/  IMAD.WIDE R60, R7, 0x4, R60 ;  /* 0x00000004073c7825 */ /* 0x008fc800078e023c */
[C---:B--2---:R-:W-:Y:S01]  /*416b0*/  IMAD.WIDE R56, R7.reuse, 0x4, R56 ;  /* 0x0000000407387825 */ /* 0x044fe200078e0238 */
        /* <DEDUP_REMOVED lines=14> */
[----:B------:R2:W-:Y:S03]  /*417a0*/  STL.64 [R1+0x35b0], R40 ;  /* 0x0035b02801007387 */ /* 0x0005e60000100a00 */
[----:B----4-:R-:W-:Y:S01]  /*417b0*/  IMAD.WIDE R36, R7, 0x4, R36 ;  /* 0x0000000407247825 */ /* 0x010fe200078e0224 */
[----:B------:R3:W-:Y:S04]  /*417c0*/  STL.64 [R1+0x35b8], R38 ;  /* 0x0035b82601007387 */ /* 0x0007e80000100a00 */
[----:B------:R4:W-:Y:S04]  /*417d0*/  STL.64 [R1+0x35c0], R36 ;  /* 0x0035c02401007387 */ /* 0x0009e80000100a00 */
[----:B-1----:R-:W2:Y:S04]  /*417e0*/  LDL.LU.64 R74, [R1+0xf10] ;  /* 0x000f1000014a7983 */ /* 0x002ea80000300a00 */
[----:B------:R-:W3:Y:S04]  /*417f0*/  LDL.LU.64 R80, [R1+0xd28] ;  /* 0x000d280001507983 */ /* 0x000ee80000300a00 */
[----:B------:R-:W4:Y:S04]  /*41800*/  LDL.LU.64 R64, [R1+0xd20] ;  /* 0x000d200001407983 */ /* 0x000f280000300a00 */
[----:B------:R-:W4:Y:S04]  /*41810*/  LDL.LU.64 R66, [R1+0xf18] ;  /* 0x000f180001427983 */ /* 0x000f280000300a00 */
[----:B------:R-:W4:Y:S04]  /*41820*/  LDL.LU.64 R72, [R1+0xd18] ;  /* 0x000d180001487983 */ /* 0x000f280000300a00 */
[----:B------:R-:W4:Y:S04]  /*41830*/  LDL.LU.64 R82, [R1+0xd10] ;  /* 0x000d100001527983 */ /* 0x000f280000300a00 */
[----:B------:R-:W4:Y:S04]  /*41840*/  LDL.LU.64 R76, [R1+0xd08] ;  /* 0x000d0800014c7983 */ /* 0x000f280000300a00 */
[----:B------:R-:W4:Y:S01]  /*41850*/  LDL.LU.64 R78, [R1+0xd00] ;  /* 0x000d0000014e7983 */ /* 0x000f220000300a00 */
[----:B------:R-:W-:-:S02]  /*41860*/  IADD3 R236, R237, -0xe2, RZ ;  /* 0xffffff1eedec7810 */ /* 0x000fc40007ffe0ff */
[----:B------:R-:W1:Y:S01]  /*41870*/  LDC R237, c[0x0][0x230] ;  /* 0x00008c00ffed7b82 */ /* 0x000e620000000800 */
[----:B------:R-:W-:Y:S01]  /*41880*/  LDGSTS.E [R251+0x78000], desc[UR60][R62.64], !P6 ;  /* 0x780000003efb7fae */ /* 0x000fe2000f12187c */
[----:B------:R-:W-:Y:S01]  /*41890*/  ISETP.GE.U32.AND P4, PT, R236, 0x7ffffe9f, PT ;  /* 0x7ffffe9fec00780c */ /* 0x000fe20003f86070 */
[----:B------:R-:W-:Y:S02]  /*418a0*/  VIADD R236, R240, 0xffffff1d ;  /* 0xffffff1df0ec7836 */ /* 0x000fe40000000000 */
[----:B------:R-:W-:Y:S03]  /*418b0*/  LDGSTS.E [R251+0x7c000], desc[UR60][R60.64], !P6 ;  /* 0x7c0000003cfb7fae */ /* 0x000fe6000f12187c */
[----:B------:R-:W-:Y:S01]  /*418c0*/  ISETP.GE.U32.AND P2, PT, R236, 0x7ffffe9e, PT ;  /* 0x7ffffe9eec00780c */ /* 0x000fe20003f46070 */
[----:B------:R-:W-:Y:S01]  /*418d0*/  VIADD R236, R239, 0xffffff1c ;  /* 0xffffff1cefec7836 */ /* 0x000fe20000000000 */
[----:B------:R-:W4:Y:S01]  /*418e0*/  LDL.LU.64 R68, [R1+0xcf8] ;  /* 0x000cf80001447983 */ /* 0x000f220000300a00 */
[----:B------:R-:W1:Y:S03]  /*418f0*/  LDC R239, c[0x0][0x230] ;  /* 0x00008c00ffef7b82 */ /* 0x000e660000000800 */
[----:B------:R-:W-:Y:S01]  /*41900*/  ISETP.GE.U32.AND P5, PT, R236, 0x7ffffe9d, PT ;  /* 0x7ffffe9dec00780c */ /* 0x000fe20003fa6070 */
[----:B------:R-:W-:Y:S04]  /*41910*/  LDGSTS.E [R251+0x70004], desc[UR60][R58.64], !P4 ;  /* 0x700040003afb7fae */ /* 0x000fe8000e12187c */
[----:B------:R-:W-:Y:S01]  /*41920*/  LDGSTS.E [R251+0x74004], desc[UR60][R56.64], !P4 ;  /* 0x7400400038fb7fae */ /* 0x000fe2000e12187c */
[----:B------:R-:W4:Y:S03]  /*41930*/  LDC R240, c[0x0][0x230] ;  /* 0x00008c00fff07b82 */ /* 0x000f260000000800 */
[----:B------:R-:W-:Y:S01]  /*41940*/  LDGSTS.E [R251+0x78004], desc[UR60][R54.64], !P4 ;  /* 0x7800400036fb7fae */ /* 0x000fe2000e12187c */
[----:B-1----:R-:W-:-:S03]  /*41950*/  IADD3 R237, R237, -0x85, RZ ;  /* 0xffffff7beded7810 */ /* 0x002fc60007ffe0ff */
[----:B------:R-:W-:Y:S04]  /*41960*/  LDGSTS.E [R251+0x7c004], desc[UR60][R52.64], !P4 ;  /* 0x7c00400034fb7fae */ /* 0x000fe8000e12187c */
[----:B------:R-:W-:Y:S04]  /*41970*/  LDGSTS.E [R251+0x70008], desc[UR60][R50.64], !P2 ;  /* 0x7000800032fb7fae */ /* 0x000fe8000d12187c */
[----:B------:R-:W-:Y:S04]  /*41980*/  LDGSTS.E [R251+0x74008], desc[UR60][R48.64], !P2 ;  /* 0x7400800030fb7fae */ /* 0x000fe8000d12187c */
[----:B------:R-:W-:Y:S04]  /*41990*/  LDGSTS.E [R251+0x78008], desc[UR60][R46.64], !P2 ;  /* 0x780080002efb7fae */ /* 0x000fe8000d12187c */
[----:B------:R-:W-:Y:S01]  /*419a0*/  LDGSTS.E [R251+0x7c008], desc[UR60][R44.64], !P2 ;  /* 0x7c0080002cfb7fae */ /* 0x000fe2000d12187c */
[----:B------:R-:W-:-:S03]  /*419b0*/  ISETP.GE.U32.AND P2, PT, R237, 0x7ffffefc, PT ;  /* 0x7ffffefced00780c */ /* 0x000fc60003f46070 */
[----:B------:R-:W-:Y:S04]  /*419c0*/  LDGSTS.E [R251+0x7000c], desc[UR60][R42.64], !P5 ;  /* 0x7000c0002afb7fae */ /* 0x000fe8000e92187c */
[----:B------:R-:W-:Y:S04]  /*419d0*/  LDGSTS.E [R251+0x7400c], desc[UR60][R40.64], !P5 ;  /* 0x7400c00028fb7fae */ /* 0x000fe8000e92187c */
[----:B------:R-:W-:Y:S04]  /*419e0*/  LDGSTS.E [R251+0x7800c], desc[UR60][R38.64], !P5 ;  /* 0x7800c00026fb7fae */ /* 0x000fe8000e92187c */
[----:B------:R-:W4:Y:S04]  /*419f0*/  LDL.LU.64 R70, [R1+0xcf0] ;  /* 0x000cf00001467983 */ /* 0x000f280000300a00 */
[----:B------:R1:W-:Y:S01]  /*41a00*/  LDGSTS.E [R251+0x7c00c], desc[UR60][R36.64], !P5 ;  /* 0x7c00c00024fb7fae */ /* 0x0003e2000e92187c */
[----:B------:R-:W-:-:S02]  /*41a10*/  VIADD R236, R238, 0xffffff7a ;  /* 0xffffff7aeeec7836 */ /* 0x000fc40000000000 */
[----:B------:R-:W-:Y:S02]  /*41a20*/  VIADD R239, R239, 0xffffff79 ;  /* 0xffffff79efef7836 */ /* 0x000fe40000000000 */
[----:B------:R-:W-:Y:S01]  /*41a30*/  VIADD R237, R242, 0xffffff5b ;  /* 0xffffff5bf2ed7836 */ /* 0x000fe20000000000 */
[----:B-1----:R-:W1:Y:S01]  /*41a40*/  LDC R251, c[0x0][0x230] ;  /* 0x00008c00fffb7b82 */ /* 0x002e620000000800 */
[----:B--2---:R-:W-:-:S04]  /*41a50*/  IMAD.WIDE R42, R7, 0x4, R74 ;  /* 0x00000004072a7825 */ /* 0x004fc800078e024a */
[C---:B---3--:R-:W-:Y:S01]  /*41a60*/  IMAD.WIDE R40, R7.reuse, 0x4, R80 ;  /* 0x0000000407287825 */ /* 0x048fe200078e0250 */
[----:B------:R2:W-:Y:S03]  /*41a70*/  STL.64 [R1+0x20c8], R42 ;  /* 0x0020c82a01007387 */ /* 0x0005e60000100a00 */
[C---:B----4-:R-:W-:Y:S01]  /*41a80*/  IMAD.WIDE R38, R7.reuse, 0x4, R64 ;  /* 0x0000000407267825 */ /* 0x050fe200078e0240 */
[----:B------:R-:W3:Y:S03]  /*41a90*/  LDL.LU.64 R74, [R1+0xce8] ;  /* 0x000ce800014a7983 */ /* 0x000ee60000300a00 */
[C---:B------:R-:W-:Y:S01]  /*41aa0*/  IMAD.WIDE R36, R7.reuse, 0x4, R66 ;  /* 0x0000000407247825 */ /* 0x040fe200078e0242 */
[----:B------:R4:W-:Y:S01]  /*41ab0*/  STL.64 [R1+0x20d0], R40 ;  /* 0x0020d02801007387 */ /* 0x0009e20000100a00 */
[----:B------:R-:W-:Y:S01]  /*41ac0*/  ISETP.GE.U32.AND P3, PT, R236, 0x7ffffefb, PT ;  /* 0x7ffffefbec00780c */ /* 0x000fe20003f66070 */
[----:B------:R-:W1:Y:S02]  /*41ad0*/  LDC R242, c[0x0][0x230] ;  /* 0x00008c00fff27b82 */ /* 0x000e640000000800 */
[----:B------:R-:W3:Y:S04]  /*41ae0*/  LDL.LU.64 R80, [R1+0xf20] ;  /* 0x000f200001507983 */ /* 0x000ee80000300a00 */
[----:B------:R2:W-:Y:S04]  /*41af0*/  LDGSTS.E [R250+0x40000], desc[UR60][R42.64], !P2 ;  /* 0x400000002afa7fae */ /* 0x0005e8000d12187c */
[----:B------:R4:W-:Y:S04]  /*41b00*/  STL.64 [R1+0x20d8], R38 ;  /* 0x0020d82601007387 */ /* 0x0009e80000100a00 */
[----:B------:R4:W-:Y:S01]  /*41b10*/  LDGSTS.E [R250+0x44000], desc[UR60][R40.64], !P2 ;  /* 0x4400000028fa7fae */ /* 0x0009e2000d12187c */
[----:B--2---:R-:W-:-:S03]  /*41b20*/  IMAD.WIDE R42, R7, 0x4, R72 ;  /* 0x00000004072a7825 */ /* 0x004fc600078e0248 */
[----:B------:R2:W-:Y:S04]  /*41b30*/  STL.64 [R1+0x20e0], R36 ;  /* 0x0020e02401007387 */ /* 0x0005e80000100a00 */
[----:B------:R2:W-:Y:S01]  /*41b40*/  LDGSTS.E [R250+0x48000], desc[UR60][R38.64], !P2 ;  /* 0x4800000026fa7fae */ /* 0x0005e2000d12187c */
[----:B----4-:R-:W-:-:S03]  /*41b50*/  IMAD.WIDE R40, R7, 0x4, R82 ;  /* 0x0000000407287825 */ /* 0x010fc600078e0252 */
[----:B------:R-:W4:Y:S04]  /*41b60*/  LDL.LU.64 R62, [R1+0xf28] ;  /* 0x000f2800013e7983 */ /* 0x000f280000300a00 */
[----:B------:R1:W-:Y:S04]  /*41b70*/  LDGSTS.E [R250+0x4c000], desc[UR60][R36.64], !P2 ;  /* 0x4c00000024fa7fae */ /* 0x0003e8000d12187c */
[----:B------:R-:W4:Y:S01]  /*41b80*/  LDL.LU.64 R64, [R1+0xf30] ;  /* 0x000f300001407983 */ /* 0x000f220000300a00 */
[----:B--2---:R-:W-:-:S03]  /*41b90*/  IMAD.WIDE R38, R7, 0x4, R76 ;  /* 0x0000000407267825 */ /* 0x004fc600078e024c */
[----:B------:R2:W-:Y:S01]  /*41ba0*/  STL.64 [R1+0x20e8], R42 ;  /* 0x0020e82a01007387 */ /* 0x0005e20000100a00 */
[----:B-1----:R-:W-:-:S03]  /*41bb0*/  IMAD.WIDE R36, R7, 0x4, R78 ;  /* 0x0000000407247825 */ /* 0x002fc600078e024e */
[----:B------:R-:W4:Y:S04]  /*41bc0*/  LDL.LU.64 R66, [R1+0xf38] ;  /* 0x000f380001427983 */ /* 0x000f280000300a00 */
[----:B------:R1:W-:Y:S04]  /*41bd0*/  STL.64 [R1+0x20f0], R40 ;  /* 0x0020f02801007387 */ /* 0x0003e80000100a00 */
[----:B------:R-:W4:Y:S04]  /*41be0*/  LDL.LU.64 R82, [R1+0xf40] ;  /* 0x000f400001527983 */ /* 0x000f280000300a00 */
[----:B------:R3:W-:Y:S04]  /*41bf0*/  STL.64 [R1+0x20f8], R38 ;  /* 0x0020f82601007387 */ /* 0x0007e80000100a00 */
[----:B------:R3:W-:Y:S04]  /*41c00*/  STL.64 [R1+0x2100], R36 ;  /* 0x0021002401007387 */ /* 0x0007e80000100a00 */
[----:B------:R-:W4:Y:S04]  /*41c10*/  LDL.LU.64 R72, [R1+0xf48] ;  /* 0x000f480001487983 */ /* 0x000f280000300a00 */
[----:B------:R-:W4:Y:S04]  /*41c20*/  LDL.LU.64 R76, [R1+0x1070] ;  /* 0x00107000014c7983 */ /* 0x000f280000300a00 */
[----:B------:R-:W4:Y:S01]  /*41c30*/  LDL.LU.64 R78, [R1+0x1078] ;  /* 0x00107800014e7983 */ /* 0x000f220000300a00 */
[----:B------:R-:W-:-:S02]  /*41c40*/  ISETP.GE.U32.AND P4, PT, R239, 0x7ffffefa, PT ;  /* 0x7ffffefaef00780c */ /* 0x000fc40003f86070 */
[----:B------:R-:W-:Y:S01]  /*41c50*/  IADD3 R238, R241, -0x88, RZ ;  /* 0xffffff78f1ee7810 */ /* 0x000fe20007ffe0ff */
[----:B------:R2:W-:Y:S01]  /*41c60*/  LDGSTS.E [R250+0x40004], desc[UR60][R42.64], !P3 ;  /* 0x400040002afa7fae */ /* 0x0005e2000d92187c */
[----:B------:R-:W-:Y:S01]  /*41c70*/  ISETP.GE.U32.AND P6, PT, R237, 0x7ffffedc, PT ;  /* 0x7ffffedced00780c */ /* 0x000fe20003fc6070 */
[----:B------:R-:W-:Y:S01]  /*41c80*/  VIADD R236, R243, 0xffffff5a ;  /* 0xffffff5af3ec7836 */ /* 0x000fe20000000000 */
[----:B------:R-:W-:Y:S01]  /*41c90*/  ISETP.GE.U32.AND P5, PT, R238, 0x7ffffef9, PT ;  /* 0x7ffffef9ee00780c */ /* 0x000fe20003fa6070 */
[----:B------:R1:W-:Y:S01]  /*41ca0*/  LDGSTS.E [R250+0x44004], desc[UR60][R40.64], !P3 ;  /* 0x4400400028fa7fae */ /* 0x0003e2000d92187c */
[----:B------:R-:W4:Y:S03]  /*41cb0*/  LDC R237, c[0x0][0x230] ;  /* 0x00008c00ffed7b82 */ /* 0x000f260000000800 */
[----:B------:R3:W-:Y:S01]  /*41cc0*/  LDGSTS.E [R250+0x48004], desc[UR60][R38.64], !P3 ;  /* 0x4800400026fa7fae */ /* 0x0007e2000d92187c */
[----:B--2---:R-:W-:-:S03]  /*41cd0*/  IMAD.WIDE R42, R7, 0x4, R68 ;  /* 0x00000004072a7825 */ /* 0x004fc600078e0244 */
[----:B------:R2:W-:Y:S01]  /*41ce0*/  LDGSTS.E [R250+0x4c004], desc[UR60][R36.64], !P3 ;  /* 0x4c00400024fa7fae */ /* 0x0005e2000d92187c */
[----:B------:R-:W-:Y:S01]  /*41cf0*/  ISETP.GE.U32.AND P0, PT, R236, 0x7ffffedb, PT ;  /* 0x7ffffedbec00780c */ /* 0x000fe20003f06070 */
[----:B------:R-:W4:Y:S01]  /*41d00*/  LDC R241, c[0x0][0x230] ;  /* 0x00008c00fff17b82 */ /* 0x000f220000000800 */
[C---:B-1----:R-:W-:Y:S01]  /*41d10*/  IMAD.WIDE R40, R7.reuse, 0x4, R70 ;  /* 0x0000000407287825 */ /* 0x042fe200078e0246 */
[----:B------:R4:W-:Y:S04]  /*41d20*/  STL.64 [R1+0x2108], R42 ;  /* 0x0021082a01007387 */ /* 0x0009e80000100a00 */
[----:B------:R1:W-:Y:S02]  /*41d30*/  STL.64 [R1+0x2110], R40 ;  /* 0x0021102801007387 */ /* 0x0003e40000100a00 */
[----:B------:R-:W1:Y:S02]  /*41d40*/  LDC R239, c[0x0][0x230] ;  /* 0x00008c00ffef7b82 */ /* 0x000e640000000800 */
[----:B------:R4:W-:Y:S04]  /*41d50*/  LDGSTS.E [R250+0x40008], desc[UR60][R42.64], !P4 ;  /* 0x400080002afa7fae */ /* 0x0009e8000e12187c */
[----:B------:R1:W-:Y:S02]  /*41d60*/  LDGSTS.E [R250+0x44008], desc[UR60][R40.64], !P4 ;  /* 0x4400800028fa7fae */ /* 0x0003e4000e12187c */
[----:B------:R-:W1:Y:S08]  /*41d70*/  LDC R238, c[0x0][0x230] ;  /* 0x00008c00ffee7b82 */ /* 0x000e700000000800 */
[----:B------:R-:W1:Y:S01]  /*41d80*/  LDC R243, c[0x0][0x230] ;  /* 0x00008c00fff37b82 */ /* 0x000e620000000800 */
[----:B---3--:R-:W-:-:S05]  /*41d90*/  IMAD.WIDE R38, R7, 0x4, R74 ;  /* 0x0000000407267825 */ /* 0x008fca00078e024a */
[----:B------:R3:W-:Y:S01]  /*41da0*/  STL.64 [R1+0x2118], R38 ;  /* 0x0021182601007387 */ /* 0x0007e20000100a00 */
[----:B--2---:R-:W-:-:S03]  /*41db0*/  IMAD.WIDE R36, R7, 0x4, R80 ;  /* 0x0000000407247825 */ /* 0x004fc600078e0250 */
[----:B------:R-:W2:Y:S04]  /*41dc0*/  LDL.LU.64 R68, [R1+0x1b00] ;  /* 0x001b000001447983 */ /* 0x000ea80000300a00 */
[----:B------:R3:W-:Y:S04]  /*41dd0*/  STL.64 [R1+0x2120], R36 ;  /* 0x0021202401007387 */ /* 0x0007e80000100a00 */
[----:B------:R-:W2:Y:S04]  /*41de0*/  LDL.LU.64 R70, [R1+0x1b08] ;  /* 0x001b080001467983 */ /* 0x000ea80000300a00 */
[----:B------:R3:W-:Y:S04]  /*41df0*/  LDGSTS.E [R250+0x48008], desc[UR60][R38.64], !P4 ;  /* 0x4800800026fa7fae */ /* 0x0007e8000e12187c */
[----:B------:R-:W2:Y:S04]  /*41e00*/  LDL.LU.64 R80, [R1+0x1b10] ;  /* 0x001b100001507983 */ /* 0x000ea80000300a00 */
[----:B------:R3:W-:Y:S01]  /*41e10*/  LDGSTS.E [R250+0x4c008], desc[UR60][R36.64], !P4 ;  /* 0x4c00800024fa7fae */ /* 0x0007e2000e12187c */
[----:B----4-:R-:W-:-:S03]  /*41e20*/  IMAD.WIDE R42, R7, 0x4, R62 ;  /* 0x00000004072a7825 */ /* 0x010fc600078e023e */
[----:B------:R-:W4:Y:S04]  /*41e30*/  LDL.LU.64 R74, [R1+0x1b18] ;  /* 0x001b1800014a7983 */ /* 0x000f280000300a00 */
[----:B------:R3:W-:Y:S01]  /*41e40*/  STL.64 [R1+0x2128], R42 ;  /* 0x0021282a01007387 */ /* 0x0007e20000100a00 */
[----:B-1----:R-:W-:-:S03]  /*41e50*/  IMAD.WIDE R40, R7, 0x4, R64 ;  /* 0x0000000407287825 */ /* 0x002fc600078e0240 */
[----:B------:R1:W-:Y:S04]  /*41e60*/  LDGSTS.E [R250+0x4000c], desc[UR60][R42.64], !P5 ;  /* 0x4000c0002afa7fae */ /* 0x0003e8000e92187c */
[----:B------:R1:W-:Y:S01]  /*41e70*/  LDGSTS.E [R250+0x4400c], desc[UR60][R40.64], !P5 ;  /* 0x4400c00028fa7fae */ /* 0x0003e2000e92187c */
[----:B---3--:R-:W-:-:S05]  /*41e80*/  IMAD.WIDE R38, R7, 0x4, R66 ;  /* 0x0000000407267825 */ /* 0x008fca00078e0242 */
[----:B------:R3:W-:Y:S01]  /*41e90*/  LDGSTS.E [R250+0x4800c], desc[UR60][R38.64], !P5 ;  /* 0x4800c00026fa7fae */ /* 0x0007e2000e92187c */
[----:B------:R-:W-:-:S03]  /*41ea0*/  IMAD.WIDE R36, R7, 0x4, R82 ;  /* 0x0000000407247825 */ /* 0x000fc600078e0252 */
[----:B------:R-:W4:Y:S04]  /*41eb0*/  LDL.LU.64 R82, [R1+0x1b20] ;  /* 0x001b200001527983 */ /* 0x000f280000300a00 */
[----:B------:R3:W-:Y:S04]  /*41ec0*/  STL.64 [R1+0x2130], R40 ;  /* 0x0021302801007387 */ /* 0x0007e80000100a00 */
[----:B------:R3:W-:Y:S01]  /*41ed0*/  STL.64 [R1+0x2138], R38 ;  /* 0x0021382601007387 */ /* 0x0007e20000100a00 */
[----:B-1----:R-:W-:-:S03]  /*41ee0*/  IMAD.WIDE R42, R7, 0x4, R72 ;  /* 0x00000004072a7825 */ /* 0x002fc600078e0248 */
[----:B------:R2:W-:Y:S01]  /*41ef0*/  STL.64 [R1+0x2140], R36 ;  /* 0x0021402401007387 */ /* 0x0005e20000100a00 */
[----:B---3--:R-:W-:-:S03]  /*41f00*/  IMAD.WIDE R40, R7, 0x4, R76 ;  /* 0x0000000407287825 */ /* 0x008fc600078e024c */
[----:B------:R-:W3:Y:S01]  /*41f10*/  LDL.LU.64 R60, [R1+0x1b28] ;  /* 0x001b2800013c7983 */ /* 0x000ee20000300a00 */
[----:B------:R-:W-:-:S03]  /*41f20*/  IMAD.WIDE R38, R7, 0x4, R78 ;  /* 0x0000000407267825 */ /* 0x000fc600078e024e */
[----:B------:R1:W-:Y:S04]  /*41f30*/  STL.64 [R1+0x24a8], R42 ;  /* 0x0024a82a01007387 */ /* 0x0003e80000100a00 */
[----:B------:R-:W3:Y:S04]  /*41f40*/  LDL.LU.64 R72, [R1+0x1b30] ;  /* 0x001b300001487983 */ /* 0x000ee80000300a00 */
[----:B------:R1:W-:Y:S04]  /*41f50*/  STL.64 [R1+0x24b0], R40 ;  /* 0x0024b02801007387 */ /* 0x0003e80000100a00 */
[----:B------:R-:W3:Y:S04]  /*41f60*/  LDL.LU.64 R76, [R1+0x1b38] ;  /* 0x001b3800014c7983 */ /* 0x000ee80000300a00 */
[----:B------:R4:W-:Y:S04]  /*41f70*/  STL.64 [R1+0x24b8], R38 ;  /* 0x0024b82601007387 */ /* 0x0009e80000100a00 */
[----:B------:R-:W3:Y:S04]  /*41f80*/  LDL.LU.64 R78, [R1+0x1b40] ;  /* 0x001b4000014e7983 */ /* 0x000ee80000300a00 */
[----:B------:R2:W-:Y:S04]  /*41f90*/  LDGSTS.E [R250+0x4c00c], desc[UR60][R36.64], !P5 ;  /* 0x4c00c00024fa7fae */ /* 0x0005e8000e92187c */
[----:B------:R1:W-:Y:S04]  /*41fa0*/  LDGSTS.E [R250+0x50000], desc[UR60][R42.64], !P6 ;  /* 0x500000002afa7fae */ /* 0x0003e8000f12187c */
[----:B------:R1:W-:Y:S04]  /*41fb0*/  LDGSTS.E [R250+0x54000], desc[UR60][R40.64], !P6 ;  /* 0x5400000028fa7fae */ /* 0x0003e8000f12187c */
[----:B------:R4:W-:Y:S01]  /*41fc0*/  LDGSTS.E [R250+0x58000], desc[UR60][R38.64], !P6 ;  /* 0x5800000026fa7fae */ /* 0x0009e2000f12187c */
[----:B--2---:R-:W-:-:S05]  /*41fd0*/  IMAD.WIDE R36, R7, 0x4, R68 ;  /* 0x0000000407247825 */ /* 0x004fca00078e0244 */
[----:B------:R2:W-:Y:S01]  /*41fe0*/  STL.64 [R1+0x24c0], R36 ;  /* 0x0024c02401007387 */ /* 0x0005e20000100a00 */
[----:B-1----:R-:W-:-:S03]  /*41ff0*/  IMAD.WIDE R42, R7, 0x4, R70 ;  /* 0x00000004072a7825 */ /* 0x002fc600078e0246 */
[----:B------:R2:W-:Y:S04]  /*42000*/  LDGSTS.E [R250+0x5c000], desc[UR60][R36.64], !P6 ;  /* 0x5c00000024fa7fae */ /* 0x0005e8000f12187c */
[----:B------:R3:W-:Y:S01]  /*42010*/  LDGSTS.E [R250+0x50004], desc[UR60][R42.64], !P0 ;  /* 0x500040002afa7fae */ /* 0x0007e2000c12187c */
[----:B------:R-:W-:-:S03]  /*42020*/  IMAD.WIDE R40, R7, 0x4, R80 ;  /* 0x0000000407287825 */ /* 0x000fc600078e0250 */
[----:B------:R-:W3:Y:S04]  /*42030*/  LDL.LU.64 R80, [R1+0x1b48] ;  /* 0x001b480001507983 */ /* 0x000ee80000300a00 */
[----:B------:R3:W-:Y:S01]  /*42040*/  STL.64 [R1+0x24c8], R42 ;  /* 0x0024c82a01007387 */ /* 0x0007e20000100a00 */
[----:B----4-:R-:W-:-:S03]  /*42050*/  IMAD.WIDE R38, R7, 0x4, R74 ;  /* 0x0000000407267825 */ /* 0x010fc600078e024a */
[----:B------:R-:W4:Y:S04]  /*42060*/  LDL.LU.64 R62, [R1+0x1b50] ;  /* 0x001b5000013e7983 */ /* 0x000f280000300a00 */
[----:B------:R1:W-:Y:S04]  /*42070*/  STL.64 [R1+0x24d0], R40 ;  /* 0x0024d02801007387 */ /* 0x0003e80000100a00 */
[----:B------:R-:W4:Y:S04]  /*42080*/  LDL.LU.64 R64, [R1+0x1b58] ;  /* 0x001b580001407983 */ /* 0x000f280000300a00 */
[----:B------:R1:W-:Y:S04]  /*42090*/  STL.64 [R1+0x24d8], R38 ;  /* 0x0024d82601007387 */ /* 0x0003e80000100a00 */
[----:B------:R-:W4:Y:S04]  /*420a0*/  LDL.LU.64 R66, [R1+0x1b60] ;  /* 0x001b600001427983 */ /* 0x000f280000300a00 */
[----:B------:R1:W-:Y:S04]  /*420b0*/  LDGSTS.E [R250+0x54004], desc[UR60][R40.64], !P0 ;  /* 0x5400400028fa7fae */ /* 0x0003e8000c12187c */
[----:B------:R1:W-:Y:S01]  /*420c0*/  LDGSTS.E [R250+0x58004], desc[UR60][R38.64], !P0 ;  /* 0x5800400026fa7fae */ /* 0x0003e2000c12187c */
[----:B--2---:R-:W-:-:S05]  /*420d0*/  IMAD.WIDE R36, R7, 0x4, R82 ;  /* 0x0000000407247825 */ /* 0x004fca00078e0252 */
[----:B------:R2:W-:Y:S04]  /*420e0*/  STL.64 [R1+0x24e0], R36 ;  /* 0x0024e02401007387 */ /* 0x0005e80000100a00 */
[----:B------:R-:W4:Y:S04]  /*420f0*/  LDL.LU.64 R68, [R1+0x1b68] ;  /* 0x001b680001447983 */ /* 0x000f280000300a00 */
[----:B------:R-:W4:Y:S01]  /*42100*/  LDL.LU.64 R70, [R1+0x1b70] ;  /* 0x001b700001467983 */ /* 0x000f220000300a00 */
[----:B---3--:R-:W-:-:S03]  /*42110*/  IMAD.WIDE R42, R7, 0x4, R60 ;  /* 0x00000004072a7825 */ /* 0x008fc600078e023c */
[----:B------:R2:W-:Y:S04]  /*42120*/  LDGSTS.E [R250+0x5c004], desc[UR60][R36.64], !P0 ;  /* 0x5c00400024fa7fae */ /* 0x0005e8000c12187c */
[----:B------:R-:W3:Y:S01]  /*42130*/  LDL.LU.64 R74, [R1+0x1b78] ;  /* 0x001b7800014a7983 */ /* 0x000ee20000300a00 */
[----:B-1----:R-:W-:-:S03]  /*42140*/  IMAD.WIDE R40, R7, 0x4, R72 ;  /* 0x0000000407287825 */ /* 0x002fc600078e0248 */
[----:B------:R-:W3:Y:S04]  /*42150*/  LDL.LU.64 R82, [R1+0x1b80] ;  /* 0x001b800001527983 */ /* 0x000ee80000300a00 */
[----:B------:R1:W-:Y:S01]  /*42160*/  STL.64 [R1+0x24e8], R42 ;  /* 0x0024e82a01007387 */ /* 0x0003e20000100a00 */
[----:B------:R-:W-:-:S03]  /*42170*/  IMAD.WIDE R38, R7, 0x4, R76 ;  /* 0x0000000407267825 */ /* 0x000fc600078e024c */
[----:B------:R4:W-:Y:S01]  /*42180*/  STL.64 [R1+0x24f0], R40 ;  /* 0x0024f02801007387 */ /* 0x0009e20000100a00 */
[----:B--2---:R-:W-:-:S03]  /*42190*/  IMAD.WIDE R36, R7, 0x4, R78 ;  /* 0x0000000407247825 */ /* 0x004fc600078e024e */
[----:B------:R2:W-:Y:S04]  /*421a0*/  STL.64 [R1+0x24f8], R38 ;  /* 0x0024f82601007387 */ /* 0x0005e80000100a00 */
[----:B------:R2:W-:Y:S04]  /*421b0*/  STL.64 [R1+0x2500], R36 ;  /* 0x0025002401007387 */ /* 0x0005e80000100a00 */
[----:B------:R-:W3:Y:S04]  /*421c0*/  LDL.LU.64 R72, [R1+0x1b88] ;  /* 0x001b880001487983 */ /* 0x000ee80000300a00 */
[----:B------:R-:W3:Y:S04]  /*421d0*/  LDL.LU.64 R76, [R1+0x1b90] ;  /* 0x001b9000014c7983 */ /* 0x000ee80000300a00 */
[----:B------:R-:W3:Y:S01]  /*421e0*/  LDL.LU.64 R78, [R1+0x1b98] ;  /* 0x001b9800014e7983 */ /* 0x000ee20000300a00 */
[----:B------:R-:W-:-:S02]  /*421f0*/  IADD3 R236, R252, -0xa7, RZ ;  /* 0xffffff59fcec7810 */ /* 0x000fc40007ffe0ff */
[----:B------:R-:W3:Y:S02]  /*42200*/  LDC R252, c[0x0][0x230] ;  /* 0x00008c00fffc7b82 */ /* 0x000ee40000000800 */
[----:B------:R-:W-:Y:S01]  /*42210*/  ISETP.GE.U32.AND P2, PT, R236, 0x7ffffeda, PT ;  /* 0x7ffffedaec00780c */ /* 0x000fe20003f46070 */
[----:B------:R-:W-:-:S05]  /*42220*/  VIADD R236, R240, 0xffffff58 ;  /* 0xffffff58f0ec7836 */ /* 0x000fca0000000000 */
[----:B------:R-:W-:Y:S01]  /*42230*/  ISETP.GE.U32.AND P3, PT, R236, 0x7ffffed9, PT ;  /* 0x7ffffed9ec00780c */ /* 0x000fe20003f66070 */
[----:B------:R-:W-:Y:S01]  /*42240*/  VIADD R236, R237, 0xffffff3b ;  /* 0xffffff3bedec7836 */ /* 0x000fe20000000000 */
[----:B------:R-:W3:Y:S05]  /*42250*/  LDC R240, c[0x0][0x230] ;  /* 0x00008c00fff07b82 */ /* 0x000eea0000000800 */
[----:B------:R1:W-:Y:S01]  /*42260*/  LDGSTS.E [R250+0x50008], desc[UR60][R42.64], !P2 ;  /* 0x500080002afa7fae */ /* 0x0003e2000d12187c */
[----:B------:R-:W-:Y:S02]  /*42270*/  ISETP.GE.U32.AND P4, PT, R236, 0x7ffffebc, PT ;  /* 0x7ffffebcec00780c */ /* 0x000fe40003f86070 */
[----:B------:R-:W3:Y:S01]  /*42280*/  LDC R237, c[0x0][0x230] ;  /* 0x00008c00ffed7b82 */ /* 0x000ee20000000800 */
[----:B------:R4:W-:Y:S04]  /*42290*/  LDGSTS.E [R250+0x54008], desc[UR60][R40.64], !P2 ;  /* 0x5400800028fa7fae */ /* 0x0009e8000d12187c */
[----:B------:R2:W-:Y:S04]  /*422a0*/  LDGSTS.E [R250+0x58008], desc[UR60][R38.64], !P2 ;  /* 0x5800800026fa7fae */ /* 0x0005e8000d12187c */
[----:B------:R2:W-:Y:S01]  /*422b0*/  LDGSTS.E [R250+0x5c008], desc[UR60][R36.64], !P2 ;  /* 0x5c00800024fa7fae */ /* 0x0005e2000d12187c */
[----:B-1----:R-:W-:-:S03]  /*422c0*/  IMAD.WIDE R42, R7, 0x4, R80 ;  /* 0x00000004072a7825 */ /* 0x002fc600078e0250 */
[----:B------:R-:W3:Y:S01]  /*422d0*/  LDL.LU.64 R80, [R1+0x1ba0] ;  /* 0x001ba00001507983 */ /* 0x000ee20000300a00 */
[----:B----4-:R-:W-:-:S03]  /*422e0*/  IMAD.WIDE R40, R7, 0x4, R62 ;  /* 0x0000000407287825 */ /* 0x010fc600078e023e */
[----:B------:R1:W-:Y:S04]  /*422f0*/  STL.64 [R1+0x2508], R42 ;  /* 0x0025082a01007387 */ /* 0x0003e80000100a00 */
[----:B------:R1:W-:Y:S01]  /*42300*/  LDGSTS.E [R250+0x5000c], desc[UR60][R42.64], !P3 ;  /* 0x5000c0002afa7fae */ /* 0x0003e2000d92187c */
[----:B--2---:R-:W-:-:S03]  /*42310*/  IMAD.WIDE R38, R7, 0x4, R64 ;  /* 0x0000000407267825 */ /* 0x004fc600078e0240 */
        /* <DEDUP_REMOVED lines=8> */
[C---:B--2---:R-:W-:Y:S01]  /*423a0*/  IMAD.WIDE R40, R7.reuse, 0x4, R70 ;  /* 0x0000000407287825 */ /* 0x044fe200078e0246 */
[----:B------:R1:W-:Y:S04]  /*423b0*/  STL.64 [R1+0x28b0], R42 ;  /* 0x0028b02a01007387 */ /* 0x0003e80000100a00 */
[----:B------:R1:W-:Y:S01]  /*423c0*/  LDGSTS.E [R250+0x60000], desc[UR60][R42.64], !P4 ;  /* 0x600000002afa7fae */ /* 0x0003e2000e12187c */
[----:B---3--:R-:W-:-:S03]  /*423d0*/  IMAD.WIDE R38, R7, 0x4, R74 ;  /* 0x0000000407267825 */ /* 0x008fc600078e024a */
[----:B------:R2:W-:Y:S01]  /*423e0*/  LDGSTS.E [R250+0x64000], desc[UR60][R40.64], !P4 ;  /* 0x6400000028fa7fae */ /* 0x0005e2000e12187c */
[----:B----4-:R-:W-:-:S03]  /*423f0*/  IMAD.WIDE R36, R7, 0x4, R82 ;  /* 0x0000000407247825 */ /* 0x010fc600078e0252 */
        /* <DEDUP_REMOVED lines=8> */
[----:B--2---:R-:W-:-:S03]  /*42480*/  IMAD.WIDE R40, R7, 0x4, R76 ;  /* 0x0000000407287825 */ /* 0x004fc600078e024c */
[----:B------:R-:W2:Y:S01]  /*42490*/  LDL.LU.64 R60, [R1+0x1c08] ;  /* 0x001c0800013c7983 */ /* 0x000ea20000300a00 */
[----:B---3--:R-:W-:-:S03]  /*424a0*/  IMAD.WIDE R38, R7, 0x4, R78 ;  /* 0x0000000407267825 */ /* 0x008fc600078e024e */
[----:B------:R-:W3:Y:S04]  /*424b0*/  LDL.LU.64 R54, [R1+0x1c28] ;  /* 0x001c280001367983 */ /* 0x000ee80000300a00 */
[----:B------:R1:W-:Y:S04]  /*424c0*/  STL.64 [R1+0x28d8], R42 ;  /* 0x0028d82a01007387 */ /* 0x0003e80000100a00 */
[----:B------:R1:W-:Y:S04]  /*424d0*/  STL.64 [R1+0x28e8], R40 ;  /* 0x0028e82801007387 */ /* 0x0003e80000100a00 */
[----:B------:R1:W-:Y:S04]  /*424e0*/  STL.64 [R1+0x28f8], R38 ;  /* 0x0028f82601007387 */ /* 0x0003e80000100a00 */
[----:B------:R-:W1:Y:S01]  /*424f0*/  LDL.LU.64 R48, [R1+0x1c48] ;  /* 0x001c480001307983 */ /* 0x000e620000300a00 */
[----:B------:R-:W-:-:S02]  /*42500*/  IADD3 R236, R241, -0xc6, RZ ;  /* 0xffffff3af1ec7810 */ /* 0x000fc40007ffe0ff */
[----:B------:R-:W1:Y:S01]  /*42510*/  LDC R241, c[0x0][0x230] ;  /* 0x00008c00fff17b82 */ /* 0x000e620000000800 */
[----:B------:R4:W-:Y:S01]  /*42520*/  LDGSTS.E [R250+0x6c000], desc[UR60][R36.64], !P4 ;  /* 0x6c00000024fa7fae */ /* 0x0009e2000e12187c */
        /* <DEDUP_REMOVED lines=18> */
[C---:B--2---:R-:W-:Y:S02]  /*42650*/  IMAD.WIDE R58, R7.reuse, 0x4, R60 ;  /* 0x00000004073a7825 */ /* 0x044fe400078e023c */
[----:B------:R-:W2:Y:S02]  /*42660*/  LDL.LU.64 R60, [R1+0x1c00] ;  /* 0x001c0000013c7983 */ /* 0x000ea40000300a00 */
[C---:B---3--:R-:W-:Y:S02]  /*42670*/  IMAD.WIDE R50, R7.reuse, 0x4, R54 ;  /* 0x0000000407327825 */ /* 0x048fe400078e0236 */
[----:B------:R-:W3:Y:S04]  /*42680*/  LDL.LU.64 R56, [R1+0x1c10] ;  /* 0x001c100001387983 */ /* 0x000ee80000300a00 */
[----:B------:R-:W-:Y:S04]  /*42690*/  STL.64 [R1+0x2908], R82 ;  /* 0x0029085201007387 */ /* 0x000fe80000100a00 */
[----:B------:R-:W3:Y:S04]  /*426a0*/  LDL.LU.64 R54, [R1+0x1c18] ;  /* 0x001c180001367983 */ /* 0x000ee80000300a00 */
[----:B------:R-:W3:Y:S01]  /*426b0*/  LDL.LU.64 R52, [R1+0x1c20] ;  /* 0x001c200001347983 */ /* 0x000ee20000300a00 */
[----:B-1----:R-:W-:-:S03]  /*426c0*/  IMAD.WIDE R42, R7, 0x4, R48 ;  /* 0x00000004072a7825 */ /* 0x002fc600078e0230 */
[----:B------:R1:W-:Y:S04]  /*426d0*/  STL.64 [R1+0x2928], R74 ;  /* 0x0029284a01007387 */ /* 0x0003e80000100a00 */
[----:B------:R-:W3:Y:S04]  /*426e0*/  LDL.LU.64 R48, [R1+0x1c30] ;  /* 0x001c300001307983 */ /* 0x000ee80000300a00 */
[----:B------:R-:W3:Y:S04]  /*426f0*/  LDL.LU.64 R46, [R1+0x1c38] ;  /* 0x001c3800012e7983 */ /* 0x000ee80000300a00 */
[----:B------:R-:W-:Y:S04]  /*42700*/  STL.64 [R1+0x35c8], R66 ;  /* 0x0035c84201007387 */ /* 0x000fe80000100a00 */
[----:B------:R-:W3:Y:S04]  /*42710*/  LDL.LU.64 R44, [R1+0x1c40] ;  /* 0x001c4000012c7983 */ /* 0x000ee80000300a00 */
[----:B------:R-:W3:Y:S04]  /*42720*/  LDL.LU.64 R40, [R1+0x1c50] ;  /* 0x001c500001287983 */ /* 0x000ee80000300a00 */
[----:B------:R-:W-:Y:S04]  /*42730*/  STL.64 [R1+0x35e8], R58 ;  /* 0x0035e83a01007387 */ /* 0x000fe80000100a00 */
[----:B------:R-:W3:Y:S04]  /*42740*/  LDL.LU.64 R38, [R1+0x1c58] ;  /* 0x001c580001267983 */ /* 0x000ee80000300a00 */
[----:B----4-:R-:W4:Y:S01]  /*42750*/  LDL.LU.64 R36, [R1+0x1c60] ;  /* 0x001c600001247983 */ /* 0x010f220000300a00 */
[----:B------:R-:W-:-:S02]  /*42760*/  VIADD R236, R239, 0xffffff39 ;  /* 0xffffff39efec7836 */ /* 0x000fc40000000000 */
[----:B------:R-:W1:Y:S01]  /*42770*/  LDC R239, c[0x0][0x230] ;  /* 0x00008c00ffef7b82 */ /* 0x000e620000000800 */
[----:B------:R-:W-:Y:S02]  /*42780*/  STL.64 [R1+0x3608], R50 ;  /* 0x0036083201007387 */ /* 0x000fe40000100a00 */
[----:B------:R-:W-:Y:S01]  /*42790*/  ISETP.GE.U32.AND P6, PT, R236, 0x7ffffeba, PT ;  /* 0x7ffffebaec00780c */ /* 0x000fe20003fc6070 */
[----:B------:R-:W-:-:S04]  /*427a0*/  VIADD R236, R238, 0xffffff38 ;  /* 0xffffff38eeec7836 */ /* 0x000fc80000000000 */
[----:B------:R-:W1:Y:S01]  /*427b0*/  LDC R238, c[0x0][0x230] ;  /* 0x00008c00ffee7b82 */ /* 0x000e620000000800 */
[----:B------:R-:W-:Y:S02]  /*427c0*/  ISETP.GE.U32.AND P0, PT, R236, 0x7ffffeb9, PT ;  /* 0x7ffffeb9ec00780c */ /* 0x000fe40003f06070 */
[----:B------:R-:W-:-:S04]  /*427d0*/  IADD3 R236, R237, -0xe5, RZ ;  /* 0xffffff1bedec7810 */ /* 0x000fc80007ffe0ff */
[----:B------:R-:W-:Y:S01]  /*427e0*/  ISETP.GE.U32.AND P2, PT, R236, 0x7ffffe9c, PT ;  /* 0x7ffffe9cec00780c */ /* 0x000fe20003f46070 */
[----:B------:R-:W-:Y:S01]  /*427f0*/  LDGSTS.E [R250+0x60008], desc[UR60][R82.64], !P6 ;  /* 0x6000800052fa7fae */ /* 0x000fe2000f12187c */
[----:B------:R-:W1:Y:S01]  /*42800*/  LDC R237, c[0x0][0x230] ;  /* 0x00008c00ffed7b82 */ /* 0x000e620000000800 */
[----:B------:R-:W-:-:S04]  /*42810*/  IMAD.WIDE R80, R7, 0x4, R80 ;  /* 0x0000000407507825 */ /* 0x000fc800078e0250 */
        /* <DEDUP_REMOVED lines=25> */
[----:B--2---:R-:W-:-:S03]  /*429b0*/  IMAD.WIDE R60, R7, 0x4, R60 ;  /* 0x00000004073c7825 */ /* 0x004fc600078e023c */
[----:B------:R-:W-:Y:S01]  /*429c0*/  LDGSTS.E [R250+0x78000], desc[UR60][R62.64], !P2 ;  /* 0x780000003efa7fae */ /* 0x000fe2000d12187c */
[----:B---3--:R-:W-:-:S03]  /*429d0*/  IMAD.WIDE R56, R7, 0x4, R56 ;  /* 0x0000000407387825 */ /* 0x008fc600078e0238 */
[----:B------:R-:W-:Y:S01]  /*429e0*/  STL.64 [R1+0x35e0], R60 ;  /* 0x0035e03c01007387 */ /* 0x000fe20000100a00 */
[----:B------:R-:W-:-:S03]  /*429f0*/  IMAD.WIDE R54, R7, 0x4, R54 ;  /* 0x0000000407367825 */ /* 0x000fc600078e0236 */
        /* <DEDUP_REMOVED lines=12> */
[----:B------:R2:W-:Y:S01]  /*42ac0*/  STL.64 [R1+0x3630], R40 ;  /* 0x0036302801007387 */ /* 0x0005e20000100a00 */
[----:B----4-:R-:W-:-:S03]  /*42ad0*/  IMAD.WIDE R36, R7, 0x4, R36 ;  /* 0x0000000407247825 */ /* 0x010fc600078e0224 */
        /* <DEDUP_REMOVED lines=10> */
[----:B------:R-:W-:-:S02]  /*42b80*/  VIADD R236, R240, 0xffffff1a ;  /* 0xffffff1af0ec7836 */ /* 0x000fc40000000000 */
[----:B------:R-:W-:Y:S01]  /*42b90*/  VIADD R237, R237, 0xffffff77 ;  /* 0xffffff77eded7836 */ /* 0x000fe20000000000 */
[----:B------:R-:W-:Y:S01]  /*42ba0*/  LDGSTS.E [R250+0x7c000], desc[UR60][R60.64], !P2 ;  /* 0x7c0000003cfa7fae */ /* 0x000fe2000d12187c */
[----:B------:R-:W1:Y:S01]  /*42bb0*/  LDC R240, c[0x0][0x230] ;  /* 0x00008c00fff07b82 */ /* 0x000e620000000800 */
[----:B------:R-:W-:Y:S01]  /*42bc0*/  ISETP.GE.U32.AND P3, PT, R236, 0x7ffffe9b, PT ;  /* 0x7ffffe9bec00780c */ /* 0x000fe20003f66070 */
[----:B------:R-:W-:Y:S01]  /*42bd0*/  VIADD R236, R241, 0xffffff19 ;  /* 0xffffff19f1ec7836 */ /* 0x000fe20000000000 */
[----:B------:R-:W4:Y:S04]  /*42be0*/  LDL.LU.64 R68, [R1+0x10c0] ;  /* 0x0010c00001447983 */ /* 0x000f280000300a00 */
[----:B------:R-:W-:Y:S01]  /*42bf0*/  ISETP.GE.U32.AND P4, PT, R236, 0x7ffffe9a, PT ;  /* 0x7ffffe9aec00780c */ /* 0x000fe20003f86070 */
[----:B------:R-:W4:Y:S01]  /*42c00*/  LDL.LU.64 R70, [R1+0x10c8] ;  /* 0x0010c80001467983 */ /* 0x000f220000300a00 */
[----:B------:R-:W-:Y:S01]  /*42c10*/  IADD3 R236, R239, -0xe8, RZ ;  /* 0xffffff18efec7810 */ /* 0x000fe20007ffe0ff */
[----:B------:R-:W1:Y:S03]  /*42c20*/  LDC R241, c[0x0][0x230] ;  /* 0x00008c00fff17b82 */ /* 0x000e660000000800 */
[----:B------:R-:W-:Y:S01]  /*42c30*/  ISETP.GE.U32.AND P5, PT, R236, 0x7ffffe99, PT ;  /* 0x7ffffe99ec00780c */ /* 0x000fe20003fa6070 */
[----:B------:R-:W-:Y:S01]  /*42c40*/  LDGSTS.E [R250+0x70004], desc[UR60][R58.64], !P3 ;  /* 0x700040003afa7fae */ /* 0x000fe2000d92187c */
[----:B------:R-:W-:-:S03]  /*42c50*/  ISETP.GE.U32.AND P2, PT, R237, 0x7ffffef8, PT ;  /* 0x7ffffef8ed00780c */ /* 0x000fc60003f46070 */
[----:B------:R-:W-:Y:S01]  /*42c60*/  LDGSTS.E [R250+0x74004], desc[UR60][R56.64], !P3 ;  /* 0x7400400038fa7fae */ /* 0x000fe2000d92187c */
[----:B------:R-:W1:Y:S03]  /*42c70*/  LDC R239, c[0x0][0x230] ;  /* 0x00008c00ffef7b82 */ /* 0x000e660000000800 */
        /* <DEDUP_REMOVED lines=9> */
[----:B------:R1:W-:Y:S01]  /*42d10*/  LDGSTS.E [R250+0x7c00c], desc[UR60][R36.64], !P5 ;  /* 0x7c00c00024fa7fae */ /* 0x0003e2000e92187c */
[----:B------:R-:W-:Y:S01]  /*42d20*/  VIADD R236, R238, 0xffffff76 ;  /* 0xffffff76eeec7836 */ /* 0x000fe20000000000 */
[----:B-1----:R-:W-:Y:S01]  /*42d30*/  IADD3 R239, R239, -0x8b, RZ ;  /* 0xffffff75efef7810 */ /* 0x002fe20007ffe0ff */
[----:B------:R-:W-:Y:S01]  /*42d40*/  VIADD R237, R242, 0xffffff57 ;  /* 0xffffff57f2ed7836 */ /* 0x000fe20000000000 */
[----:B------:R-:W1:Y:S01]  /*42d50*/  LDC R250, c[0x0][0x230] ;  /* 0x00008c00fffa7b82 */ /* 0x000e620000000800 */
        /* <DEDUP_REMOVED lines=31> */
[----:B------:R-:W-:Y:S01]  /*42f50*/  ISETP.GE.U32.AND P4, PT, R239, 0x7ffffef6, PT ;  /* 0x7ffffef6ef00780c */ /* 0x000fe20003f86070 */
[----:B------:R-:W-:Y:S01]  /*42f60*/  VIADD R238, R241, 0xffffff74 ;  /* 0xffffff74f1ee7836 */ /* 0x000fe20000000000 */
[----:B------:R-:W-:Y:S01]  /*42f70*/  ISETP.GE.U32.AND P6, PT, R237, 0x7ffffed8, PT ;  /* 0x7ffffed8ed00780c */ /* 0x000fe20003fc6070 */
[----:B------:R2:W-:Y:S01]  /*42f80*/  LDGSTS.E [R249+0x40004], desc[UR60][R42.64], !P3 ;  /* 0x400040002af97fae */ /* 0x0005e2000d92187c */
[----:B------:R-:W-:Y:S01]  /*42f90*/  IADD3 R236, R243, -0xaa, RZ ;  /* 0xffffff56f3ec7810 */ /* 0x000fe20007ffe0ff */
[----:B------:R-:W4:Y:S02]  /*42fa0*/  LDC R237, c[0x0][0x230] ;  /* 0x00008c00ffed7b82 */ /* 0x000f240000000800 */
[----:B------:R1:W-:Y:S01]  /*42fb0*/  LDGSTS.E [R249+0x44004], desc[UR60][R40.64], !P3 ;  /* 0x4400400028f97fae */ /* 0x0003e2000d92187c */
[----:B------:R-:W-:-:S03]  /*42fc0*/  ISETP.GE.U32.AND P5, PT, R238, 0x7ffffef5, PT ;  /* 0x7ffffef5ee00780c */ /* 0x000fc60003fa6070 */
[----:B------:R3:W-:Y:S02]  /*42fd0*/  LDGSTS.E [R249+0x48004], desc[UR60][R38.64], !P3 ;  /* 0x4800400026f97fae */ /* 0x0007e4000d92187c */
[----:B------:R-:W4:Y:S01]  /*42fe0*/  LDC R241, c[0x0][0x230] ;  /* 0x00008c00fff17b82 */ /* 0x000f220000000800 */
[C---:B--2---:R-:W-:Y:S01]  /*42ff0*/  IMAD.WIDE R42, R7.reuse, 0x4, R68 ;  /* 0x00000004072a7825 */ /* 0x044fe200078e0244 */
[----:B------:R2:W-:Y:S03]  /*43000*/  LDGSTS.E [R249+0x4c004], desc[UR60][R36.64], !P3 ;  /* 0x4c00400024f97fae */ /* 0x0005e6000d92187c */
[C---:B-1----:R-:W-:Y:S01]  /*43010*/  IMAD.WIDE R40, R7.reuse, 0x4, R70 ;  /* 0x0000000407287825 */ /* 0x042fe200078e0246 */
[----:B------:R4:W-:Y:S01]  /*43020*/  STL.64 [R1+0x2088], R42 ;  /* 0x0020882a01007387 */ /* 0x0009e20000100a00 */
[----:B------:R-:W-:Y:S01]  /*43030*/  ISETP.GE.U32.AND P0, PT, R236, 0x7ffffed7, PT ;  /* 0x7ffffed7ec00780c */ /* 0x000fe20003f06070 */
[----:B------:R-:W1:Y:S02]  /*43040*/  LDC R239, c[0x0][0x230] ;  /* 0x00008c00ffef7b82 */ /* 0x000e640000000800 */
[----:B------:R4:W-:Y:S04]  /*43050*/  STL.64 [R1+0x2090], R40 ;  /* 0x0020902801007387 */ /* 0x0009e80000100a00 */
[----:B------:R4:W-:Y:S02]  /*43060*/  LDGSTS.E [R249+0x40008], desc[UR60][R42.64], !P4 ;  /* 0x400080002af97fae */ /* 0x0009e4000e12187c */
[----:B------:R-:W1:Y:S02]  /*43070*/  LDC R238, c[0x0][0x230] ;  /* 0x00008c00ffee7b82 */ /* 0x000e640000000800 */
[----:B------:R4:W-:Y:S06]  /*43080*/  LDGSTS.E [R249+0x44008], desc[UR60][R40.64], !P4 ;  /* 0x4400800028f97fae */ /* 0x0009ec000e12187c */
        /* <DEDUP_REMOVED lines=13> */
[----:B------:R-:W-:-:S03]  /*43160*/  IMAD.WIDE R40, R7, 0x4, R64 ;  /* 0x0000000407287825 */ /* 0x000fc600078e0240 */
[----:B------:R1:W-:Y:S04]  /*43170*/  LDGSTS.E [R249+0x4000c], desc[UR60][R42.64], !P5 ;  /* 0x4000c0002af97fae */ /* 0x0003e8000e92187c */
[----:B------:R1:W-:Y:S01]  /*43180*/  LDGSTS.E [R249+0x4400c], desc[UR60][R40.64], !P5 ;  /* 0x4400c00028f97fae */ /* 0x0003e2000e92187c */
[----:B---3--:R-:W-:-:S05]  /*43190*/  IMAD.WIDE R38, R7, 0x4, R66 ;  /* 0x0000000407267825 */ /* 0x008fca00078e0242 */
[----:B------:R3:W-:Y:S01]  /*431a0*/  LDGSTS.E [R249+0x4800c], desc[UR60][R38.64], !P5 ;  /* 0x4800c00026f97fae */ /* 0x0007e2000e92187c */
[----:B-1----:R-:W-:-:S03]  /*431b0*/  IMAD.WIDE R36, R7, 0x4, R82 ;  /* 0x0000000407247825 */ /* 0x002fc600078e0252 */
[----:B------:R-:W4:Y:S04]  /*431c0*/  LDL.LU.64 R82, [R1+0x1138] ;  /* 0x0011380001527983 */ /* 0x000f280000300a00 */
[----:B------:R1:W-:Y:S04]  /*431d0*/  STL.64 [R1+0x20b0], R40 ;  /* 0x0020b02801007387 */ /* 0x0003e80000100a00 */
[----:B------:R3:W-:Y:S01]  /*431e0*/  STL.64 [R1+0x20b8], R38 ;  /* 0x0020b82601007387 */ /* 0x0007e20000100a00 */
[----:B------:R-:W-:-:S03]  /*431f0*/  IMAD.WIDE R42, R7, 0x4, R72 ;  /* 0x00000004072a7825 */ /* 0x000fc600078e0248 */
[----:B------:R2:W-:Y:S01]  /*43200*/  STL.64 [R1+0x20c0], R36 ;  /* 0x0020c02401007387 */ /* 0x0005e20000100a00 */
[----:B-1----:R-:W-:-:S03]  /*43210*/  IMAD.WIDE R40, R7, 0x4, R76 ;  /* 0x0000000407287825 */ /* 0x002fc600078e024c */
[----:B------:R-:W4:Y:S01]  /*43220*/  LDL.LU.64 R60, [R1+0x1140] ;  /* 0x00114000013c7983 */ /* 0x000f220000300a00 */
[----:B---3--:R-:W-:-:S03]  /*43230*/  IMAD.WIDE R38, R7, 0x4, R78 ;  /* 0x0000000407267825 */ /* 0x008fc600078e024e */
        /* <DEDUP_REMOVED lines=30> */
[----:B-1----:R-:W-:-:S03]  /*43420*/  IMAD.WIDE R42, R7, 0x4, R60 ;  /* 0x00000004072a7825 */ /* 0x002fc600078e023c */
[----:B------:R2:W-:Y:S04]  /*43430*/  LDGSTS.E [R249+0x5c004], desc[UR60][R36.64], !P0 ;  /* 0x5c00400024f97fae */ /* 0x0005e8000c12187c */
[----:B------:R-:W4:Y:S01]  /*43440*/  LDL.LU.64 R74, [R1+0x1190] ;  /* 0x00119000014a7983 */ /* 0x000f220000300a00 */
[----:B---3--:R-:W-:-:S03]  /*43450*/  IMAD.WIDE R40, R7, 0x4, R72 ;  /* 0x0000000407287825 */ /* 0x008fc600078e0248 */
        /* <DEDUP_REMOVED lines=10> */
[----:B------:R-:W-:-:S05]  /*43500*/  VIADD R236, R251, 0xffffff55 ;  /* 0xffffff55fbec7836 */ /* 0x000fca0000000000 */
[----:B------:R-:W-:Y:S01]  /*43510*/  ISETP.GE.U32.AND P2, PT, R236, 0x7ffffed6, PT ;  /* 0x7ffffed6ec00780c */ /* 0x000fe20003f46070 */
[----:B------:R-:W-:Y:S02]  /*43520*/  VIADD R236, R240, 0xffffff54 ;  /* 0xffffff54f0ec7836 */ /* 0x000fe40000000000 */
[----:B------:R-:W3:Y:S03]  /*43530*/  LDC R240, c[0x0][0x230] ;  /* 0x00008c00fff07b82 */ /* 0x000ee60000000800 */
[----:B------:R-:W-:Y:S02]  /*43540*/  ISETP.GE.U32.AND P3, PT, R236, 0x7ffffed5, PT ;  /* 0x7ffffed5ec00780c */ /* 0x000fe40003f66070 */
[----:B------:R-:W-:-:S03]  /*43550*/  IADD3 R236, R237, -0xc9, RZ ;  /* 0xffffff37edec7810 */ /* 0x000fc60007ffe0ff */
[----:B------:R-:W3:Y:S02]  /*43560*/  LDC R237, c[0x0][0x230] ;  /* 0x00008c00ffed7b82 */ /* 0x000ee40000000800 */
[----:B------:R1:W-:Y:S01]  /*43570*/  LDGSTS.E [R249+0x50008], desc[UR60][R42.64], !P2 ;  /* 0x500080002af97fae */ /* 0x0003e2000d12187c */
[----:B------:R-:W-:-:S03]  /*43580*/  ISETP.GE.U32.AND P4, PT, R236, 0x7ffffeb8, PT ;  /* 0x7ffffeb8ec00780c */ /* 0x000fc60003f86070 */
        /* <DEDUP_REMOVED lines=20> */
[----:B----4-:R-:W-:-:S03]  /*436d0*/  IMAD.WIDE R38, R7, 0x4, R74 ;  /* 0x0000000407267825 */ /* 0x010fc600078e024a */
[----:B------:R2:W-:Y:S01]  /*436e0*/  LDGSTS.E [R249+0x64000], desc[UR60][R40.64], !P4 ;  /* 0x6400000028f97fae */ /* 0x0005e2000e12187c */
[----:B---3--:R-:W-:-:S03]  /*436f0*/  IMAD.WIDE R36, R7, 0x4, R82 ;  /* 0x0000000407247825 */ /* 0x008fc600078e0252 */
        /* <DEDUP_REMOVED lines=57> */
[----:B------:R-:W-:Y:S02]  /*43a90*/  ISETP.GE.U32.AND P6, PT, R236, 0x7ffffeb6, PT ;  /* 0x7ffffeb6ec00780c */ /* 0x000fe40003fc6070 */
[----:B------:R-:W-:-:S03]  /*43aa0*/  IADD3 R236, R238, -0xcc, RZ ;  /* 0xffffff34eeec7810 */ /* 0x000fc60007ffe0ff */
[----:B------:R-:W1:Y:S01]  /*43ab0*/  LDC R238, c[0x0][0x230] ;  /* 0x00008c00ffee7b82 */ /* 0x000e620000000800 */
[----:B------:R-:W-:Y:S01]  /*43ac0*/  ISETP.GE.U32.AND P0, PT, R236, 0x7ffffeb5, PT ;  /* 0x7ffffeb5ec00780c */ /* 0x000fe20003f06070 */
[----:B------:R-:W-:-:S05]  /*43ad0*/  VIADD R236, R237, 0xffffff17 ;  /* 0xffffff17edec7836 */ /* 0x000fca0000000000 */
        /* <DEDUP_REMOVED lines=62> */
[----:B------:R-:W-:Y:S02]  /*43ec0*/  ISETP.GE.U32.AND P3, PT, R236, 0x7ffffe97, PT ;  /* 0x7ffffe97ec00780c */ /* 0x000fe40003f66070 */
[----:B------:R-:W-:Y:S01]  /*43ed0*/  IADD3 R236, R241, -0xeb, RZ ;  /* 0xffffff15f1ec7810 */ /* 0x000fe20007ffe0ff */
[----:B------:R-:W4:Y:S03]  /*43ee0*/  LDL.LU.64 R68, [R1+0x12c0] ;  /* 0x0012c00001447983 */ /* 0x000f260000300a00 */
[----:B------:R-:W-:Y:S01]  /*43ef0*/  ISETP.GE.U32.AND P4, PT, R236, 0x7ffffe96, PT ;  /* 0x7ffffe96ec00780c */ /* 0x000fe20003f86070 */
[----:B------:R-:W-:Y:S01]  /*43f00*/  VIADD R236, R239, 0xffffff14 ;  /* 0xffffff14efec7836 */ /* 0x000fe20000000000 */
[----:B------:R-:W-:Y:S01]  /*43f10*/  ISETP.GE.U32.AND P2, PT, R237, 0x7ffffef4, PT ;  /* 0x7ffffef4ed00780c */ /* 0x000fe20003f46070 */
[----:B------:R-:W4:Y:S01]  /*43f20*/  LDL.LU.64 R70, [R1+0x12c8] ;  /* 0x0012c80001467983 */ /* 0x000f220000300a00 */
[----:B------:R-:W1:Y:S02]  /*43f30*/  LDC R239, c[0x0][0x230] ;  /* 0x00008c00ffef7b82 */ /* 0x000e640000000800 */
[----:B------:R-:W-:Y:S01]  /*43f40*/  ISETP.GE.U32.AND P5, PT, R236, 0x7ffffe95, PT ;  /* 0x7ffffe95ec00780c */ /* 0x000fe20003fa6070 */
[----:B------:R-:W-:Y:S04]  /*43f50*/  LDGSTS.E [R249+0x70004], desc[UR60][R58.64], !P3 ;  /* 0x700040003af97fae */ /* 0x000fe8000d92187c */
[----:B------:R-:W-:Y:S01]  /*43f60*/  LDGSTS.E [R249+0x74004], desc[UR60][R56.64], !P3 ;  /* 0x7400400038f97fae */ /* 0x000fe2000d92187c */
[----:B------:R-:W4:Y:S03]  /*43f70*/  LDC R241, c[0x0][0x230] ;  /* 0x00008c00fff17b82 */ /* 0x000f260000000800 */
        /* <DEDUP_REMOVED lines=10> */
[----:B------:R-:W-:Y:S01]  /*44020*/  IADD3 R236, R238, -0x8e, RZ ;  /* 0xffffff72eeec7810 */ /* 0x000fe20007ffe0ff */
[----:B-1----:R-:W-:Y:S01]  /*44030*/  VIADD R239, R239, 0xffffff71 ;  /* 0xffffff71efef7836 */ /* 0x002fe20000000000 */
[----:B------:R-:W-:Y:S01]  /*44040*/  IADD3 R237, R242, -0xad, RZ ;  /* 0xffffff53f2ed7810 */ /* 0x000fe20007ffe0ff */
        /* <DEDUP_REMOVED lines=36> */
[----:B------:R-:W-:Y:S01]  /*44290*/  VIADD R236, R243, 0xffffff52 ;  /* 0xffffff52f3ec7836 */ /* 0x000fe20000000000 */
        /* <DEDUP_REMOVED lines=87> */
[----:B------:R-:W-:Y:S02]  /*44810*/  ISETP.GE.U32.AND P2, PT, R236, 0x7ffffed2, PT ;  /* 0x7ffffed2ec00780c */ /* 0x000fe40003f46070 */
[----:B------:R-:W-:Y:S02]  /*44820*/  IADD3 R236, R240, -0xb0, RZ ;  /* 0xffffff50f0ec7810 */ /* 0x000fe40007ffe0ff */
[----:B------:R-:W3:Y:S02]  /*44830*/  LDC R240, c[0x0][0x230] ;  /* 0x00008c00fff07b82 */ /* 0x000ee40000000800 */
[----:B------:R-:W-:Y:S01]  /*44840*/  ISETP.GE.U32.AND P3, PT, R236, 0x7ffffed1, PT ;  /* 0x7ffffed1ec00780c */ /* 0x000fe20003f66070 */
[----:B------:R-:W-:-:S06]  /*44850*/  VIADD R236, R237, 0xffffff33 ;  /* 0xffffff33edec7836 */ /* 0x000fcc0000000000 */
[----:B------:R1:W-:Y:S01]  /*44860*/  LDGSTS.E [R248+0x50008], desc[UR60][R42.64], !P2 ;  /* 0x500080002af87fae */ /* 0x0003e2000d12187c */
[----:B------:R-:W-:Y:S01]  /*44870*/  ISETP.GE.U32.AND P4, PT, R236, 0x7ffffeb4, PT ;  /* 0x7ffffeb4ec00780c */ /* 0x000fe20003f86070 */
[----:B------:R-:W3:Y:S02]  /*44880*/  LDC R237, c[0x0][0x230] ;  /* 0x00008c00ffed7b82 */ /* 0x000ee40000000800 */
        /* <DEDUP_REMOVED lines=77> */
[----:B------:R-:W-:-:S02]  /*44d60*/  IADD3 R236, R239, -0xcf, RZ ;  /* 0xffffff31efec7810 */ /* 0x000fc40007ffe0ff */
[----:B------:R-:W1:Y:S01]  /*44d70*/  LDC R239, c[0x0][0x230] ;  /* 0x00008c00ffef7b82 */ /* 0x000e620000000800 */
[----:B------:R-:W-:Y:S01]  /*44d80*/  STL.64 [R1+0x3708], R50 ;  /* 0x0037083201007387 */ /* 0x000fe20000100a00 */
[----:B------:R-:W-:Y:S01]  /*44d90*/  ISETP.GE.U32.AND P6, PT, R236, 0x7ffffeb2, PT ;  /* 0x7ffffeb2ec00780c */ /* 0x000fe20003fc6070 */
[----:B------:R-:W-:-:S05]  /*44da0*/  VIADD R236, R238, 0xffffff30 ;  /* 0xffffff30eeec7836 */ /* 0x000fca0000000000 */
[----:B------:R-:W-:Y:S01]  /*44db0*/  ISETP.GE.U32.AND P0, PT, R236, 0x7ffffeb1, PT ;  /* 0x7ffffeb1ec00780c */ /* 0x000fe20003f06070 */
[----:B------:R-:W-:Y:S01]  /*44dc0*/  VIADD R236, R237, 0xffffff13 ;  /* 0xffffff13edec7836 */ /* 0x000fe20000000000 */
[----:B------:R-:W1:Y:S04]  /*44dd0*/  LDC R238, c[0x0][0x230] ;  /* 0x00008c00ffee7b82 */ /* 0x000e680000000800 */
[----:B------:R-:W-:Y:S01]  /*44de0*/  ISETP.GE.U32.AND P2, PT, R236, 0x7ffffe94, PT ;  /* 0x7ffffe94ec00780c */ /* 0x000fe20003f46070 */
[----:B------:R-:W-:Y:S01]  /*44df0*/  LDGSTS.E [R248+0x60008], desc[UR60][R82.64], !P6 ;  /* 0x6000800052f87fae */ /* 0x000fe2000f12187c */
[C---:B------:R-:W-:Y:S02]  /*44e00*/  IMAD.WIDE R80, R7.reuse, 0x4, R80 ;  /* 0x0000000407507825 */ /* 0x040fe400078e0250 */
        /* <DEDUP_REMOVED lines=26> */
[----:B--2---:R-:W-:-:S04]  /*44fb0*/  IMAD.WIDE R60, R7, 0x4, R60 ;  /* 0x00000004073c7825 */ /* 0x004fc800078e023c */
[C---:B---3--:R-:W-:Y:S01]  /*44fc0*/  IMAD.WIDE R56, R7.reuse, 0x4, R56 ;  /* 0x0000000407387825 */ /* 0x048fe200078e0238 */
        /* <DEDUP_REMOVED lines=27> */
[----:B------:R-:W-:Y:S01]  /*45180*/  IADD3 R237, R237, -0x91, RZ ;  /* 0xffffff6feded7810 */ /* 0x000fe20007ffe0ff */
[----:B------:R-:W-:Y:S01]  /*45190*/  LDGSTS.E [R248+0x78000], desc[UR60][R62.64], !P2 ;  /* 0x780000003ef87fae */ /* 0x000fe2000d12187c */
[----:B------:R-:W-:Y:S01]  /*451a0*/  ISETP.GE.U32.AND P3, PT, R236, 0x7ffffe93, PT ;  /* 0x7ffffe93ec00780c */ /* 0x000fe20003f66070 */
[----:B------:R-:W-:Y:S01]  /*451b0*/  VIADD R236, R241, 0xffffff11 ;  /* 0xffffff11f1ec7836 */ /* 0x000fe20000000000 */
[----:B------:R-:W1:Y:S01]  /*451c0*/  LDC R240, c[0x0][0x230] ;  /* 0x00008c00fff07b82 */ /* 0x000e620000000800 */
[----:B------:R-:W-:Y:S03]  /*451d0*/  LDGSTS.E [R248+0x7c000], desc[UR60][R60.64], !P2 ;  /* 0x7c0000003cf87fae */ /* 0x000fe6000d12187c */
        /* <DEDUP_REMOVED lines=17> */
[----:B------:R-:W4:Y:S04]  /*452f0*/  LDL.LU.64 R70, [R1+0x14c8] ;  /* 0x0014c80001467983 */ /* 0x000f280000300a00 */
[----:B------:R-:W-:Y:S04]  /*45300*/  LDGSTS.E [R248+0x7800c], desc[UR60][R38.64], !P5 ;  /* 0x7800c00026f87fae */ /* 0x000fe8000e92187c */
[----:B------:R1:W-:Y:S01]  /*45310*/  LDGSTS.E [R248+0x7c00c], desc[UR60][R36.64], !P5 ;  /* 0x7c00c00024f87fae */ /* 0x0003e2000e92187c */
[----:B------:R-:W-:-:S02]  /*45320*/  VIADD R236, R238, 0xffffff6e ;  /* 0xffffff6eeeec7836 */ /* 0x000fc40000000000 */
[----:B-1----:R-:W-:Y:S02]  /*45330*/  VIADD R239, R239, 0xffffff6d ;  /* 0xffffff6defef7836 */ /* 0x002fe40000000000 */
        /* <DEDUP_REMOVED lines=17> */
[----:B------:R-:W3:Y:S01]  /*45450*/  LDL.LU.64 R62, [R1+0x14e0] ;  /* 0x0014e000013e7983 */ /* 0x000ee20000300a00 */
[----:B----4-:R-:W-:-:S03]  /*45460*/  IMAD.WIDE R40, R7, 0x4, R82 ;  /* 0x0000000407287825 */ /* 0x010fc600078e0252 */
[----:B------:R-:W4:Y:S04]  /*45470*/  LDL.LU.64 R64, [R1+0x14e8] ;  /* 0x0014e80001407983 */ /* 0x000f280000300a00 */
[----:B------:R2:W-:Y:S04]  /*45480*/  LDGSTS.E [R247+0x48000], desc[UR60][R38.64], !P2 ;  /* 0x4800000026f77fae */ /* 0x0005e8000d12187c */
[----:B------:R1:W-:Y:S04]  /*45490*/  STL.64 [R1+0x1f68], R42 ;  /* 0x001f682a01007387 */ /* 0x0003e80000100a00 */
[----:B------:R1:W-:Y:S04]  /*454a0*/  LDGSTS.E [R247+0x4c000], desc[UR60][R36.64], !P2 ;  /* 0x4c00000024f77fae */ /* 0x0003e8000d12187c */
[----:B------:R-:W4:Y:S01]  /*454b0*/  LDL.LU.64 R66, [R1+0x14f0] ;  /* 0x0014f00001427983 */ /* 0x000f220000300a00 */
[----:B--2---:R-:W-:-:S03]  /*454c0*/  IMAD.WIDE R38, R7, 0x4, R76 ;  /* 0x0000000407267825 */ /* 0x004fc600078e024c */
[----:B------:R2:W-:Y:S01]  /*454d0*/  STL.64 [R1+0x1f70], R40 ;  /* 0x001f702801007387 */ /* 0x0005e20000100a00 */
[----:B-1----:R-:W-:-:S03]  /*454e0*/  IMAD.WIDE R36, R7, 0x4, R78 ;  /* 0x0000000407247825 */ /* 0x002fc600078e024e */
        /* <DEDUP_REMOVED lines=22> */
[----:B------:R-:W4:Y:S02]  /*45650*/  LDC R239, c[0x0][0x230] ;  /* 0x00008c00ffef7b82 */ /* 0x000f240000000800 */
[----:B------:R1:W-:Y:S04]  /*45660*/  LDGSTS.E [R247+0x40008], desc[UR60][R42.64], !P4 ;  /* 0x400080002af77fae */ /* 0x0003e8000e12187c */
[----:B------:R4:W-:Y:S02]  /*45670*/  LDGSTS.E [R247+0x44008], desc[UR60][R40.64], !P4 ;  /* 0x4400800028f77fae */ /* 0x0009e4000e12187c */
[----:B------:R-:W4:Y:S08]  /*45680*/  LDC R238, c[0x0][0x230] ;  /* 0x00008c00ffee7b82 */ /* 0x000f300000000800 */
[----:B------:R-:W4:Y:S01]  /*45690*/  LDC R243, c[0x0][0x230] ;  /* 0x00008c00fff37b82 */ /* 0x000f220000000800 */
[----:B---3--:R-:W-:-:S05]  /*456a0*/  IMAD.WIDE R38, R7, 0x4, R74 ;  /* 0x0000000407267825 */ /* 0x008fca00078e024a */
[----:B------:R3:W-:Y:S01]  /*456b0*/  STL.64 [R1+0x1f98], R38 ;  /* 0x001f982601007387 */ /* 0x0007e20000100a00 */
[----:B--2---:R-:W-:-:S03]  /*456c0*/  IMAD.WIDE R36, R7, 0x4, R80 ;  /* 0x0000000407247825 */ /* 0x004fc600078e0250 */
[----:B------:R-:W2:Y:S04]  /*456d0*/  LDL.LU.64 R68, [R1+0x1518] ;  /* 0x0015180001447983 */ /* 0x000ea80000300a00 */
[----:B------:R3:W-:Y:S04]  /*456e0*/  STL.64 [R1+0x1fa0], R36 ;  /* 0x001fa02401007387 */ /* 0x0007e80000100a00 */
[----:B------:R-:W2:Y:S04]  /*456f0*/  LDL.LU.64 R70, [R1+0x1520] ;  /* 0x0015200001467983 */ /* 0x000ea80000300a00 */
[----:B------:R-:W2:Y:S04]  /*45700*/  LDL.LU.64 R80, [R1+0x1528] ;  /* 0x0015280001507983 */ /* 0x000ea80000300a00 */
[----:B------:R3:W-:Y:S01]  /*45710*/  LDGSTS.E [R247+0x48008], desc[UR60][R38.64], !P4 ;  /* 0x4800800026f77fae */ /* 0x0007e2000e12187c */
[----:B-1----:R-:W-:-:S03]  /*45720*/  IMAD.WIDE R42, R7, 0x4, R62 ;  /* 0x00000004072a7825 */ /* 0x002fc600078e023e */
[----:B------:R1:W-:Y:S04]  /*45730*/  LDGSTS.E [R247+0x4c008], desc[UR60][R36.64], !P4 ;  /* 0x4c00800024f77fae */ /* 0x0003e8000e12187c */
[----:B------:R-:W2:Y:S01]  /*45740*/  LDL.LU.64 R74, [R1+0x1530] ;  /* 0x00153000014a7983 */ /* 0x000ea20000300a00 */
[----:B----4-:R-:W-:-:S03]  /*45750*/  IMAD.WIDE R40, R7, 0x4, R64 ;  /* 0x0000000407287825 */ /* 0x010fc600078e0240 */
[----:B------:R4:W-:Y:S04]  /*45760*/  STL.64 [R1+0x1fa8], R42 ;  /* 0x001fa82a01007387 */ /* 0x0009e80000100a00 */
[----:B------:R4:W-:Y:S04]  /*45770*/  LDGSTS.E [R247+0x4000c], desc[UR60][R42.64], !P5 ;  /* 0x4000c0002af77fae */ /* 0x0009e8000e92187c */
[----:B------:R4:W-:Y:S01]  /*45780*/  LDGSTS.E [R247+0x4400c], desc[UR60][R40.64], !P5 ;  /* 0x4400c00028f77fae */ /* 0x0009e2000e92187c */
[----:B---3--:R-:W-:-:S05]  /*45790*/  IMAD.WIDE R38, R7, 0x4, R66 ;  /* 0x0000000407267825 */ /* 0x008fca00078e0242 */
[----:B------:R3:W-:Y:S01]  /*457a0*/  LDGSTS.E [R247+0x4800c], desc[UR60][R38.64], !P5 ;  /* 0x4800c00026f77fae */ /* 0x0007e2000e92187c */
[----:B-1----:R-:W-:-:S03]  /*457b0*/  IMAD.WIDE R36, R7, 0x4, R82 ;  /* 0x0000000407247825 */ /* 0x002fc600078e0252 */
[----:B------:R-:W2:Y:S04]  /*457c0*/  LDL.LU.64 R82, [R1+0x1538] ;  /* 0x0015380001527983 */ /* 0x000ea80000300a00 */
[----:B------:R1:W-:Y:S04]  /*457d0*/  STL.64 [R1+0x1fb0], R40 ;  /* 0x001fb02801007387 */ /* 0x0003e80000100a00 */
[----:B------:R3:W-:Y:S01]  /*457e0*/  STL.64 [R1+0x1fb8], R38 ;  /* 0x001fb82601007387 */ /* 0x0007e20000100a00 */
[----:B----4-:R-:W-:-:S03]  /*457f0*/  IMAD.WIDE R42, R7, 0x4, R72 ;  /* 0x00000004072a7825 */ /* 0x010fc600078e0248 */
        /* <DEDUP_REMOVED lines=17> */
[----:B------:R2:W-:Y:S01]  /*45910*/  LDGSTS.E [R247+0x5c000], desc[UR60][R36.64], !P6 ;  /* 0x5c00000024f77fae */ /* 0x0005e2000f12187c */
[----:B------:R-:W-:-:S03]  /*45920*/  IMAD.WIDE R40, R7, 0x4, R80 ;  /* 0x0000000407287825 */ /* 0x000fc600078e0250 */
[----:B------:R4:W-:Y:S04]  /*45930*/  LDGSTS.E [R247+0x50004], desc[UR60][R42.64], !P0 ;  /* 0x500040002af77fae */ /* 0x0009e8000c12187c */
[----:B------:R-:W3:Y:S04]  /*45940*/  LDL.LU.64 R80, [R1+0x1560] ;  /* 0x0015600001507983 */ /* 0x000ee80000300a00 */
[----:B------:R4:W-:Y:S01]  /*45950*/  STL.64 [R1+0x2348], R42 ;  /* 0x0023482a01007387 */ /* 0x0009e20000100a00 */
[----:B------:R-:W-:-:S03]  /*45960*/  IMAD.WIDE R38, R7, 0x4, R74 ;  /* 0x0000000407267825 */ /* 0x000fc600078e024a */
[----:B------:R-:W3:Y:S04]  /*45970*/  LDL.LU.64 R62, [R1+0x1568] ;  /* 0x00156800013e7983 */ /* 0x000ee80000300a00 */
[----:B------:R3:W-:Y:S04]  /*45980*/  STL.64 [R1+0x2350], R40 ;  /* 0x0023502801007387 */ /* 0x0007e80000100a00 */
[----:B------:R-:W3:Y:S04]  /*45990*/  LDL.LU.64 R64, [R1+0x1570] ;  /* 0x0015700001407983 */ /* 0x000ee80000300a00 */
[----:B------:R1:W-:Y:S04]  /*459a0*/  STL.64 [R1+0x2358], R38 ;  /* 0x0023582601007387 */ /* 0x0003e80000100a00 */
[----:B------:R-:W3:Y:S04]  /*459b0*/  LDL.LU.64 R66, [R1+0x1578] ;  /* 0x0015780001427983 */ /* 0x000ee80000300a00 */
[----:B------:R3:W-:Y:S04]  /*459c0*/  LDGSTS.E [R247+0x54004], desc[UR60][R40.64], !P0 ;  /* 0x5400400028f77fae */ /* 0x0007e8000c12187c */
[----:B------:R1:W-:Y:S01]  /*459d0*/  LDGSTS.E [R247+0x58004], desc[UR60][R38.64], !P0 ;  /* 0x5800400026f77fae */ /* 0x0003e2000c12187c */
[----:B--2---:R-:W-:-:S05]  /*459e0*/  IMAD.WIDE R36, R7, 0x4, R82 ;  /* 0x0000000407247825 */ /* 0x004fca00078e0252 */
[----:B------:R2:W-:Y:S04]  /*459f0*/  STL.64 [R1+0x2360], R36 ;  /* 0x0023602401007387 */ /* 0x0005e80000100a00 */
[----:B------:R-:W2:Y:S04]  /*45a00*/  LDL.LU.64 R68, [R1+0x1580] ;  /* 0x0015800001447983 */ /* 0x000ea80000300a00 */
[----:B------:R-:W2:Y:S04]  /*45a10*/  LDL.LU.64 R70, [R1+0x1588] ;  /* 0x0015880001467983 */ /* 0x000ea80000300a00 */
[----:B------:R-:W2:Y:S01]  /*45a20*/  LDL.LU.64 R74, [R1+0x1590] ;  /* 0x00159000014a7983 */ /* 0x000ea20000300a00 */
[----:B----4-:R-:W-:-:S03]  /*45a30*/  IMAD.WIDE R42, R7, 0x4, R60 ;  /* 0x00000004072a7825 */ /* 0x010fc600078e023c */
[----:B------:R-:W4:Y:S01]  /*45a40*/  LDL.LU.64 R82, [R1+0x1598] ;  /* 0x0015980001527983 */ /* 0x000f220000300a00 */
[----:B---3--:R-:W-:-:S03]  /*45a50*/  IMAD.WIDE R40, R7, 0x4, R72 ;  /* 0x0000000407287825 */ /* 0x008fc600078e0248 */
[----:B------:R2:W-:Y:S04]  /*45a60*/  LDGSTS.E [R247+0x5c004], desc[UR60][R36.64], !P0 ;  /* 0x5c00400024f77fae */ /* 0x0005e8000c12187c */
[----:B------:R3:W-:Y:S01]  /*45a70*/  STL.64 [R1+0x2368], R42 ;  /* 0x0023682a01007387 */ /* 0x0007e20000100a00 */
[----:B-1----:R-:W-:-:S03]  /*45a80*/  IMAD.WIDE R38, R7, 0x4, R76 ;  /* 0x0000000407267825 */ /* 0x002fc600078e024c */
[----:B------:R1:W-:Y:S01]  /*45a90*/  STL.64 [R1+0x2370], R40 ;  /* 0x0023702801007387 */ /* 0x0003e20000100a00 */
[----:B--2---:R-:W-:-:S03]  /*45aa0*/  IMAD.WIDE R36, R7, 0x4, R78 ;  /* 0x0000000407247825 */ /* 0x004fc600078e024e */
[----:B------:R2:W-:Y:S04]  /*45ab0*/  STL.64 [R1+0x2378], R38 ;  /* 0x0023782601007387 */ /* 0x0005e80000100a00 */
[----:B------:R2:W-:Y:S04]  /*45ac0*/  STL.64 [R1+0x2380], R36 ;  /* 0x0023802401007387 */ /* 0x0005e80000100a00 */
[----:B------:R-:W4:Y:S04]  /*45ad0*/  LDL.LU.64 R72, [R1+0x15a0] ;  /* 0x0015a00001487983 */ /* 0x000f280000300a00 */
[----:B------:R-:W4:Y:S04]  /*45ae0*/  LDL.LU.64 R76, [R1+0x15a8] ;  /* 0x0015a800014c7983 */ /* 0x000f280000300a00 */
[----:B------:R-:W4:Y:S01]  /*45af0*/  LDL.LU.64 R78, [R1+0x15b0] ;  /* 0x0015b000014e7983 */ /* 0x000f220000300a00 */
[----:B------:R-:W-:-:S04]  /*45b00*/  IADD3 R236, R249, -0xb3, RZ ;  /* 0xffffff4df9ec7810 */ /* 0x000fc80007ffe0ff */
[----:B------:R-:W-:Y:S01]  /*45b10*/  ISETP.GE.U32.AND P2, PT, R236, 0x7ffffece, PT ;  /* 0x7ffffeceec00780c */ /* 0x000fe20003f46070 */
[----:B------:R-:W-:Y:S02]  /*45b20*/  VIADD R236, R240, 0xffffff4c ;  /* 0xffffff4cf0ec7836 */ /* 0x000fe40000000000 */
[----:B------:R-:W4:Y:S03]  /*45b30*/  LDC R240, c[0x0][0x230] ;  /* 0x00008c00fff07b82 */ /* 0x000f260000000800 */
[----:B------:R-:W-:Y:S01]  /*45b40*/  ISETP.GE.U32.AND P3, PT, R236, 0x7ffffecd, PT ;  /* 0x7ffffecdec00780c */ /* 0x000fe20003f66070 */
[----:B------:R-:W-:-:S04]  /*45b50*/  VIADD R236, R237, 0xffffff2f ;  /* 0xffffff2fedec7836 */ /* 0x000fc80000000000 */
[----:B------:R-:W4:Y:S02]  /*45b60*/  LDC R237, c[0x0][0x230] ;  /* 0x00008c00ffed7b82 */ /* 0x000f240000000800 */
[----:B------:R3:W-:Y:S04]  /*45b70*/  LDGSTS.E [R247+0x50008], desc[UR60][R42.64], !P2 ;  /* 0x500080002af77fae */ /* 0x0007e8000d12187c */
[----:B------:R1:W-:Y:S04]  /*45b80*/  LDGSTS.E [R247+0x54008], desc[UR60][R40.64], !P2 ;  /* 0x5400800028f77fae */ /* 0x0003e8000d12187c */
[----:B------:R2:W-:Y:S01]  /*45b90*/  LDGSTS.E [R247+0x58008], desc[UR60][R38.64], !P2 ;  /* 0x5800800026f77fae */ /* 0x0005e2000d12187c */
[----:B------:R-:W-:-:S03]  /*45ba0*/  ISETP.GE.U32.AND P4, PT, R236, 0x7ffffeb0, PT ;  /* 0x7ffffeb0ec00780c */ /* 0x000fc60003f86070 */
[----:B------:R2:W-:Y:S01]  /*45bb0*/  LDGSTS.E [R247+0x5c008], desc[UR60][R36.64], !P2 ;  /* 0x5c00800024f77fae */ /* 0x0005e2000d12187c */
[----:B---3--:R-:W-:-:S03]  /*45bc0*/  IMAD.WIDE R42, R7, 0x4, R80 ;  /* 0x00000004072a7825 */ /* 0x008fc600078e0250 */
[----:B------:R-:W3:Y:S04]  /*45bd0*/  LDL.LU.64 R80, [R1+0x15b8] ;  /* 0x0015b80001507983 */ /* 0x000ee80000300a00 */
[----:B------:R2:W-:Y:S01]  /*45be0*/  STL.64 [R1+0x2388], R42 ;  /* 0x0023882a01007387 */ /* 0x0005e20000100a00 */
[----:B-1----:R-:W-:-:S03]  /*45bf0*/  IMAD.WIDE R40, R7, 0x4, R62 ;  /* 0x0000000407287825 */ /* 0x002fc600078e023e */
        /* <DEDUP_REMOVED lines=11> */
[----:B------:R1:W-:Y:S03]  /*45cb0*/  STL.64 [R1+0x2728], R42 ;  /* 0x0027282a01007387 */ /* 0x0003e60000100a00 */
[C---:B------:R-:W-:Y:S01]  /*45cc0*/  IMAD.WIDE R38, R7.reuse, 0x4, R74 ;  /* 0x0000000407267825 */ /* 0x040fe200078e024a */
[----:B------:R1:W-:Y:S03]  /*45cd0*/  LDGSTS.E [R247+0x60000], desc[UR60][R42.64], !P4 ;  /* 0x600000002af77fae */ /* 0x0003e6000e12187c */
[C---:B----4-:R-:W-:Y:S01]  /*45ce0*/  IMAD.WIDE R36, R7.reuse, 0x4, R82 ;  /* 0x0000000407247825 */ /* 0x050fe200078e0252 */
[----:B------:R2:W-:Y:S04]  /*45cf0*/  LDGSTS.E [R247+0x64000], desc[UR60][R40.64], !P4 ;  /* 0x6400000028f77fae */ /* 0x0005e8000e12187c */
[----:B------:R-:W4:Y:S04]  /*45d00*/  LDL.LU.64 R82, [R1+0x15c0] ;  /* 0x0015c00001527983 */ /* 0x000f280000300a00 */
[----:B------:R2:W-:Y:S04]  /*45d10*/  STL.64 [R1+0x2730], R40 ;  /* 0x0027302801007387 */ /* 0x0005e80000100a00 */
[----:B------:R2:W-:Y:S04]  /*45d20*/  STL.64 [R1+0x2738], R38 ;  /* 0x0027382601007387 */ /* 0x0005e80000100a00 */
[----:B------:R3:W-:Y:S04]  /*45d30*/  STL.64 [R1+0x2740], R36 ;  /* 0x0027402401007387 */ /* 0x0007e80000100a00 */
[----:B------:R-:W4:Y:S04]  /*45d40*/  LDL.LU.64 R74, [R1+0x15e0] ;  /* 0x0015e000014a7983 */ /* 0x000f280000300a00 */
[----:B------:R-:W4:Y:S04]  /*45d50*/  LDL.LU.64 R66, [R1+0x1600] ;  /* 0x0016000001427983 */ /* 0x000f280000300a00 */
[----:B------:R-:W4:Y:S01]  /*45d60*/  LDL.LU.64 R60, [R1+0x1620] ;  /* 0x00162000013c7983 */ /* 0x000f220000300a00 */
[----:B-1----:R-:W-:-:S03]  /*45d70*/  IMAD.WIDE R42, R7, 0x4, R72 ;  /* 0x00000004072a7825 */ /* 0x002fc600078e0248 */
[----:B------:R1:W-:Y:S01]  /*45d80*/  LDGSTS.E [R247+0x68000], desc[UR60][R38.64], !P4 ;  /* 0x6800000026f77fae */ /* 0x0003e2000e12187c */
[----:B--2---:R-:W-:-:S03]  /*45d90*/  IMAD.WIDE R40, R7, 0x4, R76 ;  /* 0x0000000407287825 */ /* 0x004fc600078e024c */
[----:B------:R-:W2:Y:S04]  /*45da0*/  LDL.LU.64 R54, [R1+0x1640] ;  /* 0x0016400001367983 */ /* 0x000ea80000300a00 */
[----:B------:R-:W-:Y:S01]  /*45db0*/  STL.64 [R1+0x2750], R42 ;  /* 0x0027502a01007387 */ /* 0x000fe20000100a00 */
[----:B-1----:R-:W-:-:S03]  /*45dc0*/  IMAD.WIDE R38, R7, 0x4, R78 ;  /* 0x0000000407267825 */ /* 0x002fc600078e024e */
[----:B------:R1:W-:Y:S04]  /*45dd0*/  STL.64 [R1+0x2760], R40 ;  /* 0x0027602801007387 */ /* 0x0003e80000100a00 */
[----:B------:R1:W-:Y:S04]  /*45de0*/  STL.64 [R1+0x2770], R38 ;  /* 0x0027702601007387 */ /* 0x0003e80000100a00 */
[----:B------:R-:W2:Y:S01]  /*45df0*/  LDL.LU.64 R56, [R1+0x1660] ;  /* 0x0016600001387983 */ /* 0x000ea20000300a00 */
[----:B------:R-:W-:Y:S02]  /*45e00*/  IADD3 R236, R241, -0xd2, RZ ;  /* 0xffffff2ef1ec7810 */ /* 0x000fe40007ffe0ff */
[----:B------:R-:W2:Y:S01]  /*45e10*/  LDC R241, c[0x0][0x230] ;  /* 0x00008c00fff17b82 */ /* 0x000ea20000000800 */
[----:B------:R3:W-:Y:S01]  /*45e20*/  LDGSTS.E [R247+0x6c000], desc[UR60][R36.64], !P4 ;  /* 0x6c00000024f77fae */ /* 0x0007e2000e12187c */
[----:B------:R-:W-:-:S13]  /*45e30*/  ISETP.GE.U32.AND P5, PT, R236, 0x7ffffeaf, PT ;  /* 0x7ffffeafec00780c */ /* 0x000fda0003fa6070 */
[----:B------:R2:W-:Y:S04]  /*45e40*/  LDGSTS.E [R247+0x60004], desc[UR60][R42.64], !P5 ;  /* 0x600040002af77fae */ /* 0x0005e8000e92187c */
[----:B------:R2:W-:Y:S04]  /*45e50*/  LDGSTS.E [R247+0x64004], desc[UR60][R40.64], !P5 ;  /* 0x6400400028f77fae */ /* 0x0005e8000e92187c */
[----:B------:R2:W-:Y:S01]  /*45e60*/  LDGSTS.E [R247+0x68004], desc[UR60][R38.64], !P5 ;  /* 0x6800400026f77fae */ /* 0x0005e2000e92187c */
[----:B---3--:R-:W-:-:S05]  /*45e70*/  IMAD.WIDE R36, R7, 0x4, R80 ;  /* 0x0000000407247825 */ /* 0x008fca00078e0250 */
[----:B------:R3:W-:Y:S04]  /*45e80*/  STL.64 [R1+0x2778], R36 ;  /* 0x0027782401007387 */ /* 0x0007e80000100a00 */
[----:B------:R-:W3:Y:S04]  /*45e90*/  LDL.LU.64 R80, [R1+0x15c8] ;  /* 0x0015c80001507983 */ /* 0x000ee80000300a00 */
[----:B------:R-:W3:Y:S04]  /*45ea0*/  LDL.LU.64 R78, [R1+0x15d0] ;  /* 0x0015d000014e7983 */ /* 0x000ee80000300a00 */
[----:B------:R-:W3:Y:S04]  /*45eb0*/  LDL.LU.64 R76, [R1+0x15d8] ;  /* 0x0015d800014c7983 */ /* 0x000ee80000300a00 */
[----:B------:R-:W3:Y:S04]  /*45ec0*/  LDL.LU.64 R72, [R1+0x15e8] ;  /* 0x0015e80001487983 */ /* 0x000ee80000300a00 */
[----:B------:R-:W3:Y:S04]  /*45ed0*/  LDL.LU.64 R70, [R1+0x15f0] ;  /* 0x0015f00001467983 */ /* 0x000ee80000300a00 */
[----:B------:R-:W3:Y:S04]  /*45ee0*/  LDL.LU.64 R68, [R1+0x15f8] ;  /* 0x0015f80001447983 */ /* 0x000ee80000300a00 */
[----:B------:R-:W3:Y:S04]  /*45ef0*/  LDL.LU.64 R64, [R1+0x1608] ;  /* 0x0016080001407983 */ /* 0x000ee80000300a00 */
[----:B------:R-:W3:Y:S04]  /*45f00*/  LDL.LU.64 R62, [R1+0x1610] ;  /* 0x00161000013e7983 */ /* 0x000ee80000300a00 */
[----:B------:R3:W-:Y:S01]  /*45f10*/  LDGSTS.E [R247+0x6c004], desc[UR60][R36.64], !P5 ;  /* 0x6c00400024f77fae */ /* 0x0007e2000e92187c */
[----:B----4-:R-:W-:-:S04]  /*45f20*/  IMAD.WIDE R82, R7, 0x4, R82 ;  /* 0x0000000407527825 */ /* 0x010fc800078e0252 */
[----:B------:R-:W-:-:S04]  /*45f30*/  IMAD.WIDE R74, R7, 0x4, R74 ;  /* 0x00000004074a7825 */ /* 0x000fc800078e024a */
[----:B------:R-:W-:-:S04]  /*45f40*/  IMAD.WIDE R66, R7, 0x4, R66 ;  /* 0x0000000407427825 */ /* 0x000fc800078e0242 */
[C---:B------:R-:W-:Y:S02]  /*45f50*/  IMAD.WIDE R58, R7.reuse, 0x4, R60 ;  /* 0x00000004073a7825 */ /* 0x040fe400078e023c */
[----:B------:R-:W4:Y:S04]  /*45f60*/  LDL.LU.64 R60, [R1+0x1618] ;  /* 0x00161800013c7983 */ /* 0x000f280000300a00 */
[----:B------:R-:W4:Y:S04]  /*45f70*/  LDL.LU.64 R48, [R1+0x1648] ;  /* 0x0016480001307983 */ /* 0x000f280000300a00 */
[----:B------:R-:W-:Y:S04]  /*45f80*/  STL.64 [R1+0x2780], R82 ;  /* 0x0027805201007387 */ /* 0x000fe80000100a00 */
[----:B------:R-:W4:Y:S04]  /*45f90*/  LDL.LU.64 R46, [R1+0x1650] ;  /* 0x00165000012e7983 */ /* 0x000f280000300a00 */
[----:B------:R-:W4:Y:S04]  /*45fa0*/  LDL.LU.64 R44, [R1+0x1658] ;  /* 0x00165800012c7983 */ /* 0x000f280000300a00 */
[----:B------:R4:W-:Y:S04]  /*45fb0*/  STL.64 [R1+0x27a0], R74 ;  /* 0x0027a04a01007387 */ /* 0x0009e80000100a00 */
[----:B-1----:R-:W4:Y:S01]  /*45fc0*/  LDL.LU.64 R40, [R1+0x1668] ;  /* 0x0016680001287983 */ /* 0x002f220000300a00 */
[----:B--2---:R-:W-:-:S03]  /*45fd0*/  IMAD.WIDE R42, R7, 0x4, R56 ;  /* 0x00000004072a7825 */ /* 0x004fc600078e0238 */
[----:B------:R-:W2:Y:S04]  /*45fe0*/  LDL.LU.64 R38, [R1+0x1670] ;  /* 0x0016700001267983 */ /* 0x000ea80000300a00 */
[----:B------:R-:W-:Y:S01]  /*45ff0*/  STL.64 [R1+0x3748], R66 ;  /* 0x0037484201007387 */ /* 0x000fe20000100a00 */
[----:B------:R-:W-:-:S03]  /*46000*/  IMAD.WIDE R50, R7, 0x4, R54 ;  /* 0x0000000407327825 */ /* 0x000fc600078e0236 */
[----:B---3--:R-:W3:Y:S04]  /*46010*/  LDL.LU.64 R36, [R1+0x1678] ;  /* 0x0016780001247983 */ /* 0x008ee80000300a00 */
[----:B------:R-:W3:Y:S04]  /*46020*/  LDL.LU.64 R56, [R1+0x1628] ;  /* 0x0016280001387983 */ /* 0x000ee80000300a00 */
[----:B------:R-:W-:Y:S04]  /*46030*/  STL.64 [R1+0x3768], R58 ;  /* 0x0037683a01007387 */ /* 0x000fe80000100a00 */
[----:B------:R-:W3:Y:S04]  /*46040*/  LDL.LU.64 R52, [R1+0x1638] ;  /* 0x0016380001347983 */ /* 0x000ee80000300a00 */
[----:B------:R-:W3:Y:S01]  /*46050*/  LDL.LU.64 R54, [R1+0x1630] ;  /* 0x0016300001367983 */ /* 0x000ee20000300a00 */
        /* <DEDUP_REMOVED lines=37> */
[----:B----4-:R-:W-:-:S03]  /*462b0*/  IMAD.WIDE R60, R7, 0x4, R60 ;  /* 0x00000004073c7825 */ /* 0x010fc600078e023c */
[----:B------:R-:W-:Y:S01]  /*462c0*/  LDGSTS.E [R247+0x78000], desc[UR60][R62.64], !P2 ;  /* 0x780000003ef77fae */ /* 0x000fe2000d12187c */
        /* <DEDUP_REMOVED lines=8> */
[----:B--2---:R-:W-:-:S03]  /*46350*/  IMAD.WIDE R38, R7, 0x4, R38 ;  /* 0x0000000407267825 */ /* 0x004fc600078e0226 */
[----:B------:R2:W-:Y:S04]  /*46360*/  STL.64 [R1+0x3798], R40 ;  /* 0x0037982801007387 */ /* 0x0005e80000100a00 */
[----:B------:R4:W-:Y:S01]  /*46370*/  STL.64 [R1+0x37a0], R38 ;  /* 0x0037a02601007387 */ /* 0x0009e20000100a00 */
[----:B---3--:R-:W-:-:S03]  /*46380*/  IMAD.WIDE R36, R7, 0x4, R36 ;  /* 0x0000000407247825 */ /* 0x008fc600078e0224 */
[----:B------:R-:W-:Y:S01]  /*46390*/  LDGSTS.E [R247+0x7c000], desc[UR60][R60.64], !P2 ;  /* 0x7c0000003cf77fae */ /* 0x000fe2000d12187c */
[----:B------:R-:W-:-:S05]  /*463a0*/  IMAD.WIDE R56, R7, 0x4, R56 ;  /* 0x0000000407387825 */ /* 0x000fca00078e0238 */
[----:B------:R-:W-:Y:S01]  /*463b0*/  STL.64 [R1+0x3930], R56 ;  /* 0x0039303801007387 */ /* 0x000fe20000100a00 */
[----:B------:R-:W-:-:S03]  /*463c0*/  IMAD.WIDE R52, R7, 0x4, R52 ;  /* 0x0000000407347825 */ /* 0x000fc600078e0234 */
[----:B------:R3:W-:Y:S01]  /*463d0*/  STL.64 [R1+0x37a8], R36 ;  /* 0x0037a82401007387 */ /* 0x0007e20000100a00 */
[----:B------:R-:W-:-:S03]  /*463e0*/  IMAD.WIDE R54, R7, 0x4, R54 ;  /* 0x0000000407367825 */ /* 0x000fc600078e0236 */
[----:B------:R-:W-:Y:S04]  /*463f0*/  STL.64 [R1+0x3b98], R52 ;  /* 0x003b983401007387 */ /* 0x000fe80000100a00 */
[----:B------:R-:W-:Y:S04]  /*46400*/  STL.64 [R1+0x3ba0], R54 ;  /* 0x003ba03601007387 */ /* 0x000fe80000100a00 */
[----:B------:R-:W2:Y:S04]  /*46410*/  LDL.LU.64 R74, [R1+0x1680] ;  /* 0x00168000014a7983 */ /* 0x000ea80000300a00 */
[----:B-1----:R-:W4:Y:S04]  /*46420*/  LDL.LU.64 R80, [R1+0x1688] ;  /* 0x0016880001507983 */ /* 0x002f280000300a00 */
[----:B------:R-:W3:Y:S04]  /*46430*/  LDL.LU.64 R64, [R1+0x1690] ;  /* 0x0016900001407983 */ /* 0x000ee80000300a00 */
[----:B------:R-:W3:Y:S04]  /*46440*/  LDL.LU.64 R66, [R1+0x1698] ;  /* 0x0016980001427983 */ /* 0x000ee80000300a00 */
[----:B------:R-:W3:Y:S04]  /*46450*/  LDL.LU.64 R72, [R1+0x16a0] ;  /* 0x0016a00001487983 */ /* 0x000ee80000300a00 */
[----:B------:R-:W3:Y:S04]  /*46460*/  LDL.LU.64 R82, [R1+0x16a8] ;  /* 0x0016a80001527983 */ /* 0x000ee80000300a00 */
[----:B------:R-:W3:Y:S04]  /*46470*/  LDL.LU.64 R76, [R1+0x16b0] ;  /* 0x0016b000014c7983 */ /* 0x000ee80000300a00 */
[----:B------:R-:W3:Y:S01]  /*46480*/  LDL.LU.64 R78, [R1+0x16b8] ;  /* 0x0016b800014e7983 */ /* 0x000ee20000300a00 */
[----:B------:R-:W-:-:S02]  /*46490*/  VIADD R236, R240, 0xffffff0e ;  /* 0xffffff0ef0ec7836 */ /* 0x000fc40000000000 */
[----:B------:R-:W-:Y:S01]  /*464a0*/  VIADD R237, R237, 0xffffff6b ;  /* 0xffffff6beded7836 */ /* 0x000fe20000000000 */
[----:B------:R-:W3:Y:S01]  /*464b0*/  LDL.LU.64 R68, [R1+0x16c0] ;  /* 0x0016c00001447983 */ /* 0x000ee20000300a00 */
[----:B------:R-:W1:Y:S01]  /*464c0*/  LDC R240, c[0x0][0x230] ;  /* 0x00008c00fff07b82 */ /* 0x000e620000000800 */
[----:B------:R-:W-:Y:S01]  /*464d0*/  ISETP.GE.U32.AND P3, PT, R236, 0x7ffffe8f, PT ;  /* 0x7ffffe8fec00780c */ /* 0x000fe20003f66070 */
[----:B------:R-:W-:Y:S01]  /*464e0*/  VIADD R236, R241, 0xffffff0d ;  /* 0xffffff0df1ec7836 */ /* 0x000fe20000000000 */
[----:B------:R-:W-:Y:S01]  /*464f0*/  ISETP.GE.U32.AND P2, PT, R237, 0x7ffffeec, PT ;  /* 0x7ffffeeced00780c */ /* 0x000fe20003f46070 */
[----:B------:R-:W3:Y:S03]  /*46500*/  LDL.LU.64 R70, [R1+0x16c8] ;  /* 0x0016c80001467983 */ /* 0x000ee60000300a00 */
[----:B------:R-:W-:Y:S01]  /*46510*/  ISETP.GE.U32.AND P4, PT, R236, 0x7ffffe8e, PT ;  /* 0x7ffffe8eec00780c */ /* 0x000fe20003f86070 */
[----:B------:R-:W1:Y:S01]  /*46520*/  LDC R241, c[0x0][0x230] ;  /* 0x00008c00fff17b82 */ /* 0x000e620000000800 */
[----:B------:R-:W-:-:S04]  /*46530*/  IADD3 R236, R239, -0xf4, RZ ;  /* 0xffffff0cefec7810 */ /* 0x000fc80007ffe0ff */
[----:B------:R-:W-:Y:S01]  /*46540*/  ISETP.GE.U32.AND P5, PT, R236, 0x7ffffe8d, PT ;  /* 0x7ffffe8dec00780c */ /* 0x000fe20003fa6070 */
[----:B------:R-:W-:Y:S02]  /*46550*/  LDGSTS.E [R247+0x70004], desc[UR60][R58.64], !P3 ;  /* 0x700040003af77fae */ /* 0x000fe4000d92187c */
[----:B------:R-:W1:Y:S02]  /*46560*/  LDC R239, c[0x0][0x230] ;  /* 0x00008c00ffef7b82 */ /* 0x000e640000000800 */
        /* <DEDUP_REMOVED lines=16> */
[C---:B----4-:R-:W-:Y:S01]  /*46670*/  IMAD.WIDE R40, R7.reuse, 0x4, R80 ;  /* 0x0000000407287825 */ /* 0x050fe200078e0250 */
[----:B------:R2:W-:Y:S03]  /*46680*/  STL.64 [R1+0x1ec8], R42 ;  /* 0x001ec82a01007387 */ /* 0x0005e60000100a00 */
[C---:B---3--:R-:W-:Y:S01]  /*46690*/  IMAD.WIDE R38, R7.reuse, 0x4, R64 ;  /* 0x0000000407267825 */ /* 0x048fe200078e0240 */
        /* <DEDUP_REMOVED lines=350> */
[----:B------:R4:W-:Y:S01]  /*47c80*/  LDGSTS.E [R245+0x44008], desc[UR60][R40.64], !P4 ;  /* 0x4400800028f57fae */ /* 0x0009e2000e12187c */
        /* <DEDUP_REMOVED lines=163> */
[----:B------:R-:W1:Y:S05]  /*486c0*/  LDC R238, c[0x0][0x230] ;  /* 0x00008c00ffee7b82 */ /* 0x000e6a0000000800 */
[----:B------:R-:W-:Y:S01]  /*486d0*/  LDGSTS.E [R245+0x60008], desc[UR60][R82.64], !P6 ;  /* 0x6000800052f57fae */ /* 0x000fe2000f12187c */
[----:B------:R-:W-:Y:S01]  /*486e0*/  ISETP.GE.U32.AND P2, PT, R236, 0x7ffffe88, PT ;  /* 0x7ffffe88ec00780c */ /* 0x000fe20003f46070 */
[C---:B------:R-:W-:Y:S01]  /*486f0*/  IMAD.WIDE R80, R7.reuse, 0x4, R80 ;  /* 0x0000000407507825 */ /* 0x040fe200078e0250 */
[----:B------:R-:W1:Y:S03]  /*48700*/  LDC R237, c[0x0][0x230] ;  /* 0x00008c00ffed7b82 */ /* 0x000e660000000800 */
        /* <DEDUP_REMOVED lines=13> */
[----:B------:R1:W-:Y:S04]  /*487e0*/  STL.64 [R1+0x2698], R68 ;  /* 0x0026984401007387 */ /* 0x0003e80000100a00 */
[----:B------:R-:W-:Y:S04]  /*487f0*/  STL.64 [R1+0x3838], R64 ;  /* 0x0038384001007387 */ /* 0x000fe80000100a00 */
[----:B------:R1:W-:Y:S04]  /*48800*/  STL.64 [R1+0x3840], R62 ;  /* 0x0038403e01007387 */ /* 0x0003e80000100a00 */
        /* <DEDUP_REMOVED lines=23> */
[C---:B------:R-:W-:Y:S01]  /*48980*/  IMAD.WIDE R38, R7.reuse, 0x4, R38 ;  /* 0x0000000407267825 */ /* 0x040fe200078e0226 */
[----:B------:R-:W-:Y:S03]  /*48990*/  STL.64 [R1+0x3898], R40 ;  /* 0x0038982801007387 */ /* 0x000fe60000100a00 */
[----:B----4-:R-:W-:Y:S01]  /*489a0*/  IMAD.WIDE R36, R7, 0x4, R36 ;  /* 0x0000000407247825 */ /* 0x010fe200078e0224 */
[----:B------:R-:W-:Y:S04]  /*489b0*/  STL.64 [R1+0x38a0], R38 ;  /* 0x0038a02601007387 */ /* 0x000fe80000100a00 */
[----:B------:R3:W-:Y:S04]  /*489c0*/  STL.64 [R1+0x38a8], R36 ;  /* 0x0038a82401007387 */ /* 0x0007e80000100a00 */
[----:B-1----:R-:W4:Y:S04]  /*489d0*/  LDL.LU.64 R74, [R1+0xf50] ;  /* 0x000f5000014a7983 */ /* 0x002f280000300a00 */
[----:B------:R-:W3:Y:S04]  /*489e0*/  LDL.LU.64 R80, [R1+0xf58] ;  /* 0x000f580001507983 */ /* 0x000ee80000300a00 */
[----:B------:R-:W3:Y:S04]  /*489f0*/  LDL.LU.64 R66, [R1+0xf60] ;  /* 0x000f600001427983 */ /* 0x000ee80000300a00 */
[----:B------:R-:W3:Y:S01]  /*48a00*/  LDL.LU.64 R82, [R1+0xf68] ;  /* 0x000f680001527983 */ /* 0x000ee20000300a00 */
[----:B------:R-:W-:-:S02]  /*48a10*/  IADD3 R236, R240, -0xfa, RZ ;  /* 0xffffff06f0ec7810 */ /* 0x000fc40007ffe0ff */
[----:B------:R-:W1:Y:S01]  /*48a20*/  LDC R240, c[0x0][0x230] ;  /* 0x00008c00fff07b82 */ /* 0x000e620000000800 */
[----:B------:R-:W-:Y:S01]  /*48a30*/  LDGSTS.E [R245+0x74000], desc[UR60][R64.64], !P2 ;  /* 0x7400000040f57fae */ /* 0x000fe2000d12187c */
[----:B------:R-:W-:Y:S01]  /*48a40*/  ISETP.GE.U32.AND P3, PT, R236, 0x7ffffe87, PT ;  /* 0x7ffffe87ec00780c */ /* 0x000fe20003f66070 */
[----:B------:R-:W-:Y:S02]  /*48a50*/  VIADD R236, R241, 0xffffff05 ;  /* 0xffffff05f1ec7836 */ /* 0x000fe40000000000 */
[----:B------:R-:W3:Y:S03]  /*48a60*/  LDL.LU.64 R68, [R1+0xf70] ;  /* 0x000f700001447983 */ /* 0x000ee60000300a00 */
[----:B------:R-:W-:Y:S01]  /*48a70*/  ISETP.GE.U32.AND P4, PT, R236, 0x7ffffe86, PT ;  /* 0x7ffffe86ec00780c */ /* 0x000fe20003f86070 */
[----:B------:R-:W-:Y:S01]  /*48a80*/  VIADD R236, R239, 0xffffff04 ;  /* 0xffffff04efec7836 */ /* 0x000fe20000000000 */
[----:B------:R-:W2:Y:S01]  /*48a90*/  LDC R241, c[0x0][0x230] ;  /* 0x00008c00fff17b82 */ /* 0x000ea20000000800 */
[----:B------:R-:W-:Y:S01]  /*48aa0*/  LDGSTS.E [R245+0x78000], desc[UR60][R62.64], !P2 ;  /* 0x780000003ef57fae */ /* 0x000fe2000d12187c */
[----:B------:R-:W-:-:S03]  /*48ab0*/  IADD3 R237, R237, -0x9d, RZ ;  /* 0xffffff63eded7810 */ /* 0x000fc60007ffe0ff */
[----:B------:R-:W3:Y:S03]  /*48ac0*/  LDL.LU.64 R70, [R1+0xf78] ;  /* 0x000f780001467983 */ /* 0x000ee60000300a00 */
[----:B------:R-:W1:Y:S01]  /*48ad0*/  LDC R239, c[0x0][0x230] ;  /* 0x00008c00ffef7b82 */ /* 0x000e620000000800 */
[----:B------:R-:W-:Y:S01]  /*48ae0*/  ISETP.GE.U32.AND P5, PT, R236, 0x7ffffe85, PT ;  /* 0x7ffffe85ec00780c */ /* 0x000fe20003fa6070 */
[----:B------:R-:W-:Y:S01]  /*48af0*/  LDGSTS.E [R245+0x7c000], desc[UR60][R60.64], !P2 ;  /* 0x7c0000003cf57fae */ /* 0x000fe2000d12187c */
[----:B------:R-:W-:-:S03]  /*48b00*/  VIADD R236, R238, 0xffffff62 ;  /* 0xffffff62eeec7836 */ /* 0x000fc60000000000 */
[----:B------:R-:W3:Y:S04]  /*48b10*/  LDL.LU.64 R76, [R1+0xf80] ;  /* 0x000f8000014c7983 */ /* 0x000ee80000300a00 */
[----:B------:R-:W-:Y:S04]  /*48b20*/  LDGSTS.E [R245+0x70004], desc[UR60][R58.64], !P3 ;  /* 0x700040003af57fae */ /* 0x000fe8000d92187c */
[----:B------:R-:W3:Y:S04]  /*48b30*/  LDL.LU.64 R78, [R1+0xf88] ;  /* 0x000f8800014e7983 */ /* 0x000ee80000300a00 */
[----:B------:R-:W-:Y:S01]  /*48b40*/  LDGSTS.E [R245+0x74004], desc[UR60][R56.64], !P3 ;  /* 0x7400400038f57fae */ /* 0x000fe2000d92187c */
[----:B------:R-:W-:-:S03]  /*48b50*/  ISETP.GE.U32.AND P2, PT, R237, 0x7ffffee4, PT ;  /* 0x7ffffee4ed00780c */ /* 0x000fc60003f46070 */
[----:B------:R-:W-:Y:S01]  /*48b60*/  LDGSTS.E [R245+0x78004], desc[UR60][R54.64], !P3 ;  /* 0x7800400036f57fae */ /* 0x000fe2000d92187c */
[----:B--2---:R-:W-:-:S03]  /*48b70*/  VIADD R237, R241, 0xffffff43 ;  /* 0xffffff43f1ed7836 */ /* 0x004fc60000000000 */
[----:B------:R-:W-:Y:S01]  /*48b80*/  LDGSTS.E [R245+0x7c004], desc[UR60][R52.64], !P3 ;  /* 0x7c00400034f57fae */ /* 0x000fe2000d92187c */
[----:B------:R-:W-:Y:S01]  /*48b90*/  ISETP.GE.U32.AND P3, PT, R236, 0x7ffffee3, PT ;  /* 0x7ffffee3ec00780c */ /* 0x000fe20003f66070 */
[----:B------:R-:W-:Y:S02]  /*48ba0*/  VIADD R236, R242, 0xffffff42 ;  /* 0xffffff42f2ec7836 */ /* 0x000fe40000000000 */
[----:B------:R-:W-:Y:S01]  /*48bb0*/  LDGSTS.E [R245+0x70008], desc[UR60][R50.64], !P4 ;  /* 0x7000800032f57fae */ /* 0x000fe2000e12187c */
[----:B-1----:R-:W-:-:S03]  /*48bc0*/  VIADD R239, R239, 0xffffff61 ;  /* 0xffffff61efef7836 */ /* 0x002fc60000000000 */
[----:B------:R-:W-:Y:S01]  /*48bd0*/  LDGSTS.E [R245+0x74008], desc[UR60][R48.64], !P4 ;  /* 0x7400800030f57fae */ /* 0x000fe2000e12187c */
[----:B------:R-:W-:-:S03]  /*48be0*/  IADD3 R238, R240, -0xa0, RZ ;  /* 0xffffff60f0ee7810 */ /* 0x000fc60007ffe0ff */
[----:B------:R-:W-:Y:S04]  /*48bf0*/  LDGSTS.E [R245+0x78008], desc[UR60][R46.64], !P4 ;  /* 0x780080002ef57fae */ /* 0x000fe8000e12187c */
[----:B------:R1:W-:Y:S01]  /*48c00*/  LDGSTS.E [R245+0x7c008], desc[UR60][R44.64], !P4 ;  /* 0x7c0080002cf57fae */ /* 0x0003e2000e12187c */
[----:B------:R-:W-:-:S03]  /*48c10*/  ISETP.GE.U32.AND P6, PT, R237, 0x7ffffec4, PT ;  /* 0x7ffffec4ed00780c */ /* 0x000fc60003fc6070 */
[----:B------:R-:W-:Y:S01]  /*48c20*/  LDGSTS.E [R245+0x7000c], desc[UR60][R42.64], !P5 ;  /* 0x7000c0002af57fae */ /* 0x000fe2000e92187c */
[----:B------:R-:W-:-:S03]  /*48c30*/  ISETP.GE.U32.AND P0, PT, R236, 0x7ffffec3, PT ;  /* 0x7ffffec3ec00780c */ /* 0x000fc60003f06070 */
[----:B------:R-:W-:Y:S01]  /*48c40*/  LDGSTS.E [R245+0x7400c], desc[UR60][R40.64], !P5 ;  /* 0x7400c00028f57fae */ /* 0x000fe2000e92187c */
[----:B------:R-:W-:-:S03]  /*48c50*/  ISETP.GE.U32.AND P4, PT, R239, 0x7ffffee2, PT ;  /* 0x7ffffee2ef00780c */ /* 0x000fc60003f86070 */
[----:B------:R-:W2:Y:S01]  /*48c60*/  LDL.LU.64 R62, [R1+0xf90] ;  /* 0x000f9000013e7983 */ /* 0x000ea20000300a00 */
[----:B-1----:R-:W1:Y:S03]  /*48c70*/  LDC R45, c[0x0][0x230] ;  /* 0x00008c00ff2d7b82 */ /* 0x002e660000000800 */
[----:B------:R-:W-:Y:S04]  /*48c80*/  LDGSTS.E [R245+0x7800c], desc[UR60][R38.64], !P5 ;  /* 0x7800c00026f57fae */ /* 0x000fe8000e92187c */
[----:B------:R3:W-:Y:S01]  /*48c90*/  LDGSTS.E [R245+0x7c00c], desc[UR60][R36.64], !P5 ;  /* 0x7c00c00024f57fae */ /* 0x0007e2000e92187c */
[----:B------:R-:W-:Y:S01]  /*48ca0*/  ISETP.GE.U32.AND P5, PT, R238, 0x7ffffee1, PT ;  /* 0x7ffffee1ee00780c */ /* 0x000fe20003fa6070 */
[----:B------:R-:W1:Y:S02]  /*48cb0*/  LDC R44, c[0x0][0x230] ;  /* 0x00008c00ff2c7b82 */ /* 0x000e640000000800 */
[----:B------:R-:W2:Y:S01]  /*48cc0*/  LDL.LU.64 R72, [R1+0xf98] ;  /* 0x000f980001487983 */ /* 0x000ea20000300a00 */
[----:B----4-:R-:W-:-:S03]  /*48cd0*/  IMAD.WIDE R236, R7, 0x4, R74 ;  /* 0x0000000407ec7825 */ /* 0x010fc600078e024a */
[----:B------:R-:W4:Y:S01]  /*48ce0*/  LDL.LU.64 R74, [R1+0xfa0] ;  /* 0x000fa000014a7983 */ /* 0x000f220000300a00 */
[----:B---3--:R-:W-:-:S03]  /*48cf0*/  IMAD.WIDE R238, R7, 0x4, R80 ;  /* 0x0000000407ee7825 */ /* 0x008fc600078e0250 */
[----:B------:R-:W3:Y:S01]  /*48d00*/  LDL.LU.64 R80, [R1+0xfa8] ;  /* 0x000fa80001507983 */ /* 0x000ee20000300a00 */
[C---:B------:R-:W-:Y:S01]  /*48d10*/  IMAD.WIDE R242, R7.reuse, 0x4, R82 ;  /* 0x0000000407f27825 */ /* 0x040fe200078e0252 */
[----:B------:R-:W-:Y:S02]  /*48d20*/  IADD3 R245, R246, -0xbf, RZ ;  /* 0xffffff41f6f57810 */ /* 0x000fe40007ffe0ff */
[----:B------:R-:W3:Y:S01]  /*48d30*/  LDL.LU.64 R82, [R1+0xfb0] ;  /* 0x000fb00001527983 */ /* 0x000ee20000300a00 */
[----:B------:R-:W-:-:S03]  /*48d40*/  IMAD.WIDE R240, R7, 0x4, R66 ;  /* 0x0000000407f07825 */ /* 0x000fc600078e0242 */
[----:B------:R-:W3:Y:S01]  /*48d50*/  LDL.LU.64 R64, [R1+0xfb8] ;  /* 0x000fb80001407983 */ /* 0x000ee20000300a00 */
[----:B------:R-:W-:-:S03]  /*48d60*/  IMAD.WIDE R246, R7, 0x4, R68 ;  /* 0x0000000407f67825 */ /* 0x000fc600078e0244 */
[----:B------:R-:W-:Y:S04]  /*48d70*/  LDGSTS.E [R244+0x40000], desc[UR60][R236.64], !P2 ;  /* 0x40000000ecf47fae */ /* 0x000fe8000d12187c */
[----:B------:R-:W-:Y:S01]  /*48d80*/  LDGSTS.E [R244+0x44000], desc[UR60][R238.64], !P2 ;  /* 0x44000000eef47fae */ /* 0x000fe2000d12187c */
[----:B------:R-:W-:-:S03]  /*48d90*/  IMAD.WIDE R248, R7, 0x4, R70 ;  /* 0x0000000407f87825 */ /* 0x000fc600078e0246 */
[----:B------:R-:W-:Y:S04]  /*48da0*/  LDGSTS.E [R244+0x48000], desc[UR60][R240.64], !P2 ;  /* 0x48000000f0f47fae */ /* 0x000fe8000d12187c */
[----:B------:R-:W-:Y:S01]  /*48db0*/  LDGSTS.E [R244+0x4c000], desc[UR60][R242.64], !P2 ;  /* 0x4c000000f2f47fae */ /* 0x000fe2000d12187c */
[----:B------:R-:W-:-:S03]  /*48dc0*/  IMAD.WIDE R250, R7, 0x4, R76 ;  /* 0x0000000407fa7825 */ /* 0x000fc600078e024c */
[----:B------:R-:W-:Y:S04]  /*48dd0*/  LDGSTS.E [R244+0x40004], desc[UR60][R246.64], !P3 ;  /* 0x40004000f6f47fae */ /* 0x000fe8000d92187c */
[----:B------:R-:W3:Y:S01]  /*48de0*/  LDL.LU.64 R76, [R1+0xfc0] ;  /* 0x000fc000014c7983 */ /* 0x000ee20000300a00 */
[----:B------:R-:W-:-:S03]  /*48df0*/  IMAD.WIDE R36, R7, 0x4, R78 ;  /* 0x0000000407247825 */ /* 0x000fc600078e024e */
[----:B------:R-:W3:Y:S04]  /*48e00*/  LDL.LU.64 R66, [R1+0xfc8] ;  /* 0x000fc80001427983 */ /* 0x000ee80000300a00 */
[----:B------:R3:W-:Y:S04]  /*48e10*/  STL.64 [R1+0x1e00], R36 ;  /* 0x001e002401007387 */ /* 0x0007e80000100a00 */
[----:B------:R-:W3:Y:S04]  /*48e20*/  LDL.LU.64 R68, [R1+0xfd0] ;  /* 0x000fd00001447983 */ /* 0x000ee80000300a00 */
[----:B------:R-:W3:Y:S04]  /*48e30*/  LDL.LU.64 R78, [R1+0xfd8] ;  /* 0x000fd800014e7983 */ /* 0x000ee80000300a00 */
[----:B------:R-:W3:Y:S04]  /*48e40*/  LDL.LU.64 R70, [R1+0xfe0] ;  /* 0x000fe00001467983 */ /* 0x000ee80000300a00 */
[----:B------:R-:W-:Y:S04]  /*48e50*/  LDGSTS.E [R244+0x44004], desc[UR60][R248.64], !P3 ;  /* 0x44004000f8f47fae */ /* 0x000fe8000d92187c */
[----:B------:R-:W-:Y:S04]  /*48e60*/  LDGSTS.E [R244+0x48004], desc[UR60][R250.64], !P3 ;  /* 0x48004000faf47fae */ /* 0x000fe8000d92187c */
[----:B------:R3:W-:Y:S01]  /*48e70*/  LDGSTS.E [R244+0x4c004], desc[UR60][R36.64], !P3 ;  /* 0x4c00400024f47fae */ /* 0x0007e2000d92187c */
[----:B--2---:R-:W-:-:S05]  /*48e80*/  IMAD.WIDE R42, R7, 0x4, R62 ;  /* 0x00000004072a7825 */ /* 0x004fca00078e023e */
[----:B------:R2:W-:Y:S04]  /*48e90*/  STL.64 [R1+0x1e08], R42 ;  /* 0x001e082a01007387 */ /* 0x0005e80000100a00 */
[----:B------:R2:W-:Y:S01]  /*48ea0*/  LDGSTS.E [R244+0x40008], desc[UR60][R42.64], !P4 ;  /* 0x400080002af47fae */ /* 0x0005e2000e12187c */
[----:B------:R-:W-:-:S05]  /*48eb0*/  IMAD.WIDE R40, R7, 0x4, R72 ;  /* 0x0000000407287825 */ /* 0x000fca00078e0248 */
[----:B------:R1:W-:Y:S01]  /*48ec0*/  LDGSTS.E [R244+0x44008], desc[UR60][R40.64], !P4 ;  /* 0x4400800028f47fae */ /* 0x0003e2000e12187c */
[----:B----4-:R-:W-:-:S04]  /*48ed0*/  IMAD.WIDE R38, R7, 0x4, R74 ;  /* 0x0000000407267825 */ /* 0x010fc800078e024a */
[C---:B---3--:R-:W-:Y:S01]  /*48ee0*/  IMAD.WIDE R36, R7.reuse, 0x4, R80 ;  /* 0x0000000407247825 */ /* 0x048fe200078e0250 */
[----:B------:R3:W-:Y:S04]  /*48ef0*/  LDGSTS.E [R244+0x48008], desc[UR60][R38.64], !P4 ;  /* 0x4800800026f47fae */ /* 0x0007e8000e12187c */
[----:B------:R-:W4:Y:S04]  /*48f00*/  LDL.LU.64 R80, [R1+0xfe8] ;  /* 0x000fe80001507983 */ /* 0x000f280000300a00 */
[----:B------:R1:W-:Y:S04]  /*48f10*/  STL.64 [R1+0x1e10], R40 ;  /* 0x001e102801007387 */ /* 0x0003e80000100a00 */
[----:B------:R3:W-:Y:S04]  /*48f20*/  STL.64 [R1+0x1e18], R38 ;  /* 0x001e182601007387 */ /* 0x0007e80000100a00 */
[----:B------:R3:W-:Y:S04]  /*48f30*/  STL.64 [R1+0x1e20], R36 ;  /* 0x001e202401007387 */ /* 0x0007e80000100a00 */
[----:B------:R-:W4:Y:S01]  /*48f40*/  LDL.LU.64 R72, [R1+0xff0] ;  /* 0x000ff00001487983 */ /* 0x000f220000300a00 */
[----:B--2---:R-:W-:-:S03]  /*48f50*/  IMAD.WIDE R42, R7, 0x4, R82 ;  /* 0x00000004072a7825 */ /* 0x004fc600078e0252 */
[----:B------:R-:W2:Y:S04]  /*48f60*/  LDL.LU.64 R74, [R1+0xff8] ;  /* 0x000ff800014a7983 */ /* 0x000ea80000300a00 */
[----:B------:R-:W2:Y:S01]  /*48f70*/  LDL.LU.64 R82, [R1+0x1000] ;  /* 0x0010000001527983 */ /* 0x000ea20000300a00 */
[----:B-1----:R-:W-:-:S03]  /*48f80*/  IMAD.WIDE R40, R7, 0x4, R64 ;  /* 0x0000000407287825 */ /* 0x002fc600078e0240 */
[----:B------:R1:W-:Y:S01]  /*48f90*/  LDGSTS.E [R244+0x4c008], desc[UR60][R36.64], !P4 ;  /* 0x4c00800024f47fae */ /* 0x0003e2000e12187c */
[----:B---3--:R-:W-:-:S03]  /*48fa0*/  IMAD.WIDE R38, R7, 0x4, R76 ;  /* 0x0000000407267825 */ /* 0x008fc600078e024c */
[----:B------:R3:W-:Y:S04]  /*48fb0*/  STL.64 [R1+0x1e28], R42 ;  /* 0x001e282a01007387 */ /* 0x0007e80000100a00 */
[----:B------:R3:W-:Y:S01]  /*48fc0*/  LDGSTS.E [R244+0x4000c], desc[UR60][R42.64], !P5 ;  /* 0x4000c0002af47fae */ /* 0x0007e2000e92187c */
[----:B-1----:R-:W-:-:S03]  /*48fd0*/  IMAD.WIDE R36, R7, 0x4, R66 ;  /* 0x0000000407247825 */ /* 0x002fc600078e0242 */
[----:B------:R-:W2:Y:S04]  /*48fe0*/  LDL.LU.64 R76, [R1+0x1008] ;  /* 0x00100800014c7983 */ /* 0x000ea80000300a00 */
[----:B------:R1:W-:Y:S01]  /*48ff0*/  STL.64 [R1+0x1e30], R40 ;  /* 0x001e302801007387 */ /* 0x0003e20000100a00 */
[----:B---3--:R-:W-:-:S03]  /*49000*/  IMAD.WIDE R42, R7, 0x4, R68 ;  /* 0x00000004072a7825 */ /* 0x008fc600078e0244 */
[----:B------:R1:W-:Y:S04]  /*49010*/  LDGSTS.E [R244+0x4400c], desc[UR60][R40.64], !P5 ;  /* 0x4400c00028f47fae */ /* 0x0003e8000e92187c */
[----:B------:R3:W-:Y:S04]  /*49020*/  STL.64 [R1+0x1e38], R38 ;  /* 0x001e382601007387 */ /* 0x0007e80000100a00 */
[----:B------:R4:W-:Y:S01]  /*49030*/  STL.64 [R1+0x1e40], R36 ;  /* 0x001e402401007387 */ /* 0x0009e20000100a00 */
[----:B-1----:R-:W-:-:S03]  /*49040*/  IMAD.WIDE R40, R7, 0x4, R78 ;  /* 0x0000000407287825 */ /* 0x002fc600078e024e */
[----:B------:R3:W-:Y:S04]  /*49050*/  LDGSTS.E [R244+0x4800c], desc[UR60][R38.64], !P5 ;  /* 0x4800c00026f47fae */ /* 0x0007e8000e92187c */
[----:B------:R-:W2:Y:S04]  /*49060*/  LDL.LU.64 R78, [R1+0x1010] ;  /* 0x00101000014e7983 */ /* 0x000ea80000300a00 */
[----:B------:R1:W-:Y:S01]  /*49070*/  STL.64 [R1+0x2170], R42 ;  /* 0x0021702a01007387 */ /* 0x0003e20000100a00 */
[----:B---3--:R-:W-:-:S03]  /*49080*/  IMAD.WIDE R38, R7, 0x4, R70 ;  /* 0x0000000407267825 */ /* 0x008fc600078e0246 */
[----:B------:R-:W3:Y:S04]  /*49090*/  LDL.LU.64 R62, [R1+0x1018] ;  /* 0x00101800013e7983 */ /* 0x000ee80000300a00 */
[----:B------:R-:W-:Y:S04]  /*490a0*/  STL.64 [R1+0x2180], R40 ;  /* 0x0021802801007387 */ /* 0x000fe80000100a00 */
[----:B------:R4:W-:Y:S04]  /*490b0*/  LDGSTS.E [R244+0x4c00c], desc[UR60][R36.64], !P5 ;  /* 0x4c00c00024f47fae */ /* 0x0009e8000e92187c */
[----:B------:R-:W3:Y:S04]  /*490c0*/  LDL.LU.64 R64, [R1+0x1020] ;  /* 0x0010200001407983 */ /* 0x000ee80000300a00 */
[----:B------:R2:W-:Y:S04]  /*490d0*/  STL.64 [R1+0x2190], R38 ;  /* 0x0021902601007387 */ /* 0x0005e80000100a00 */
[----:B------:R-:W3:Y:S04]  /*490e0*/  LDL.LU.64 R66, [R1+0x1028] ;  /* 0x0010280001427983 */ /* 0x000ee80000300a00 */
[----:B------:R1:W-:Y:S04]  /*490f0*/  LDGSTS.E [R244+0x50000], desc[UR60][R42.64], !P6 ;  /* 0x500000002af47fae */ /* 0x0003e8000f12187c */
[----:B------:R-:W-:Y:S04]  /*49100*/  LDGSTS.E [R244+0x54000], desc[UR60][R40.64], !P6 ;  /* 0x5400000028f47fae */ /* 0x000fe8000f12187c */
[----:B------:R2:W-:Y:S01]  /*49110*/  LDGSTS.E [R244+0x58000], desc[UR60][R38.64], !P6 ;  /* 0x5800000026f47fae */ /* 0x0005e2000f12187c */
[----:B----4-:R-:W-:-:S05]  /*49120*/  IMAD.WIDE R36, R7, 0x4, R80 ;  /* 0x0000000407247825 */ /* 0x010fca00078e0250 */
[----:B------:R4:W-:Y:S04]  /*49130*/  STL.64 [R1+0x21a0], R36 ;  /* 0x0021a02401007387 */ /* 0x0009e80000100a00 */
[----:B------:R-:W3:Y:S04]  /*49140*/  LDL.LU.64 R80, [R1+0x1030] ;  /* 0x0010300001507983 */ /* 0x000ee80000300a00 */
[----:B------:R-:W3:Y:S01]  /*49150*/  LDL.LU.64 R68, [R1+0x1038] ;  /* 0x0010380001447983 */ /* 0x000ee20000300a00 */
[----:B-1----:R-:W-:-:S03]  /*49160*/  IMAD.WIDE R42, R7, 0x4, R72 ;  /* 0x00000004072a7825 */ /* 0x002fc600078e0248 */
[----:B------:R4:W-:Y:S04]  /*49170*/  LDGSTS.E [R244+0x5c000], desc[UR60][R36.64], !P6 ;  /* 0x5c00000024f47fae */ /* 0x0009e8000f12187c */
[----:B------:R1:W-:Y:S01]  /*49180*/  STL.64 [R1+0x21b0], R42 ;  /* 0x0021b02a01007387 */ /* 0x0003e20000100a00 */
[----:B--2---:R-:W-:Y:S01]  /*49190*/  IMAD.WIDE R38, R7, 0x4, R82 ;  /* 0x0000000407267825 */ /* 0x004fe200078e0252 */
[----:B------:R-:W-:Y:S02]  /*491a0*/  ISETP.GE.U32.AND P2, PT, R245, 0x7ffffec2, PT ;  /* 0x7ffffec2f500780c */ /* 0x000fe40003f46070 */
[----:B------:R-:W2:Y:S01]  /*491b0*/  LDL.LU.64 R82, [R1+0x1040] ;  /* 0x0010400001527983 */ /* 0x000ea20000300a00 */
[----:B------:R-:W-:-:S03]  /*491c0*/  IMAD.WIDE R40, R7, 0x4, R74 ;  /* 0x0000000407287825 */ /* 0x000fc600078e024a */
[----:B------:R1:W-:Y:S04]  /*491d0*/  LDGSTS.E [R244+0x50004], desc[UR60][R42.64], !P0 ;  /* 0x500040002af47fae */ /* 0x0003e8000c12187c */
[----:B------:R3:W-:Y:S04]  /*491e0*/  STL.64 [R1+0x21c0], R40 ;  /* 0x0021c02801007387 */ /* 0x0007e80000100a00 */
[----:B------:R-:W2:Y:S01]  /*491f0*/  LDL.LU.64 R70, [R1+0x1048] ;  /* 0x0010480001467983 */ /* 0x000ea20000300a00 */
[----:B----4-:R-:W-:-:S03]  /*49200*/  IMAD.WIDE R36, R7, 0x4, R76 ;  /* 0x0000000407247825 */ /* 0x010fc600078e024c */
[----:B------:R4:W-:Y:S04]  /*49210*/  STL.64 [R1+0x21d0], R38 ;  /* 0x0021d02601007387 */ /* 0x0009e80000100a00 */
[----:B------:R4:W-:Y:S04]  /*49220*/  STL.64 [R1+0x21e0], R36 ;  /* 0x0021e02401007387 */ /* 0x0009e80000100a00 */
[----:B------:R3:W-:Y:S04]  /*49230*/  LDGSTS.E [R244+0x54004], desc[UR60][R40.64], !P0 ;  /* 0x5400400028f47fae */ /* 0x0007e8000c12187c */
[----:B------:R-:W2:Y:S04]  /*49240*/  LDL.LU.64 R72, [R1+0x1050] ;  /* 0x0010500001487983 */ /* 0x000ea80000300a00 */
[----:B------:R4:W-:Y:S04]  /*49250*/  LDGSTS.E [R244+0x58004], desc[UR60][R38.64], !P0 ;  /* 0x5800400026f47fae */ /* 0x0009e8000c12187c */
[----:B------:R-:W2:Y:S04]  /*49260*/  LDL.LU.64 R74, [R1+0x1058] ;  /* 0x00105800014a7983 */ /* 0x000ea80000300a00 */
[----:B------:R4:W-:Y:S01]  /*49270*/  LDGSTS.E [R244+0x5c004], desc[UR60][R36.64], !P0 ;  /* 0x5c00400024f47fae */ /* 0x0009e2000c12187c */
[----:B-1----:R-:W-:-:S03]  /*49280*/  IMAD.WIDE R42, R7, 0x4, R78 ;  /* 0x00000004072a7825 */ /* 0x002fc600078e024e */
[----:B------:R-:W2:Y:S04]  /*49290*/  LDL.LU.64 R76, [R1+0x1060] ;  /* 0x00106000014c7983 */ /* 0x000ea80000300a00 */
[----:B------:R-:W2:Y:S01]  /*492a0*/  LDL.LU.64 R78, [R1+0x1068] ;  /* 0x00106800014e7983 */ /* 0x000ea20000300a00 */
[----:B---3--:R-:W-:-:S03]  /*492b0*/  IMAD.WIDE R40, R7, 0x4, R62 ;  /* 0x0000000407287825 */ /* 0x008fc600078e023e */
[----:B------:R1:W-:Y:S04]  /*492c0*/  STL.64 [R1+0x21e8], R42 ;  /* 0x0021e82a01007387 */ /* 0x0003e80000100a00 */
[----:B------:R-:W-:Y:S04]  /*492d0*/  STL.64 [R1+0x21f0], R40 ;  /* 0x0021f02801007387 */ /* 0x000fe80000100a00 */
[----:B------:R1:W-:Y:S01]  /*492e0*/  LDGSTS.E [R244+0x50008], desc[UR60][R42.64], !P2 ;  /* 0x500080002af47fae */ /* 0x0003e2000d12187c */
[----:B----4-:R-:W-:-:S03]  /*492f0*/  IMAD.WIDE R38, R7, 0x4, R64 ;  /* 0x0000000407267825 */ /* 0x010fc600078e0240 */
[----:B------:R-:W-:Y:S01]  /*49300*/  LDGSTS.E [R244+0x54008], desc[UR60][R40.64], !P2 ;  /* 0x5400800028f47fae */ /* 0x000fe2000d12187c */
[----:B------:R-:W-:-:S03]  /*49310*/  IMAD.WIDE R36, R7, 0x4, R66 ;  /* 0x0000000407247825 */ /* 0x000fc600078e0242 */
[----:B------:R2:W-:Y:S04]  /*49320*/  STL.64 [R1+0x21f8], R38 ;  /* 0x0021f82601007387 */ /* 0x0005e80000100a00 */
[----:B------:R3:W-:Y:S04]  /*49330*/  STL.64 [R1+0x2200], R36 ;  /* 0x0022002401007387 */ /* 0x0007e80000100a00 */
[----:B------:R-:W4:Y:S04]  /*49340*/  LDL.LU.64 R64, [R1+0x1a80] ;  /* 0x001a800001407983 */ /* 0x000f280000300a00 */
[----:B------:R2:W-:Y:S01]  /*49350*/  LDGSTS.E [R244+0x58008], desc[UR60][R38.64], !P2 ;  /* 0x5800800026f47fae */ /* 0x0005e2000d12187c */
[----:B------:R-:W-:-:S02]  /*49360*/  VIADD R245, R252, 0xffffff40 ;  /* 0xffffff40fcf57836 */ /* 0x000fc40000000000 */
[----:B------:R-:W4:Y:S01]  /*49370*/  LDC R252, c[0x0][0x230] ;  /* 0x00008c00fffc7b82 */ /* 0x000f220000000800 */
[----:B------:R3:W-:Y:S01]  /*49380*/  LDGSTS.E [R244+0x5c008], desc[UR60][R36.64], !P2 ;  /* 0x5c00800024f47fae */ /* 0x0007e2000d12187c */
[----:B-1----:R-:W-:-:S03]  /*49390*/  IMAD.WIDE R42, R7, 0x4, R80 ;  /* 0x00000004072a7825 */ /* 0x002fc600078e0250 */
[----:B------:R-:W4:Y:S04]  /*493a0*/  LDL.LU.64 R80, [R1+0x1a88] ;  /* 0x001a880001507983 */ /* 0x000f280000300a00 */
[----:B------:R1:W-:Y:S04]  /*493b0*/  STL.64 [R1+0x2208], R42 ;  /* 0x0022082a01007387 */ /* 0x0003e80000100a00 */
[----:B------:R-:W4:Y:S01]  /*493c0*/  LDL.LU.64 R66, [R1+0x1a90] ;  /* 0x001a900001427983 */ /* 0x000f220000300a00 */
[----:B--2---:R-:W-:-:S03]  /*493d0*/  IMAD.WIDE R38, R7, 0x4, R82 ;  /* 0x0000000407267825 */ /* 0x004fc600078e0252 */
[----:B------:R-:W2:Y:S01]  /*493e0*/  LDL.LU.64 R82, [R1+0x1a98] ;  /* 0x001a980001527983 */ /* 0x000ea20000300a00 */
[----:B------:R-:W-:Y:S01]  /*493f0*/  ISETP.GE.U32.AND P3, PT, R245, 0x7ffffec1, PT ;  /* 0x7ffffec1f500780c */ /* 0x000fe20003f66070 */
[----:B------:R-:W-:Y:S02]  /*49400*/  VIADD R245, R45, 0xffffff23 ;  /* 0xffffff232df57836 */ /* 0x000fe40000000000 */
[----:B------:R-:W-:-:S03]  /*49410*/  IMAD.WIDE R40, R7, 0x4, R68 ;  /* 0x0000000407287825 */ /* 0x000fc600078e0244 */
[----:B------:R-:W-:Y:S01]  /*49420*/  ISETP.GE.U32.AND P4, PT, R245, 0x7ffffea4, PT ;  /* 0x7ffffea4f500780c */ /* 0x000fe20003f86070 */
[C---:B---3--:R-:W-:Y:S01]  /*49430*/  IMAD.WIDE R36, R7.reuse, 0x4, R70 ;  /* 0x0000000407247825 */ /* 0x048fe200078e0246 */
[----:B------:R3:W-:Y:S05]  /*49440*/  STL.64 [R1+0x2210], R40 ;  /* 0x0022102801007387 */ /* 0x0007ea0000100a00 */
[----:B------:R1:W-:Y:S04]  /*49450*/  LDGSTS.E [R244+0x5000c], desc[UR60][R42.64], !P3 ;  /* 0x5000c0002af47fae */ /* 0x0003e8000d92187c */
[----:B------:R3:W-:Y:S04]  /*49460*/  STL.64 [R1+0x2218], R38 ;  /* 0x0022182601007387 */ /* 0x0007e80000100a00 */
[----:B------:R3:W-:Y:S01]  /*49470*/  LDGSTS.E [R244+0x5400c], desc[UR60][R40.64], !P3 ;  /* 0x5400c00028f47fae */ /* 0x0007e2000d92187c */
[----:B-1----:R-:W-:-:S03]  /*49480*/  IMAD.WIDE R42, R7, 0x4, R72 ;  /* 0x00000004072a7825 */ /* 0x002fc600078e0248 */
[----:B------:R1:W-:Y:S04]  /*49490*/  STL.64 [R1+0x2220], R36 ;  /* 0x0022202401007387 */ /* 0x0003e80000100a00 */
[----:B------:R-:W2:Y:S01]  /*494a0*/  LDL.LU.64 R68, [R1+0x1aa0] ;  /* 0x001aa00001447983 */ /* 0x000ea20000300a00 */
[----:B---3--:R-:W-:-:S03]  /*494b0*/  IMAD.WIDE R40, R7, 0x4, R74 ;  /* 0x0000000407287825 */ /* 0x008fc600078e024a */
[----:B------:R3:W-:Y:S04]  /*494c0*/  LDGSTS.E [R244+0x5800c], desc[UR60][R38.64], !P3 ;  /* 0x5800c00026f47fae */ /* 0x0007e8000d92187c */
[----:B------:R1:W-:Y:S04]  /*494d0*/  LDGSTS.E [R244+0x5c00c], desc[UR60][R36.64], !P3 ;  /* 0x5c00c00024f47fae */ /* 0x0003e8000d92187c */
[----:B------:R-:W2:Y:S01]  /*494e0*/  LDL.LU.64 R70, [R1+0x1ac0] ;  /* 0x001ac00001467983 */ /* 0x000ea20000300a00 */
[----:B---3--:R-:W-:-:S03]  /*494f0*/  IMAD.WIDE R38, R7, 0x4, R76 ;  /* 0x0000000407267825 */ /* 0x008fc600078e024c */
[----:B------:R4:W-:Y:S01]  /*49500*/  STL.64 [R1+0x2570], R42 ;  /* 0x0025702a01007387 */ /* 0x0009e20000100a00 */
[----:B-1----:R-:W-:-:S03]  /*49510*/  IMAD.WIDE R36, R7, 0x4, R78 ;  /* 0x0000000407247825 */ /* 0x002fc600078e024e */
[----:B------:R1:W-:Y:S04]  /*49520*/  STL.64 [R1+0x2580], R40 ;  /* 0x0025802801007387 */ /* 0x0003e80000100a00 */
[----:B------:R-:W3:Y:S04]  /*49530*/  LDL.LU.64 R72, [R1+0x1ae0] ;  /* 0x001ae00001487983 */ /* 0x000ee80000300a00 */
[----:B------:R-:W3:Y:S04]  /*49540*/  LDL.LU.64 R74, [R1+0xc88] ;  /* 0x000c8800014a7983 */ /* 0x000ee80000300a00 */
[----:B------:R4:W-:Y:S04]  /*49550*/  LDGSTS.E [R244+0x60000], desc[UR60][R42.64], !P4 ;  /* 0x600000002af47fae */ /* 0x0009e8000e12187c */
[----:B------:R-:W-:Y:S04]  /*49560*/  STL.64 [R1+0x2590], R38 ;  /* 0x0025902601007387 */ /* 0x000fe80000100a00 */
[----:B------:R1:W-:Y:S04]  /*49570*/  LDGSTS.E [R244+0x64000], desc[UR60][R40.64], !P4 ;  /* 0x6400000028f47fae */ /* 0x0003e8000e12187c */
[----:B------:R2:W-:Y:S01]  /*49580*/  STL.64 [R1+0x25a0], R36 ;  /* 0x0025a02401007387 */ /* 0x0005e20000100a00 */
[----:B----4-:R-:W-:-:S03]  /*49590*/  IMAD.WIDE R42, R7, 0x4, R64 ;  /* 0x00000004072a7825 */ /* 0x010fc600078e0240 */
[----:B------:R-:W4:Y:S04]  /*495a0*/  LDL.LU.64 R76, [R1+0xca8] ;  /* 0x000ca800014c7983 */ /* 0x000f280000300a00 */
[----:B------:R-:W4:Y:S04]  /*495b0*/  LDL.LU.64 R78, [R1+0xcc8] ;  /* 0x000cc800014e7983 */ /* 0x000f280000300a00 */
[----:B------:R-:W-:Y:S04]  /*495c0*/  LDGSTS.E [R244+0x68000], desc[UR60][R38.64], !P4 ;  /* 0x6800000026f47fae */ /* 0x000fe8000e12187c */
[----:B------:R2:W-:Y:S01]  /*495d0*/  LDGSTS.E [R244+0x6c000], desc[UR60][R36.64], !P4 ;  /* 0x6c00000024f47fae */ /* 0x0005e2000e12187c */
[----:B-1----:R-:W-:-:S03]  /*495e0*/  IMAD.WIDE R40, R7, 0x4, R80 ;  /* 0x0000000407287825 */ /* 0x002fc600078e0250 */
[----:B------:R-:W4:Y:S04]  /*495f0*/  LDL.LU.64 R80, [R1+0x1aa8] ;  /* 0x001aa80001507983 */ /* 0x000f280000300a00 */
[----:B------:R-:W-:Y:S04]  /*49600*/  STL.64 [R1+0x25b8], R42 ;  /* 0x0025b82a01007387 */ /* 0x000fe80000100a00 */
[----:B------:R-:W-:Y:S01]  /*49610*/  STL.64 [R1+0x25d0], R40 ;  /* 0x0025d02801007387 */ /* 0x000fe20000100a00 */
[----:B--2---:R-:W-:-:S03]  /*49620*/  IMAD.WIDE R36, R7, 0x4, R82 ;  /* 0x0000000407247825 */ /* 0x004fc600078e0252 */
[----:B------:R-:W2:Y:S01]  /*49630*/  LDL.LU.64 R82, [R1+0x1ab0] ;  /* 0x001ab00001527983 */ /* 0x000ea20000300a00 */
[----:B------:R-:W-:Y:S02]  /*49640*/  IADD3 R245, R6, -0xde, RZ ;  /* 0xffffff2206f57810 */ /* 0x000fe40007ffe0ff */
[----:B------:R-:W1:Y:S02]  /*49650*/  LDC R6, c[0x0][0x230] ;  /* 0x00008c00ff067b82 */ /* 0x000e640000000800 */
[----:B------:R-:W-:Y:S01]  /*49660*/  ISETP.GE.U32.AND P5, PT, R245, 0x7ffffea3, PT ;  /* 0x7ffffea3f500780c */ /* 0x000fe20003fa6070 */
[----:B------:R-:W-:-:S05]  /*49670*/  VIADD R245, R44, 0xffffff21 ;  /* 0xffffff212cf57836 */ /* 0x000fca0000000000 */
[----:B------:R-:W3:Y:S01]  /*49680*/  LDC R44, c[0x0][0x230] ;  /* 0x00008c00ff2c7b82 */ /* 0x000ee20000000800 */
[----:B------:R-:W-:Y:S01]  /*49690*/  ISETP.GE.U32.AND P6, PT, R245, 0x7ffffea2, PT ;  /* 0x7ffffea2f500780c */ /* 0x000fe20003fc6070 */
[----:B------:R-:W-:Y:S02]  /*496a0*/  VIADD R245, R252, 0xffffff20 ;  /* 0xffffff20fcf57836 */ /* 0x000fe40000000000 */
[----:B------:R-:W-:-:S03]  /*496b0*/  IMAD.WIDE R38, R7, 0x4, R66 ;  /* 0x0000000407267825 */ /* 0x000fc600078e0242 */
[----:B------:R-:W-:Y:S01]  /*496c0*/  ISETP.GE.U32.AND P0, PT, R245, 0x7ffffea1, PT ;  /* 0x7ffffea1f500780c */ /* 0x000fe20003f06070 */
[----:B------:R-:W-:Y:S01]  /*496d0*/  LDGSTS.E [R244+0x60004], desc[UR60][R42.64], !P5 ;  /* 0x600040002af47fae */ /* 0x000fe2000e92187c */
[----:B------:R-:W2:Y:S03]  /*496e0*/  LDC R252, c[0x0][0x230] ;  /* 0x00008c00fffc7b82 */ /* 0x000ea60000000800 */
[----:B------:R3:W-:Y:S01]  /*496f0*/  STL.64 [R1+0x25e8], R38 ;  /* 0x0025e82601007387 */ /* 0x0007e20000100a00 */
[----:B-1----:R-:W-:-:S03]  /*49700*/  IADD3 R245, R6, -0xfd, RZ ;  /* 0xffffff0306f57810 */ /* 0x002fc60007ffe0ff */
[----:B------:R1:W-:Y:S01]  /*49710*/  STL.64 [R1+0x25f8], R36 ;  /* 0x0025f82401007387 */ /* 0x0003e20000100a00 */
[----:B------:R-:W1:Y:S01]  /*49720*/  LDC R6, c[0x0][0x230] ;  /* 0x00008c00ff067b82 */ /* 0x000e620000000800 */
[----:B------:R-:W-:Y:S02]  /*49730*/  ISETP.GE.U32.AND P2, PT, R245, 0x7ffffe84, PT ;  /* 0x7ffffe84f500780c */ /* 0x000fe40003f46070 */
[----:B------:R-:W-:Y:S01]  /*49740*/  LDGSTS.E [R244+0x64004], desc[UR60][R40.64], !P5 ;  /* 0x6400400028f47fae */ /* 0x000fe2000e92187c */
[----:B---3--:R-:W-:-:S03]  /*49750*/  VIADD R245, R44, 0xffffff02 ;  /* 0xffffff022cf57836 */ /* 0x008fc60000000000 */
[----:B------:R3:W-:Y:S04]  /*49760*/  LDGSTS.E [R244+0x68004], desc[UR60][R38.64], !P5 ;  /* 0x6800400026f47fae */ /* 0x0007e8000e92187c */
[----:B------:R-:W2:Y:S04]  /*49770*/  LDL.LU.64 R44, [R1+0x1ab8] ;  /* 0x001ab800012c7983 */ /* 0x000ea80000300a00 */
[----:B------:R-:W2:Y:S04]  /*49780*/  LDL.LU.64 R48, [R1+0x1ac8] ;  /* 0x001ac80001307983 */ /* 0x000ea80000300a00 */
[----:B------:R-:W2:Y:S01]  /*49790*/  LDL.LU.64 R50, [R1+0x1ad0] ;  /* 0x001ad00001327983 */ /* 0x000ea20000300a00 */
[----:B---3--:R-:W-:-:S03]  /*497a0*/  IMAD.WIDE R38, R7, 0x4, R68 ;  /* 0x0000000407267825 */ /* 0x008fc600078e0244 */
[----:B------:R-:W3:Y:S01]  /*497b0*/  LDL.LU.64 R52, [R1+0x1ad8] ;  /* 0x001ad80001347983 */ /* 0x000ee20000300a00 */
[----:B------:R-:W-:-:S03]  /*497c0*/  IMAD.WIDE R46, R7, 0x4, R70 ;  /* 0x00000004072e7825 */ /* 0x000fc600078e0246 */
[----:B------:R-:W3:Y:S04]  /*497d0*/  LDL.LU.64 R56, [R1+0x1ae8] ;  /* 0x001ae80001387983 */ /* 0x000ee80000300a00 */
[----:B------:R-:W3:Y:S01]  /*497e0*/  LDL.LU.64 R58, [R1+0x1af0] ;  /* 0x001af000013a7983 */ /* 0x000ee20000300a00 */
[----:B------:R-:W-:-:S03]  /*497f0*/  IMAD.WIDE R54, R7, 0x4, R72 ;  /* 0x0000000407367825 */ /* 0x000fc600078e0248 */
[----:B------:R-:W3:Y:S04]  /*49800*/  LDL.LU.64 R60, [R1+0x1af8] ;  /* 0x001af800013c7983 */ /* 0x000ee80000300a00 */
[----:B------:R-:W3:Y:S04]  /*49810*/  LDL.LU.64 R64, [R1+0xc90] ;  /* 0x000c900001407983 */ /* 0x000ee80000300a00 */
[----:B------:R3:W-:Y:S01]  /*49820*/  STL.64 [R1+0x2600], R38 ;  /* 0x0026002601007387 */ /* 0x0007e20000100a00 */
[----:B------:R-:W-:-:S03]  /*49830*/  IMAD.WIDE R62, R7, 0x4, R74 ;  /* 0x00000004073e7825 */ /* 0x000fc600078e024a */
[----:B------:R-:W3:Y:S04]  /*49840*/  LDL.LU.64 R66, [R1+0xc98] ;  /* 0x000c980001427983 */ /* 0x000ee80000300a00 */
[----:B------:R-:W3:Y:S01]  /*49850*/  LDL.LU.64 R68, [R1+0xca0] ;  /* 0x000ca00001447983 */ /* 0x000ee20000300a00 */
[----:B----4-:R-:W-:-:S03]  /*49860*/  IMAD.WIDE R70, R7, 0x4, R76 ;  /* 0x0000000407467825 */ /* 0x010fc600078e024c */
[----:B------:R-:W-:Y:S04]  /*49870*/  STL.64 [R1+0x2620], R46 ;  /* 0x0026202e01007387 */ /* 0x000fe80000100a00 */
[----:B------:R-:W4:Y:S04]  /*49880*/  LDL.LU.64 R72, [R1+0xcb0] ;  /* 0x000cb00001487983 */ /* 0x000f280000300a00 */
[----:B------:R-:W4:Y:S04]  /*49890*/  LDL.LU.64 R74, [R1+0xcb8] ;  /* 0x000cb800014a7983 */ /* 0x000f280000300a00 */
[----:B------:R-:W-:Y:S04]  /*498a0*/  STL.64 [R1+0x38b0], R54 ;  /* 0x0038b03601007387 */ /* 0x000fe80000100a00 */
[----:B------:R-:W4:Y:S04]  /*498b0*/  LDL.LU.64 R76, [R1+0xcc0] ;  /* 0x000cc000014c7983 */ /* 0x000f280000300a00 */
[----:B------:R-:W-:Y:S01]  /*498c0*/  LDGSTS.E [R244+0x6c004], desc[UR60][R36.64], !P5 ;  /* 0x6c00400024f47fae */ /* 0x000fe2000e92187c */
[----:B------:R-:W-:-:S04]  /*498d0*/  IMAD.WIDE R40, R7, 0x4, R80 ;  /* 0x0000000407287825 */ /* 0x000fc800078e0250 */
[C---:B--2---:R-:W-:Y:S01]  /*498e0*/  IMAD.WIDE R42, R7.reuse, 0x4, R82 ;  /* 0x00000004072a7825 */ /* 0x044fe200078e0252 */
[----:B------:R-:W2:Y:S04]  /*498f0*/  LDL.LU.64 R80, [R1+0xcd0] ;  /* 0x000cd00001507983 */ /* 0x000ea80000300a00 */
[----:B------:R-:W-:Y:S04]  /*49900*/  STL.64 [R1+0x38d0], R62 ;  /* 0x0038d03e01007387 */ /* 0x000fe80000100a00 */
[----:B------:R-:W2:Y:S04]  /*49910*/  LDL.LU.64 R82, [R1+0xcd8] ;  /* 0x000cd80001527983 */ /* 0x000ea80000300a00 */
[----:B-1----:R-:W2:Y:S01]  /*49920*/  LDL.LU.64 R36, [R1+0xce0] ;  /* 0x000ce00001247983 */ /* 0x002ea20000300a00 */
[----:B------:R-:W-:-:S03]  /*49930*/  IMAD.WIDE R78, R7, 0x4, R78 ;  /* 0x00000004074e7825 */ /* 0x000fc600078e024e */
[----:B------:R-:W-:Y:S04]  /*49940*/  STL.64 [R1+0x38f0], R70 ;  /* 0x0038f04601007387 */ /* 0x000fe80000100a00 */
[----:B------:R1:W-:Y:S04]  /*49950*/  STL.64 [R1+0x25b0], R40 ;  /* 0x0025b02801007387 */ /* 0x0003e80000100a00 */
[----:B------:R-:W-:Y:S04]  /*49960*/  STL.64 [R1+0x3910], R78 ;  /* 0x0039104e01007387 */ /* 0x000fe80000100a00 */
[----:B------:R1:W-:Y:S01]  /*49970*/  STL.64 [R1+0x25c8], R42 ;  /* 0x0025c82a01007387 */ /* 0x0003e20000100a00 */
[----:B------:R-:W-:Y:S01]  /*49980*/  VIADD R6, R6, 0xffffff00 ;  /* 0xffffff0006067836 */ /* 0x000fe20000000000 */
[----:B------:R-:W-:-:S02]  /*49990*/  ISETP.GE.U32.AND P3, PT, R245, 0x7ffffe83, PT ;  /* 0x7ffffe83f500780c */ /* 0x000fc40003f66070 */
[----:B------:R-:W-:Y:S01]  /*499a0*/  LDGSTS.E [R244+0x60008], desc[UR60][R38.64], !P6 ;  /* 0x6000800026f47fae */ /* 0x000fe2000f12187c */
[----:B------:R-:W-:-:S04]  /*499b0*/  IMAD.WIDE R44, R7, 0x4, R44 ;  /* 0x00000004072c7825 */ /* 0x000fc800078e022c */
[C---:B------:R-:W-:Y:S01]  /*499c0*/  IMAD.WIDE R48, R7.reuse, 0x4, R48 ;  /* 0x0000000407307825 */ /* 0x040fe200078e0230 */
[----:B------:R1:W-:Y:S03]  /*499d0*/  STL.64 [R1+0x25e0], R44 ;  /* 0x0025e02c01007387 */ /* 0x0003e60000100a00 */
[C---:B------:R-:W-:Y:S01]  /*499e0*/  IMAD.WIDE R50, R7.reuse, 0x4, R50 ;  /* 0x0000000407327825 */ /* 0x040fe200078e0232 */
[----:B------:R1:W-:Y:S03]  /*499f0*/  STL.64 [R1+0x2608], R48 ;  /* 0x0026083001007387 */ /* 0x0003e60000100a00 */
[C---:B---3--:R-:W-:Y:S01]  /*49a00*/  IMAD.WIDE R52, R7.reuse, 0x4, R52 ;  /* 0x0000000407347825 */ /* 0x048fe200078e0234 */
[----:B------:R3:W-:Y:S03]  /*49a10*/  STL.64 [R1+0x2610], R50 ;  /* 0x0026103201007387 */ /* 0x0007e60000100a00 */
[C---:B------:R-:W-:Y:S01]  /*49a20*/  IMAD.WIDE R56, R7.reuse, 0x4, R56 ;  /* 0x0000000407387825 */ /* 0x040fe200078e0238 */
        /* <DEDUP_REMOVED lines=9> */
[----:B------:R-:W-:Y:S01]  /*49ac0*/  IMAD.WIDE R68, R7, 0x4, R68 ;  /* 0x0000000407447825 */ /* 0x000fe200078e0244 */
[----:B------:R3:W-:Y:S01]  /*49ad0*/  STL.64 [R1+0x38e0], R66 ;  /* 0x0038e04201007387 */ /* 0x0007e20000100a00 */
[----:B------:R-:W-:-:S02]  /*49ae0*/  ISETP.GE.U32.AND P5, PT, R6, 0x7ffffe81, PT ;  /* 0x7ffffe810600780c */ /* 0x000fc40003fa6070 */
[C---:B----4-:R-:W-:Y:S01]  /*49af0*/  IMAD.WIDE R72, R7.reuse, 0x4, R72 ;  /* 0x0000000407487825 */ /* 0x050fe200078e0248 */
[----:B------:R4:W-:Y:S03]  /*49b00*/  STL.64 [R1+0x38e8], R68 ;  /* 0x0038e84401007387 */ /* 0x0009e60000100a00 */
[C---:B------:R-:W-:Y:S01]  /*49b10*/  IMAD.WIDE R74, R7.reuse, 0x4, R74 ;  /* 0x00000004074a7825 */ /* 0x040fe200078e024a */
[----:B------:R4:W-:Y:S04]  /*49b20*/  STL.64 [R1+0x38f8], R72 ;  /* 0x0038f84801007387 */ /* 0x0009e80000100a00 */
[----:B------:R4:W-:Y:S01]  /*49b30*/  STL.64 [R1+0x3900], R74 ;  /* 0x0039004a01007387 */ /* 0x0009e20000100a00 */
[----:B------:R-:W-:-:S03]  /*49b40*/  IMAD.WIDE R76, R7, 0x4, R76 ;  /* 0x00000004074c7825 */ /* 0x000fc600078e024c */
[----:B------:R-:W-:Y:S01]  /*49b50*/  LDGSTS.E [R244+0x64008], desc[UR60][R40.64], !P6 ;  /* 0x6400800028f47fae */ /* 0x000fe2000f12187c */
[----:B------:R-:W-:-:S03]  /*49b60*/  VIADD R245, R252, 0xffffff01 ;  /* 0xffffff01fcf57836 */ /* 0x000fc60000000000 */
[----:B------:R-:W-:Y:S01]  /*49b70*/  LDGSTS.E [R244+0x68008], desc[UR60][R42.64], !P6 ;  /* 0x680080002af47fae */ /* 0x000fe2000f12187c */
[----:B------:R-:W4:Y:S01]  /*49b80*/  LDC R252, c[0x0][0x23c] ;  /* 0x00008f00fffc7b82 */ /* 0x000f220000000800 */
[----:B------:R-:W-:Y:S02]  /*49b90*/  ISETP.GE.U32.AND P4, PT, R245, 0x7ffffe82, PT ;  /* 0x7ffffe82f500780c */ /* 0x000fe40003f86070 */
        /* <DEDUP_REMOVED lines=18> */
[----:B--2---:R-:W-:-:S05]  /*49cc0*/  IMAD.WIDE R80, R7, 0x4, R80 ;  /* 0x0000000407507825 */ /* 0x004fca00078e0250 */
[----:B------:R-:W-:Y:S01]  /*49cd0*/  LDGSTS.E [R244+0x7400c], desc[UR60][R80.64], !P5 ;  /* 0x7400c00050f47fae */ /* 0x000fe2000e92187c */
[----:B------:R-:W-:-:S04]  /*49ce0*/  IMAD.WIDE R82, R7, 0x4, R82 ;  /* 0x0000000407527825 */ /* 0x000fc800078e0252 */
[----:B------:R-:W-:Y:S01]  /*49cf0*/  IMAD.WIDE R6, R7, 0x4, R36 ;  /* 0x0000000407067825 */ /* 0x000fe200078e0224 */
[----:B------:R-:W-:Y:S04]  /*49d00*/  LDGSTS.E [R244+0x7800c], desc[UR60][R82.64], !P5 ;  /* 0x7800c00052f47fae */ /* 0x000fe8000e92187c */
[----:B------:R-:W2:Y:S04]  /*49d10*/  LDL.LU.64 R36, [R1+0x4be0] ;  /* 0x004be00001247983 */ /* 0x000ea80000300a00 */
[----:B------:R4:W-:Y:S04]  /*49d20*/  STL.64 [R1+0x3908], R76 ;  /* 0x0039084c01007387 */ /* 0x0009e80000100a00 */
[----:B------:R-:W2:Y:S04]  /*49d30*/  LDL.LU.64 R38, [R1+0x4bd8] ;  /* 0x004bd80001267983 */ /* 0x000ea80000300a00 */
[----:B------:R4:W-:Y:S04]  /*49d40*/  STL.64 [R1+0x3918], R80 ;  /* 0x0039185001007387 */ /* 0x0009e80000100a00 */
[----:B-1----:R-:W2:Y:S04]  /*49d50*/  LDL.LU.64 R40, [R1+0x4bd0] ;  /* 0x004bd00001287983 */ /* 0x002ea80000300a00 */
[----:B------:R1:W-:Y:S04]  /*49d60*/  STL.64 [R1+0x3920], R82 ;  /* 0x0039205201007387 */ /* 0x0003e80000100a00 */
[----:B------:R-:W2:Y:S04]  /*49d70*/  LDL.LU.64 R42, [R1+0x4bc8] ;  /* 0x004bc800012a7983 */ /* 0x000ea80000300a00 */
[----:B------:R1:W-:Y:S04]  /*49d80*/  STL.64 [R1+0x3928], R6 ;  /* 0x0039280601007387 */ /* 0x0003e80000100a00 */
[----:B------:R-:W2:Y:S04]  /*49d90*/  LDL.LU.64 R44, [R1+0x4bc0] ;  /* 0x004bc000012c7983 */ /* 0x000ea80000300a00 */
[----:B------:R-:W2:Y:S04]  /*49da0*/  LDL.LU.64 R46, [R1+0x4bb8] ;  /* 0x004bb800012e7983 */ /* 0x000ea80000300a00 */
[----:B------:R-:W2:Y:S04]  /*49db0*/  LDL.LU.64 R48, [R1+0x4bb0] ;  /* 0x004bb00001307983 */ /* 0x000ea80000300a00 */
[----:B---3--:R-:W3:Y:S04]  /*49dc0*/  LDL.LU.64 R50, [R1+0x4ba8] ;  /* 0x004ba80001327983 */ /* 0x008ee80000300a00 */
[----:B------:R-:W2:Y:S04]  /*49dd0*/  LDL.LU.64 R52, [R1+0x4ba0] ;  /* 0x004ba00001347983 */ /* 0x000ea80000300a00 */
[----:B------:R-:W3:Y:S04]  /*49de0*/  LDL.LU.64 R54, [R1+0x4b98] ;  /* 0x004b980001367983 */ /* 0x000ee80000300a00 */
[----:B------:R-:W2:Y:S04]  /*49df0*/  LDL.LU.64 R56, [R1+0x4b90] ;  /* 0x004b900001387983 */ /* 0x000ea80000300a00 */
[----:B------:R-:W3:Y:S04]  /*49e00*/  LDL.LU.64 R58, [R1+0x4b88] ;  /* 0x004b8800013a7983 */ /* 0x000ee80000300a00 */
[----:B------:R-:W2:Y:S04]  /*49e10*/  LDL.LU.64 R60, [R1+0x4b80] ;  /* 0x004b8000013c7983 */ /* 0x000ea80000300a00 */
[----:B------:R-:W3:Y:S04]  /*49e20*/  LDL.LU.64 R62, [R1+0x4b78] ;  /* 0x004b7800013e7983 */ /* 0x000ee80000300a00 */
[----:B------:R-:W2:Y:S04]  /*49e30*/  LDL.LU.64 R64, [R1+0x4b70] ;  /* 0x004b700001407983 */ /* 0x000ea80000300a00 */
[----:B------:R-:W3:Y:S04]  /*49e40*/  LDL.LU.64 R66, [R1+0x4b68] ;  /* 0x004b680001427983 */ /* 0x000ee80000300a00 */
[----:B----4-:R-:W4:Y:S04]  /*49e50*/  LDL.LU.64 R68, [R1+0x4b60] ;  /* 0x004b600001447983 */ /* 0x010f280000300a00 */
[----:B------:R-:W2:Y:S04]  /*49e60*/  LDL.LU.64 R70, [R1+0x4b58] ;  /* 0x004b580001467983 */ /* 0x000ea80000300a00 */
[----:B------:R-:W3:Y:S04]  /*49e70*/  LDL.LU.64 R72, [R1+0x4b50] ;  /* 0x004b500001487983 */ /* 0x000ee80000300a00 */
[----:B------:R-:W4:Y:S04]  /*49e80*/  LDL.LU.64 R74, [R1+0x4b48] ;  /* 0x004b4800014a7983 */ /* 0x000f280000300a00 */
[----:B------:R-:W2:Y:S04]  /*49e90*/  LDL.LU.64 R76, [R1+0x4b40] ;  /* 0x004b4000014c7983 */ /* 0x000ea80000300a00 */
[----:B------:R-:W3:Y:S04]  /*49ea0*/  LDL.LU.64 R78, [R1+0x4b38] ;  /* 0x004b3800014e7983 */ /* 0x000ee80000300a00 */
[----:B------:R-:W4:Y:S04]  /*49eb0*/  LDL.LU.64 R80, [R1+0x4b30] ;  /* 0x004b300001507983 */ /* 0x000f280000300a00 */
[----:B-1----:R-:W2:Y:S04]  /*49ec0*/  LDL.LU.64 R82, [R1+0x4b28] ;  /* 0x004b280001527983 */ /* 0x002ea80000300a00 */
[----:B------:R1:W-:Y:S01]  /*49ed0*/  LDGSTS.E [R244+0x7c00c], desc[UR60][R6.64], !P5 ;  /* 0x7c00c00006f47fae */ /* 0x0003e2000e92187c */
[----:B------:R-:W-:-:S03]  /*49ee0*/  SHF.L.U32 R245, R252, 0x7, RZ ;  /* 0x00000007fcf57819 */ /* 0x000fc600000006ff */
[----:B------:R-:W0:Y:S04]  /*49ef0*/  LDGDEPBAR ;  /* 0x00000000000079af */ /* 0x000e280000000000 */
[----:B------:R-:W1:Y:S04]  /*49f00*/  LDL.LU.64 R6, [R1+0x4b20] ;  /* 0x004b200001067983 */ /* 0x000e680000300a00 */
[----:B------:R-:W-:Y:S04]  /*49f10*/  STL [R1+0x1c00], RZ ;  /* 0x001c00ff01007387 */ /* 0x000fe80000100800 */
[----:B------:R-:W-:Y:S01]  /*49f20*/  STL [R1+0x1c04], RZ ;  /* 0x001c04ff01007387 */ /* 0x000fe20000100800 */
[----:B-1----:R-:W-:-:S05]  /*49f30*/  IMAD.WIDE R6, R245, 0x4, R6 ;  /* 0x00000004f5067825 */ /* 0x002fca00078e0206 */
[----:B------:R2:W-:Y:S02]  /*49f40*/  STL.64 [R1+0x3938], R6 ;  /* 0x0039380601007387 */ /* 0x0005e40000100a00 */
[----:B--2---:R-:W-:-:S04]  /*49f50*/  IMAD.WIDE R6, R245, 0x4, R82 ;  /* 0x00000004f5067825 */ /* 0x004fc800078e0252 */
[----:B------:R-:W-:Y:S01]  /*49f60*/  IMAD.SHL.U32 R83, R252, 0x80, RZ ;  /* 0x00000080fc537824 */ /* 0x000fe200078e00ff */
[----:B------:R3:W-:Y:S03]  /*49f70*/  STL.64 [R1+0x3978], R6 ;  /* 0x0039780601007387 */ /* 0x0007e60000100a00 */
[----:B----4-:R-:W-:-:S04]  /*49f80*/  IMAD.WIDE R80, R83, 0x4, R80 ;  /* 0x0000000453507825 */ /* 0x010fc800078e0250 */
[C---:B------:R-:W-:Y:S01]  /*49f90*/  IMAD.WIDE R76, R83.reuse, 0x4, R76 ;  /* 0x00000004534c7825 */ /* 0x040fe200078e024c */
[----:B------:R-:W-:Y:S03]  /*49fa0*/  STL.64 [R1+0x39b8], R80 ;  /* 0x0039b85001007387 */ /* 0x000fe60000100a00 */
[----:B---3--:R-:W-:-:S04]  /*49fb0*/  IMAD.WIDE R6, R83, 0x4, R78 ;  /* 0x0000000453067825 */ /* 0x008fc800078e024e */
[C---:B------:R-:W-:Y:S01]  /*49fc0*/  IMAD.WIDE R74, R83.reuse, 0x4, R74 ;  /* 0x00000004534a7825 */ /* 0x040fe200078e024a */
[----:B------:R1:W-:Y:S03]  /*49fd0*/  STL.64 [R1+0x39f8], R6 ;  /* 0x0039f80601007387 */ /* 0x0003e60000100a00 */
[C---:B------:R-:W-:Y:S01]  /*49fe0*/  IMAD.WIDE R70, R83.reuse, 0x4, R70 ;  /* 0x0000000453467825 */ /* 0x040fe200078e0246 */
[----:B------:R-:W-:Y:S03]  /*49ff0*/  STL.64 [R1+0x3a38], R76 ;  /* 0x003a384c01007387 */ /* 0x000fe60000100a00 */
[C---:B------:R-:W-:Y:S01]  /*4a000*/  IMAD.WIDE R68, R83.reuse, 0x4, R68 ;  /* 0x0000000453447825 */ /* 0x040fe200078e0244 */
[----:B------:R-:W-:Y:S03]  /*4a010*/  STL.64 [R1+0x3a78], R74 ;  /* 0x003a784a01007387 */ /* 0x000fe60000100a00 */
[----:B-1----:R-:W-:-:S05]  /*4a020*/  IMAD.WIDE R6, R83, 0x4, R72 ;  /* 0x0000000453067825 */ /* 0x002fca00078e0248 */
[----:B------:R1:W-:Y:S01]  /*4a030*/  STL.64 [R1+0x3ab8], R6 ;  /* 0x003ab80601007387 */ /* 0x0003e20000100a00 */
[----:B------:R-:W-:-:S03]  /*4a040*/  IMAD.WIDE R64, R83, 0x4, R64 ;  /* 0x0000000453407825 */ /* 0x000fc600078e0240 */
[----:B------:R-:W-:Y:S01]  /*4a050*/  STL.64 [R1+0x3af8], R70 ;  /* 0x003af84601007387 */ /* 0x000fe20000100a00 */
[----:B------:R-:W-:-:S03]  /*4a060*/  IMAD.WIDE R62, R83, 0x4, R62 ;  /* 0x00000004533e7825 */ /* 0x000fc600078e023e */
[----:B------:R-:W-:Y:S01]  /*4a070*/  STL.64 [R1+0x3b38], R68 ;  /* 0x003b384401007387 */ /* 0x000fe20000100a00 */
[----:B-1----:R-:W-:-:S05]  /*4a080*/  IMAD.WIDE R6, R83, 0x4, R66 ;  /* 0x0000000453067825 */ /* 0x002fca00078e0242 */
[----:B------:R1:W-:Y:S01]  /*4a090*/  STL.64 [R1+0x3b78], R6 ;  /* 0x003b780601007387 */ /* 0x0003e20000100a00 */
[----:B------:R-:W-:-:S03]  /*4a0a0*/  IMAD.WIDE R58, R83, 0x4, R58 ;  /* 0x00000004533a7825 */ /* 0x000fc600078e023a */
[----:B------:R-:W-:Y:S04]  /*4a0b0*/  STL.64 [R1+0x3bc8], R64 ;  /* 0x003bc84001007387 */ /* 0x000fe80000100a00 */
[----:B------:R-:W-:Y:S01]  /*4a0c0*/  STL.64 [R1+0x3c08], R62 ;  /* 0x003c083e01007387 */ /* 0x000fe20000100a00 */
[----:B-1----:R-:W-:-:S03]  /*4a0d0*/  IMAD.WIDE R6, R83, 0x4, R60 ;  /* 0x0000000453067825 */ /* 0x002fc600078e023c */
[----:B------:R-:W2:Y:S04]  /*4a0e0*/  LDL.LU.64 R244, [R1+0x548] ;  /* 0x0005480001f47983 */ /* 0x000ea80000300a00 */
[----:B------:R1:W-:Y:S01]  /*4a0f0*/  STL.64 [R1+0x3c48], R6 ;  /* 0x003c480601007387 */ /* 0x0003e20000100a00 */
[----:B------:R-:W-:-:S03]  /*4a100*/  IMAD.WIDE R54, R83, 0x4, R54 ;  /* 0x0000000453367825 */ /* 0x000fc600078e0236 */
[----:B------:R-:W-:Y:S01]  /*4a110*/  STL.64 [R1+0x3c88], R58 ;  /* 0x003c883a01007387 */ /* 0x000fe20000100a00 */
[----:B------:R-:W-:-:S04]  /*4a120*/  IMAD.WIDE R52, R83, 0x4, R52 ;  /* 0x0000000453347825 */ /* 0x000fc800078e0234 */
        /* <DEDUP_REMOVED lines=18> */
[----:B------:R-:W3:Y:S04]  /*4a250*/  LDL.LU.64 R68, [R1+0x498] ;  /* 0x0004980001447983 */ /* 0x000ee80000300a00 */
[----:B------:R1:W-:Y:S04]  /*4a260*/  STL.64 [R1+0x45c8], R6 ;  /* 0x0045c80601007387 */ /* 0x0003e80000100a00 */
[----:B------:R-:W-:Y:S01]  /*4a270*/  STL.64 [R1+0x46d0], R36 ;  /* 0x0046d02401007387 */ /* 0x000fe20000100a00 */
[----:B-1----:R-:W-:-:S05]  /*4a280*/  IMAD.WIDE R6, R83, 0x4, R34 ;  /* 0x0000000453067825 */ /* 0x002fca00078e0222 */
[----:B------:R1:W-:Y:S04]  /*4a290*/  STL.64 [R1+0x4920], R6 ;  /* 0x0049200601007387 */ /* 0x0003e80000100a00 */
[----:B-1----:R-:W4:Y:S01]  /*4a2a0*/  LDL.LU.64 R6, [R1+0x458] ;  /* 0x0004580001067983 */ /* 0x002f220000300a00 */
[----:B------:R-:W-:-:S04]  /*4a2b0*/  IMAD.WIDE R32, R83, 0x4, R32 ;  /* 0x0000000453207825 */ /* 0x000fc800078e0220 */
[C---:B------:R-:W-:Y:S01]  /*4a2c0*/  IMAD.WIDE R30, R83.reuse, 0x4, R30 ;  /* 0x00000004531e7825 */ /* 0x040fe200078e021e */
[----:B------:R1:W-:Y:S04]  /*4a2d0*/  STL.64 [R1+0x4918], R32 ;  /* 0x0049182001007387 */ /* 0x0003e80000100a00 */
[----:B------:R1:W-:Y:S01]  /*4a2e0*/  STL.64 [R1+0x4910], R30 ;  /* 0x0049101e01007387 */ /* 0x0003e20000100a00 */
[----:B------:R-:W-:-:S03]  /*4a2f0*/  IMAD.WIDE R74, R83, 0x4, R28 ;  /* 0x00000004534a7825 */ /* 0x000fc600078e021c */
[----:B------:R-:W3:Y:S01]  /*4a300*/  LDL.LU.64 R64, [R1+0x418] ;  /* 0x0004180001407983 */ /* 0x000ee20000300a00 */
[----:B------:R-:W-:-:S03]  /*4a310*/  IMAD.WIDE R76, R83, 0x4, R26 ;  /* 0x00000004534c7825 */ /* 0x000fc600078e021a */
[----:B------:R-:W3:Y:S01]  /*4a320*/  LDL.LU.64 R62, [R1+0x3d8] ;  /* 0x0003d800013e7983 */ /* 0x000ee20000300a00 */
[----:B------:R-:W-:-:S03]  /*4a330*/  IMAD.WIDE R78, R83, 0x4, R24 ;  /* 0x00000004534e7825 */ /* 0x000fc600078e0218 */
[----:B------:R-:W3:Y:S01]  /*4a340*/  LDL.LU.64 R60, [R1+0x398] ;  /* 0x00039800013c7983 */ /* 0x000ee20000300a00 */
[----:B------:R-:W-:-:S03]  /*4a350*/  SHF.L.U32 R25, R252, 0x7, RZ ;  /* 0x00000007fc197819 */ /* 0x000fc600000006ff */
[----:B------:R-:W3:Y:S04]  /*4a360*/  LDL.LU.64 R58, [R1+0x358] ;  /* 0x00035800013a7983 */ /* 0x000ee80000300a00 */
[----:B------:R-:W3:Y:S04]  /*4a370*/  LDL.LU.64 R56, [R1+0x318] ;  /* 0x0003180001387983 */ /* 0x000ee80000300a00 */
[----:B------:R-:W3:Y:S04]  /*4a380*/  LDL.LU.64 R54, [R1+0x2d8] ;  /* 0x0002d80001367983 */ /* 0x000ee80000300a00 */
[----:B------:R-:W-:Y:S01]  /*4a390*/  STL.64 [R1+0x4908], R74 ;  /* 0x0049084a01007387 */ /* 0x000fe20000100a00 */
[----:B------:R-:W-:-:S03]  /*4a3a0*/  IMAD.WIDE R80, R25, 0x4, R22 ;  /* 0x0000000419507825 */ /* 0x000fc600078e0216 */
[----:B------:R-:W-:Y:S01]  /*4a3b0*/  STL.64 [R1+0x4900], R76 ;  /* 0x0049004c01007387 */ /* 0x000fe20000100a00 */
[----:B------:R-:W-:-:S03]  /*4a3c0*/  IMAD.WIDE R82, R25, 0x4, R20 ;  /* 0x0000000419527825 */ /* 0x000fc600078e0214 */
[----:B------:R-:W3:Y:S04]  /*4a3d0*/  LDL.LU.64 R52, [R1+0x298] ;  /* 0x0002980001347983 */ /* 0x000ee80000300a00 */
[----:B------:R-:W3:Y:S04]  /*4a3e0*/  LDL.LU.64 R50, [R1+0x258] ;  /* 0x0002580001327983 */ /* 0x000ee80000300a00 */
[----:B------:R-:W3:Y:S04]  /*4a3f0*/  LDL.LU.64 R48, [R1+0x218] ;  /* 0x0002180001307983 */ /* 0x000ee80000300a00 */
[----:B------:R-:W3:Y:S04]  /*4a400*/  LDL.LU.64 R46, [R1+0x1d8] ;  /* 0x0001d800012e7983 */ /* 0x000ee80000300a00 */
[----:B------:R-:W3:Y:S04]  /*4a410*/  LDL.LU.64 R44, [R1+0x198] ;  /* 0x00019800012c7983 */ /* 0x000ee80000300a00 */
[----:B------:R-:W3:Y:S04]  /*4a420*/  LDL.LU.64 R42, [R1+0x158] ;  /* 0x00015800012a7983 */ /* 0x000ee80000300a00 */
[----:B------:R-:W-:Y:S04]  /*4a430*/  STL.64 [R1+0x48f8], R78 ;  /* 0x0048f84e01007387 */ /* 0x000fe80000100a00 */
[----:B------:R-:W-:Y:S04]  /*4a440*/  STL.64 [R1+0x48f0], R80 ;  /* 0x0048f05001007387 */ /* 0x000fe80000100a00 */
[----:B------:R-:W-:Y:S04]  /*4a450*/  STL.64 [R1+0x48e8], R82 ;  /* 0x0048e85201007387 */ /* 0x000fe80000100a00 */
[----:B------:R-:W3:Y:S04]  /*4a460*/  LDL.LU.64 R40, [R1+0x118] ;  /* 0x0001180001287983 */ /* 0x000ee80000300a00 */
[----:B------:R-:W3:Y:S01]  /*4a470*/  LDL.LU.64 R38, [R1+0xd8] ;  /* 0x0000d80001267983 */ /* 0x000ee20000300a00 */
[----:B------:R-:W-:-:S04]  /*4a480*/  IMAD.WIDE R72, R25, 0x4, R18 ;  /* 0x0000000419487825 */ /* 0x000fc800078e0212 */
[----:B------:R-:W-:-:S04]  /*4a490*/  IMAD.WIDE R70, R25, 0x4, R8 ;  /* 0x0000000419467825 */ /* 0x000fc800078e0208 */
[----:B------:R-:W-:-:S04]  /*4a4a0*/  IMAD.WIDE R34, R25, 0x4, R10 ;  /* 0x0000000419227825 */ /* 0x000fc800078e020a */
[----:B--2---:R-:W-:-:S05]  /*4a4b0*/  IMAD.WIDE R244, R25, 0x4, R244 ;  /* 0x0000000419f47825 */ /* 0x004fca00078e02f4 */
[----:B------:R-:W-:Y:S04]  /*4a4c0*/  STL.64 [R1+0x48e0], R244 ;  /* 0x0048e0f401007387 */ /* 0x000fe80000100a00 */
[----:B------:R-:W2:Y:S01]  /*4a4d0*/  LDL.LU.64 R36, [R1+0x98] ;  /* 0x0000980001247983 */ /* 0x000ea20000300a00 */
[----:B----4-:R-:W-:-:S03]  /*4a4e0*/  IMAD.WIDE R66, R25, 0x4, R6 ;  /* 0x0000000419427825 */ /* 0x010fc600078e0206 */
[----:B------:R-:W4:Y:S01]  /*4a4f0*/  LDL.LU.64 R6, [R1+0x58] ;  /* 0x0000580001067983 */ /* 0x000f220000300a00 */
[----:B---3--:R-:W-:-:S03]  /*4a500*/  IMAD.WIDE R68, R25, 0x4, R68 ;  /* 0x0000000419447825 */ /* 0x008fc600078e0244 */
[----:B------:R-:W-:Y:S04]  /*4a510*/  STL.64 [R1+0x48d8], R72 ;  /* 0x0048d84801007387 */ /* 0x000fe80000100a00 */
        /* <DEDUP_REMOVED lines=27> */
[----:B------:R-:W-:-:S05]  /*4a6d0*/  IMAD.WIDE R40, R25, 0x4, R40 ;  /* 0x0000000419287825 */ /* 0x000fca00078e0228 */
[----:B------:R-:W-:Y:S04]  /*4a6e0*/  STL.64 [R1+0x4858], R40 ;  /* 0x0048582801007387 */ /* 0x000fe80000100a00 */
[----:B------:R-:W3:Y:S01]  /*4a6f0*/  LDL.LU.64 R10, [R1+0x4b18] ;  /* 0x004b1800010a7983 */ /* 0x000ee20000300a00 */
[----:B------:R-:W-:-:S04]  /*4a700*/  IMAD.WIDE R38, R25, 0x4, R38 ;  /* 0x0000000419267825 */ /* 0x000fc800078e0226 */
[C---:B-1----:R-:W-:Y:S01]  /*4a710*/  IMAD.WIDE R32, R25.reuse, 0x4, R94 ;  /* 0x0000000419207825 */ /* 0x042fe200078e025e */
[----:B------:R-:W-:Y:S03]  /*4a720*/  STL.64 [R1+0x4850], R38 ;  /* 0x0048502601007387 */ /* 0x000fe60000100a00 */
[----:B------:R-:W-:-:S04]  /*4a730*/  IMAD.WIDE R30, R25, 0x4, R110 ;  /* 0x00000004191e7825 */ /* 0x000fc800078e026e */
[----:B------:R-:W-:-:S04]  /*4a740*/  IMAD.WIDE R28, R25, 0x4, R126 ;  /* 0x00000004191c7825 */ /* 0x000fc800078e027e */
[----:B------:R-:W-:-:S04]  /*4a750*/  IMAD.WIDE R26, R25, 0x4, R142 ;  /* 0x00000004191a7825 */ /* 0x000fc800078e028e */
[----:B--2---:R-:W-:-:S05]  /*4a760*/  IMAD.WIDE R36, R25, 0x4, R36 ;  /* 0x0000000419247825 */ /* 0x004fca00078e0224 */
[----:B------:R-:W-:Y:S01]  /*4a770*/  STL.64 [R1+0x4848], R36 ;  /* 0x0048482401007387 */ /* 0x000fe20000100a00 */
[----:B----4-:R-:W-:-:S04]  /*4a780*/  IMAD.WIDE R6, R25, 0x4, R6 ;  /* 0x0000000419067825 */ /* 0x010fc800078e0206 */
[----:B------:R-:W-:Y:S01]  /*4a790*/  IMAD.WIDE R24, R25, 0x4, R158 ;  /* 0x0000000419187825 */ /* 0x000fe200078e029e */
[----:B------:R-:W-:Y:S03]  /*4a7a0*/  STL.64 [R1+0x4840], R6 ;  /* 0x0048400601007387 */ /* 0x000fe60000100a00 */
[----:B------:R-:W-:Y:S01]  /*4a7b0*/  IMAD.SHL.U32 R159, R252, 0x80, RZ ;  /* 0x00000080fc9f7824 */ /* 0x000fe200078e00ff */
        /* <DEDUP_REMOVED lines=9> */
[----:B------:R-:W-:Y:S04]  /*4a850*/  STL.64 [R1+0x4810], R24 ;  /* 0x0048101801007387 */ /* 0x000fe80000100a00 */
[----:B------:R-:W-:Y:S04]  /*4a860*/  STL.64 [R1+0x4808], R22 ;  /* 0x0048081601007387 */ /* 0x000fe80000100a00 */
[----:B------:R-:W-:Y:S04]  /*4a870*/  STL.64 [R1+0x47f0], R8 ;  /* 0x0047f00801007387 */ /* 0x000fe80000100a00 */
[----:B------:R-:W-:Y:S04]  /*4a880*/  STL.64 [R1+0x4800], R20 ;  /* 0x0048001401007387 */ /* 0x000fe80000100a00 */
[----:B------:R-:W-:Y:S04]  /*4a890*/  STL.64 [R1+0x47f8], R18 ;  /* 0x0047f81201007387 */ /* 0x000fe80000100a00 */
[----:B------:R-:W2:Y:S04]  /*4a8a0*/  LDL.64 R222, [R1+0x4498] ;  /* 0x0044980001de7983 */ /* 0x000ea80000100a00 */
[----:B------:R-:W4:Y:S04]  /*4a8b0*/  LDL.64 R206, [R1+0x4588] ;  /* 0x0045880001ce7983 */ /* 0x000f280000100a00 */
[----:B------:R-:W4:Y:S04]  /*4a8c0*/  LDL.64 R190, [R1+0x45a8] ;  /* 0x0045a80001be7983 */ /* 0x000f280000100a00 */
[----:B------:R-:W4:Y:S04]  /*4a8d0*/  LDL.64 R174, [R1+0x45c8] ;  /* 0x0045c80001ae7983 */ /* 0x000f280000100a00 */
[----:B------:R-:W4:Y:S04]  /*4a8e0*/  LDL.64 R142, [R1+0x46d0] ;  /* 0x0046d000018e7983 */ /* 0x000f280000100a00 */
[----:B------:R-:W4:Y:S04]  /*4a8f0*/  LDL.64 R126, [R1+0x4920] ;  /* 0x00492000017e7983 */ /* 0x000f280000100a00 */
[----:B------:R-:W4:Y:S04]  /*4a900*/  LDL.64 R110, [R1+0x4918] ;  /* 0x00491800016e7983 */ /* 0x000f280000100a00 */
[----:B------:R-:W4:Y:S04]  /*4a910*/  LDL.64 R94, [R1+0x4910] ;  /* 0x00491000015e7983 */ /* 0x000f280000100a00 */
[----:B------:R1:W-:Y:S04]  /*4a920*/  STL.64 [R1+0x4bb0], R14 ;  /* 0x004bb00e01007387 */ /* 0x0003e80000100a00 */
[----:B-1----:R-:W2:Y:S04]  /*4a930*/  LDL.64 R14, [R1+0x4488] ;  /* 0x00448800010e7983 */ /* 0x002ea80000100a00 */
[----:B------:R1:W-:Y:S04]  /*4a940*/  STL.64 [R1+0x4ba8], R84 ;  /* 0x004ba85401007387 */ /* 0x0003e80000100a00 */
[----:B-1----:R-:W4:Y:S04]  /*4a950*/  LDL.64 R84, [R1+0x4470] ;  /* 0x0044700001547983 */ /* 0x002f280000100a00 */
        /* <DEDUP_REMOVED lines=34> */
[----:B---3--:R1:W-:Y:S04]  /*4ab80*/  STL.64 [R1+0x4b18], R10 ;  /* 0x004b180a01007387 */ /* 0x0083e80000100a00 */
[----:B-1----:R-:W3:Y:S04]  /*4ab90*/  LDL.64 R10, [R1+0x3938] ;  /* 0x00393800010a7983 */ /* 0x002ee80000100a00 */
[----:B---3--:R-:W-:Y:S04]  /*4aba0*/  LDGSTS.E [R0], desc[UR60][R10.64], P1 ;  /* 0x000000000a007fae */ /* 0x008fe8000892187c */
[----:B--2---:R-:W-:Y:S04]  /*4abb0*/  LDGSTS.E [R0+0x400], desc[UR60][R236.64], P1 ;  /* 0x00400000ec007fae */ /* 0x004fe8000892187c */
[----:B----4-:R-:W-:Y:S04]  /*4abc0*/  LDGSTS.E [R0+0x800], desc[UR60][R238.64], P1 ;  /* 0x00800000ee007fae */ /* 0x010fe8000892187c */
[----:B------:R-:W-:Y:S04]  /*4abd0*/  LDGSTS.E [R0+0xc00], desc[UR60][R240.64], P1 ;  /* 0x00c00000f0007fae */ /* 0x000fe8000892187c */
        /* <DEDUP_REMOVED lines=15> */
[----:B------:R1:W-:Y:S04]  /*4acd0*/  LDGSTS.E [R0+0x4c00], desc[UR60][R14.64], P1 ;  /* 0x04c000000e007fae */ /* 0x0003e8000892187c */
        /* <DEDUP_REMOVED lines=25> */
[----:B------:R-:W1:Y:S04]  /*4ae70*/  LDL.LU.64 R244, [R1+0xc80] ;  /* 0x000c800001f47983 */ /* 0x000e680000300a00 */
[----:B------:R-:W-:Y:S04]  /*4ae80*/  LDGSTS.E [R0+0x23400], desc[UR60][R50.64], P1 ;  /* 0x2340000032007fae */ /* 0x000fe8000892187c */
[----:B------:R-:W2:Y:S04]  /*4ae90*/  LDL.LU.64 R64, [R1+0xc48] ;  /* 0x000c480001407983 */ /* 0x000ea80000300a00 */
[----:B------:R-:W3:Y:S04]  /*4aea0*/  LDL.LU.64 R66, [R1+0xc10] ;  /* 0x000c100001427983 */ /* 0x000ee80000300a00 */
[----:B------:R-:W-:Y:S04]  /*4aeb0*/  LDGSTS.E [R0+0x23800], desc[UR60][R48.64], P1 ;  /* 0x2380000030007fae */ /* 0x000fe8000892187c */
[----:B------:R-:W4:Y:S04]  /*4aec0*/  LDL.LU.64 R78, [R1+0xbd8] ;  /* 0x000bd800014e7983 */ /* 0x000f280000300a00 */
[----:B------:R-:W-:Y:S04]  /*4aed0*/  LDGSTS.E [R0+0x23c00], desc[UR60][R46.64], P1 ;  /* 0x23c000002e007fae */ /* 0x000fe8000892187c */
        /* <DEDUP_REMOVED lines=10> */
[----:B------:R-:W-:Y:S04]  /*4af80*/  LDGSTS.E [R0+0x25c00], desc[UR60][R32.64], P1 ;  /* 0x25c0000020007fae */ /* 0x000fe8000892187c */
[----:B------:R-:W4:Y:S04]  /*4af90*/  LDL.LU.64 R6, [R1+0xaf8] ;  /* 0x000af80001067983 */ /* 0x000f280000300a00 */
[----:B------:R-:W4:Y:S04]  /*4afa0*/  LDL.LU.64 R76, [R1+0xac0] ;  /* 0x000ac000014c7983 */ /* 0x000f280000300a00 */
[----:B------:R-:W4:Y:S04]  /*4afb0*/  LDL.LU.64 R74, [R1+0xa88] ;  /* 0x000a8800014a7983 */ /* 0x000f280000300a00 */
[----:B------:R-:W4:Y:S04]  /*4afc0*/  LDL.LU.64 R72, [R1+0xa50] ;  /* 0x000a500001487983 */ /* 0x000f280000300a00 */
[----:B------:R-:W4:Y:S04]  /*4afd0*/  LDL.LU.64 R70, [R1+0xa18] ;  /* 0x000a180001467983 */ /* 0x000f280000300a00 */
[----:B------:R-:W-:Y:S04]  /*4afe0*/  LDGSTS.E [R0+0x26000], desc[UR60][R30.64], P1 ;  /* 0x260000001e007fae */ /* 0x000fe8000892187c */
[----:B------:R-:W-:Y:S04]  /*4aff0*/  LDGSTS.E [R0+0x26400], desc[UR60][R28.64], P1 ;  /* 0x264000001c007fae */ /* 0x000fe8000892187c */
[----:B------:R4:W-:Y:S04]  /*4b000*/  LDGSTS.E [R0+0x26800], desc[UR60][R26.64], P1 ;  /* 0x268000001a007fae */ /* 0x0009e8000892187c */
[----:B------:R4:W-:Y:S04]  /*4b010*/  LDGSTS.E [R0+0x26c00], desc[UR60][R24.64], P1 ;  /* 0x26c0000018007fae */ /* 0x0009e8000892187c */
[----:B------:R4:W-:Y:S04]  /*4b020*/  LDGSTS.E [R0+0x27000], desc[UR60][R22.64], P1 ;  /* 0x2700000016007fae */ /* 0x0009e8000892187c */
[----:B------:R4:W-:Y:S04]  /*4b030*/  LDGSTS.E [R0+0x27400], desc[UR60][R20.64], P1 ;  /* 0x2740000014007fae */ /* 0x0009e8000892187c */
[----:B------:R4:W-:Y:S04]  /*4b040*/  LDGSTS.E [R0+0x27800], desc[UR60][R18.64], P1 ;  /* 0x2780000012007fae */ /* 0x0009e8000892187c */
[----:B------:R4:W-:Y:S01]  /*4b050*/  LDGSTS.E [R0+0x27c00], desc[UR60][R8.64], P1 ;  /* 0x27c0000008007fae */ /* 0x0009e2000892187c */
[----:B-1----:R-:W-:-:S03]  /*4b060*/  IMAD.WIDE R14, R159, 0x4, R244 ;  /* 0x000000049f0e7825 */ /* 0x002fc600078e02f4 */
[----:B------:R-:W4:Y:S04]  /*4b070*/  LDL.LU.64 R244, [R1+0x9e0] ;  /* 0x0009e00001f47983 */ /* 0x000f280000300a00 */
[----:B------:R-:W-:Y:S01]  /*4b080*/  LDGSTS.E [R2+0x80], desc[UR60][R14.64], P1 ;  /* 0x000800000e027fae */ /* 0x000fe2000892187c */
[----:B--2---:R-:W-:-:S04]  /*4b090*/  IMAD.WIDE R84, R159, 0x4, R64 ;  /* 0x000000049f547825 */ /* 0x004fc800078e0240 */
[C---:B---3--:R-:W-:Y:S01]  /*4b0a0*/  IMAD.WIDE R92, R159.reuse, 0x4, R66 ;  /* 0x000000049f5c7825 */ /* 0x048fe200078e0242 */
[----:B------:R-:W-:Y:S04]  /*4b0b0*/  LDGSTS.E [R2+0x480], desc[UR60][R84.64], P1 ;  /* 0x0048000054027fae */ /* 0x000fe8000892187c */
[----:B------:R-:W2:Y:S01]  /*4b0c0*/  LDL.LU.64 R66, [R1+0x9a8] ;  /* 0x0009a80001427983 */ /* 0x000ea20000300a00 */
[----:B----4-:R-:W-:-:S03]  /*4b0d0*/  IMAD.WIDE R108, R159, 0x4, R78 ;  /* 0x000000049f6c7825 */ /* 0x010fc600078e024e */
[----:B------:R-:W-:Y:S04]  /*4b0e0*/  LDGSTS.E [R2+0x880], desc[UR60][R92.64], P1 ;  /* 0x008800005c027fae */ /* 0x000fe8000892187c */
[----:B------:R-:W3:Y:S04]  /*4b0f0*/  LDL.LU.64 R78, [R1+0x970] ;  /* 0x00097000014e7983 */ /* 0x000ee80000300a00 */
[----:B------:R1:W-:Y:S01]  /*4b100*/  STL.64 [R1+0x3940], R14 ;  /* 0x0039400e01007387 */ /* 0x0003e20000100a00 */
[----:B------:R-:W-:-:S03]  /*4b110*/  IMAD.WIDE R124, R159, 0x4, R80 ;  /* 0x000000049f7c7825 */ /* 0x000fc600078e0250 */
[----:B------:R-:W-:Y:S04]  /*4b120*/  LDGSTS.E [R2+0xc80], desc[UR60][R108.64], P1 ;  /* 0x00c800006c027fae */ /* 0x000fe8000892187c */
[----:B------:R-:W4:Y:S04]  /*4b130*/  LDL.LU.64 R80, [R1+0x938] ;  /* 0x0009380001507983 */ /* 0x000f280000300a00 */
[----:B------:R1:W-:Y:S01]  /*4b140*/  STL.64 [R1+0x3980], R84 ;  /* 0x0039805401007387 */ /* 0x0003e20000100a00 */
[----:B------:R-:W-:-:S03]  /*4b150*/  IMAD.WIDE R140, R159, 0x4, R82 ;  /* 0x000000049f8c7825 */ /* 0x000fc600078e0252 */
[----:B------:R-:W-:Y:S04]  /*4b160*/  LDGSTS.E [R2+0x1080], desc[UR60][R124.64], P1 ;  /* 0x010800007c027fae */ /* 0x000fe8000892187c */
[----:B------:R-:W4:Y:S04]  /*4b170*/  LDL.LU.64 R82, [R1+0x900] ;  /* 0x0009000001527983 */ /* 0x000f280000300a00 */
[----:B------:R1:W-:Y:S04]  /*4b180*/  STL.64 [R1+0x39c0], R92 ;  /* 0x0039c05c01007387 */ /* 0x0003e80000100a00 */
[----:B------:R1:W-:Y:S01]  /*4b190*/  STL.64 [R1+0x3a00], R108 ;  /* 0x003a006c01007387 */ /* 0x0003e20000100a00 */
[----:B------:R-:W-:-:S03]  /*4b1a0*/  IMAD.WIDE R156, R159, 0x4, R68 ;  /* 0x000000049f9c7825 */ /* 0x000fc600078e0244 */
[----:B------:R-:W-:Y:S04]  /*4b1b0*/  LDGSTS.E [R2+0x1480], desc[UR60][R140.64], P1 ;  /* 0x014800008c027fae */ /* 0x000fe8000892187c */
[----:B------:R-:W-:Y:S01]  /*4b1c0*/  LDGSTS.E [R2+0x1880], desc[UR60][R156.64], P1 ;  /* 0x018800009c027fae */ /* 0x000fe2000892187c */
[----:B------:R-:W-:-:S03]  /*4b1d0*/  IMAD.WIDE R172, R159, 0x4, R6 ;  /* 0x000000049fac7825 */ /* 0x000fc600078e0206 */
[----:B------:R-:W4:Y:S01]  /*4b1e0*/  LDL.LU.64 R6, [R1+0x8c8] ;  /* 0x0008c80001067983 */ /* 0x000f220000300a00 */
[----:B------:R-:W-:-:S03]  /*4b1f0*/  IMAD.WIDE R188, R159, 0x4, R76 ;  /* 0x000000049fbc7825 */ /* 0x000fc600078e024c */
[----:B------:R1:W-:Y:S01]  /*4b200*/  STL.64 [R1+0x3a40], R124 ;  /* 0x003a407c01007387 */ /* 0x0003e20000100a00 */
[----:B------:R-:W-:-:S03]  /*4b210*/  IMAD.WIDE R250, R159, 0x4, R74 ;  /* 0x000000049ffa7825 */ /* 0x000fc600078e024a */
[----:B------:R-:W4:Y:S01]  /*4b220*/  LDL.LU.64 R76, [R1+0x890] ;  /* 0x00089000014c7983 */ /* 0x000f220000300a00 */
[----:B------:R-:W-:-:S03]  /*4b230*/  IMAD.WIDE R248, R159, 0x4, R72 ;  /* 0x000000049ff87825 */ /* 0x000fc600078e0248 */
[----:B------:R1:W-:Y:S04]  /*4b240*/  STL.64 [R1+0x3a80], R140 ;  /* 0x003a808c01007387 */ /* 0x0003e80000100a00 */
[----:B------:R-:W4:Y:S01]  /*4b250*/  LDL.LU.64 R74, [R1+0x858] ;  /* 0x00085800014a7983 */ /* 0x000f220000300a00 */
[----:B------:R-:W-:-:S03]  /*4b260*/  IMAD.WIDE R246, R159, 0x4, R70 ;  /* 0x000000049ff67825 */ /* 0x000fc600078e0246 */
[----:B------:R1:W-:Y:S04]  /*4b270*/  STL.64 [R1+0x3ac0], R156 ;  /* 0x003ac09c01007387 */ /* 0x0003e80000100a00 */
[----:B------:R-:W4:Y:S04]  /*4b280*/  LDL.LU.64 R72, [R1+0x820] ;  /* 0x0008200001487983 */ /* 0x000f280000300a00 */
[----:B------:R1:W-:Y:S04]  /*4b290*/  STL.64 [R1+0x3b00], R172 ;  /* 0x003b00ac01007387 */ /* 0x0003e80000100a00 */
[----:B------:R-:W4:Y:S04]  /*4b2a0*/  LDL.LU.64 R62, [R1+0x7e8] ;  /* 0x0007e800013e7983 */ /* 0x000f280000300a00 */
[----:B------:R-:W4:Y:S04]  /*4b2b0*/  LDL.LU.64 R70, [R1+0x7b0] ;  /* 0x0007b00001467983 */ /* 0x000f280000300a00 */
[----:B------:R1:W-:Y:S04]  /*4b2c0*/  STL.64 [R1+0x3b40], R188 ;  /* 0x003b40bc01007387 */ /* 0x0003e80000100a00 */
[----:B------:R-:W4:Y:S04]  /*4b2d0*/  LDL.LU.64 R68, [R1+0x778] ;  /* 0x0007780001447983 */ /* 0x000f280000300a00 */
[----:B------:R-:W-:Y:S04]  /*4b2e0*/  STL.64 [R1+0x3b80], R250 ;  /* 0x003b80fa01007387 */ /* 0x000fe80000100a00 */
[----:B------:R-:W4:Y:S04]  /*4b2f0*/  LDL.LU.64 R64, [R1+0x740] ;  /* 0x0007400001407983 */ /* 0x000f280000300a00 */
[----:B------:R-:W-:Y:S04]  /*4b300*/  STL.64 [R1+0x3bd0], R248 ;  /* 0x003bd0f801007387 */ /* 0x000fe80000100a00 */
[----:B------:R-:W-:Y:S01]  /*4b310*/  LDGSTS.E [R2+0x1c80], desc[UR60][R172.64], P1 ;  /* 0x01c80000ac027fae */ /* 0x000fe2000892187c */
[----:B------:R-:W-:-:S03]  /*4b320*/  IMAD.WIDE R26, R159, 0x4, R96 ;  /* 0x000000049f1a7825 */ /* 0x000fc600078e0260 */
[----:B------:R-:W-:Y:S01]  /*4b330*/  LDGSTS.E [R2+0x2080], desc[UR60][R188.64], P1 ;  /* 0x02080000bc027fae */ /* 0x000fe2000892187c */
[----:B------:R-:W-:-:S03]  /*4b340*/  IMAD.WIDE R24, R159, 0x4, R112 ;  /* 0x000000049f187825 */ /* 0x000fc600078e0270 */
[----:B------:R-:W-:Y:S01]  /*4b350*/  LDGSTS.E [R2+0x2480], desc[UR60][R250.64], P1 ;  /* 0x02480000fa027fae */ /* 0x000fe2000892187c */
[----:B------:R-:W-:-:S03]  /*4b360*/  IMAD.WIDE R22, R159, 0x4, R128 ;  /* 0x000000049f167825 */ /* 0x000fc600078e0280 */
[----:B------:R-:W-:Y:S01]  /*4b370*/  LDGSTS.E [R2+0x2880], desc[UR60][R248.64], P1 ;  /* 0x02880000f8027fae */ /* 0x000fe2000892187c */
[----:B------:R-:W-:-:S03]  /*4b380*/  IMAD.WIDE R20, R159, 0x4, R144 ;  /* 0x000000049f147825 */ /* 0x000fc600078e0290 */
[----:B------:R-:W-:Y:S01]  /*4b390*/  LDGSTS.E [R2+0x2c80], desc[UR60][R246.64], P1 ;  /* 0x02c80000f6027fae */ /* 0x000fe2000892187c */
[----:B------:R-:W-:-:S05]  /*4b3a0*/  IMAD.WIDE R244, R159, 0x4, R244 ;  /* 0x000000049ff47825 */ /* 0x000fca00078e02f4 */
[----:B------:R-:W-:Y:S01]  /*4b3b0*/  LDGSTS.E [R2+0x3080], desc[UR60][R244.64], P1 ;  /* 0x03080000f4027fae */ /* 0x000fe2000892187c */
[----:B--2---:R-:W-:-:S03]  /*4b3c0*/  IMAD.WIDE R242, R159, 0x4, R66 ;  /* 0x000000049ff27825 */ /* 0x004fc600078e0242 */
[----:B------:R-:W2:Y:S04]  /*4b3d0*/  LDL.LU.64 R66, [R1+0x708] ;  /* 0x0007080001427983 */ /* 0x000ea80000300a00 */
[----:B------:R-:W-:Y:S01]  /*4b3e0*/  STL.64 [R1+0x3c10], R246 ;  /* 0x003c10f601007387 */ /* 0x000fe20000100a00 */
[----:B---3--:R-:W-:-:S03]  /*4b3f0*/  IMAD.WIDE R240, R159, 0x4, R78 ;  /* 0x000000049ff07825 */ /* 0x008fc600078e024e */
[----:B------:R-:W3:Y:S04]  /*4b400*/  LDL.LU.64 R78, [R1+0x6d0] ;  /* 0x0006d000014e7983 */ /* 0x000ee80000300a00 */
[----:B------:R-:W-:Y:S01]  /*4b410*/  STL.64 [R1+0x3c50], R244 ;  /* 0x003c50f401007387 */ /* 0x000fe20000100a00 */
[----:B------:R-:W-:-:S03]  /*4b420*/  IMAD.WIDE R18, R159, 0x4, R160 ;  /* 0x000000049f127825 */ /* 0x000fc600078e02a0 */
[----:B------:R-:W-:Y:S01]  /*4b430*/  LDGSTS.E [R2+0x3480], desc[UR60][R242.64], P1 ;  /* 0x03480000f2027fae */ /* 0x000fe2000892187c */
[----:B----4-:R-:W-:-:S03]  /*4b440*/  IMAD.WIDE R238, R159, 0x4, R80 ;  /* 0x000000049fee7825 */ /* 0x010fc600078e0250 */
[----:B------:R-:W-:Y:S01]  /*4b450*/  LDGSTS.E [R2+0x3880], desc[UR60][R240.64], P1 ;  /* 0x03880000f0027fae */ /* 0x000fe2000892187c */
[----:B------:R-:W-:-:S03]  /*4b460*/  IMAD.WIDE R16, R159, 0x4, R176 ;  /* 0x000000049f107825 */ /* 0x000fc600078e02b0 */
[----:B------:R-:W-:Y:S01]  /*4b470*/  LDGSTS.E [R2+0x3c80], desc[UR60][R238.64], P1 ;  /* 0x03c80000ee027fae */ /* 0x000fe2000892187c */
[----:B------:R-:W-:-:S03]  /*4b480*/  IMAD.WIDE R236, R159, 0x4, R82 ;  /* 0x000000049fec7825 */ /* 0x000fc600078e0252 */
[----:B------:R-:W4:Y:S04]  /*4b490*/  LDL.LU.64 R82, [R1+0x698] ;  /* 0x0006980001527983 */ /* 0x000f280000300a00 */
[----:B------:R-:W4:Y:S04]  /*4b4a0*/  LDL.LU.64 R80, [R1+0x660] ;  /* 0x0006600001507983 */ /* 0x000f280000300a00 */
[----:B------:R-:W-:Y:S04]  /*4b4b0*/  STL.64 [R1+0x3c90], R242 ;  /* 0x003c90f201007387 */ /* 0x000fe80000100a00 */
[----:B------:R-:W-:Y:S01]  /*4b4c0*/  LDGSTS.E [R2+0x4080], desc[UR60][R236.64], P1 ;  /* 0x04080000ec027fae */ /* 0x000fe2000892187c */
[----:B------:R-:W-:-:S03]  /*4b4d0*/  IMAD.WIDE R222, R159, 0x4, R6 ;  /* 0x000000049fde7825 */ /* 0x000fc600078e0206 */
[----:B------:R-:W4:Y:S04]  /*4b4e0*/  LDL.LU.64 R6, [R1+0x628] ;  /* 0x0006280001067983 */ /* 0x000f280000300a00 */
[----:B------:R-:W-:Y:S01]  /*4b4f0*/  STL.64 [R1+0x3cd0], R240 ;  /* 0x003cd0f001007387 */ /* 0x000fe20000100a00 */
        /* <DEDUP_REMOVED lines=18> */
[----:B------:R-:W-:Y:S04]  /*4b620*/  STL.64 [R1+0x42a0], R190 ;  /* 0x0042a0be01007387 */ /* 0x000fe80000100a00 */
[----:B------:R-:W-:Y:S01]  /*4b630*/  LDGSTS.E [R2+0x4480], desc[UR60][R222.64], P1 ;  /* 0x04480000de027fae */ /* 0x000fe2000892187c */
[----:B------:R-:W-:-:S03]  /*4b640*/  IMAD.WIDE R10, R159, 0x4, R208 ;  /* 0x000000049f0a7825 */ /* 0x000fc600078e02d0 */
[----:B------:R-:W-:Y:S01]  /*4b650*/  LDGSTS.E [R2+0x4880], desc[UR60][R220.64], P1 ;  /* 0x04880000dc027fae */ /* 0x000fe2000892187c */
[----:B------:R-:W-:-:S03]  /*4b660*/  IMAD.WIDE R8, R159, 0x4, R224 ;  /* 0x000000049f087825 */ /* 0x000fc600078e02e0 */
[----:B------:R-:W-:Y:S04]  /*4b670*/  LDGSTS.E [R2+0x4c80], desc[UR60][R206.64], P1 ;  /* 0x04c80000ce027fae */ /* 0x000fe8000892187c */
[----:B------:R1:W-:Y:S04]  /*4b680*/  LDGSTS.E [R2+0x5080], desc[UR60][R204.64], P1 ;  /* 0x05080000cc027fae */ /* 0x0003e8000892187c */
[----:B------:R-:W-:Y:S04]  /*4b690*/  LDGSTS.E [R2+0x5480], desc[UR60][R190.64], P1 ;  /* 0x05480000be027fae */ /* 0x000fe8000892187c */
[----:B------:R-:W-:Y:S04]  /*4b6a0*/  LDGSTS.E [R2+0x5880], desc[UR60][R174.64], P1 ;  /* 0x05880000ae027fae */ /* 0x000fe8000892187c */
[----:B------:R-:W-:Y:S04]  /*4b6b0*/  LDGSTS.E [R2+0x5c80], desc[UR60][R142.64], P1 ;  /* 0x05c800008e027fae */ /* 0x000fe8000892187c */
[----:B------:R-:W-:Y:S01]  /*4b6c0*/  LDGSTS.E [R2+0x6080], desc[UR60][R126.64], P1 ;  /* 0x060800007e027fae */ /* 0x000fe2000892187c */
[----:B--2---:R-:W-:-:S03]  /*4b6d0*/  IMAD.WIDE R110, R159, 0x4, R66 ;  /* 0x000000049f6e7825 */ /* 0x004fc600078e0242 */
[----:B------:R-:W2:Y:S04]  /*4b6e0*/  LDL.LU.64 R66, [R1+0x4d0] ;  /* 0x0004d00001427983 */ /* 0x000ea80000300a00 */
[----:B------:R-:W-:Y:S04]  /*4b6f0*/  STL.64 [R1+0x42d8], R174 ;  /* 0x0042d8ae01007387 */ /* 0x000fe80000100a00 */
[----:B------:R-:W2:Y:S01]  /*4b700*/  LDL.LU.64 R64, [R1+0x490] ;  /* 0x0004900001407983 */ /* 0x000ea20000300a00 */
[----:B---3--:R-:W-:-:S03]  /*4b710*/  IMAD.WIDE R94, R159, 0x4, R78 ;  /* 0x000000049f5e7825 */ /* 0x008fc600078e024e */
[----:B------:R-:W-:Y:S04]  /*4b720*/  STL.64 [R1+0x4378], R142 ;  /* 0x0043788e01007387 */ /* 0x000fe80000100a00 */
[----:B------:R-:W-:Y:S04]  /*4b730*/  STL.64 [R1+0x4388], R126 ;  /* 0x0043887e01007387 */ /* 0x000fe80000100a00 */
[----:B------:R-:W3:Y:S04]  /*4b740*/  LDL.LU.64 R62, [R1+0x450] ;  /* 0x00045000013e7983 */ /* 0x000ee80000300a00 */
[----:B------:R-:W-:Y:S04]  /*4b750*/  STL.64 [R1+0x4598], R110 ;  /* 0x0045986e01007387 */ /* 0x000fe80000100a00 */
[----:B------:R-:W-:Y:S01]  /*4b760*/  LDGSTS.E [R2+0x6480], desc[UR60][R110.64], P1 ;  /* 0x064800006e027fae */ /* 0x000fe2000892187c */
[----:B----4-:R-:W-:-:S03]  /*4b770*/  IMAD.WIDE R82, R159, 0x4, R82 ;  /* 0x000000049f527825 */ /* 0x010fc600078e0252 */
[----:B------:R-:W-:Y:S01]  /*4b780*/  LDGSTS.E [R2+0x6880], desc[UR60][R94.64], P1 ;  /* 0x068800005e027fae */ /* 0x000fe2000892187c */
[----:B------:R-:W-:-:S03]  /*4b790*/  IMAD.WIDE R80, R159, 0x4, R80 ;  /* 0x000000049f507825 */ /* 0x000fc600078e0250 */
[----:B------:R-:W-:Y:S04]  /*4b7a0*/  LDGSTS.E [R2+0x6c80], desc[UR60][R82.64], P1 ;  /* 0x06c8000052027fae */ /* 0x000fe8000892187c */
[----:B------:R-:W-:Y:S01]  /*4b7b0*/  LDGSTS.E [R2+0x7080], desc[UR60][R80.64], P1 ;  /* 0x0708000050027fae */ /* 0x000fe2000892187c */
[----:B------:R-:W-:-:S03]  /*4b7c0*/  IMAD.WIDE R78, R159, 0x4, R6 ;  /* 0x000000049f4e7825 */ /* 0x000fc600078e0206 */
[----:B------:R-:W4:Y:S04]  /*4b7d0*/  LDL.LU.64 R6, [R1+0x410] ;  /* 0x0004100001067983 */ /* 0x000f280000300a00 */
[----:B------:R-:W-:Y:S04]  /*4b7e0*/  STL.64 [R1+0x45b0], R94 ;  /* 0x0045b05e01007387 */ /* 0x000fe80000100a00 */
[----:B------:R-:W-:Y:S01]  /*4b7f0*/  STL.64 [R1+0x45c0], R82 ;  /* 0x0045c05201007387 */ /* 0x000fe20000100a00 */
[----:B------:R-:W-:-:S03]  /*4b800*/  IMAD.WIDE R76, R159, 0x4, R76 ;  /* 0x000000049f4c7825 */ /* 0x000fc600078e024c */
[----:B------:R-:W3:Y:S04]  /*4b810*/  LDL.LU.64 R58, [R1+0x3d0] ;  /* 0x0003d000013a7983 */ /* 0x000ee80000300a00 */
[----:B------:R-:W3:Y:S04]  /*4b820*/  LDL.LU.64 R56, [R1+0x390] ;  /* 0x0003900001387983 */ /* 0x000ee80000300a00 */
        /* <DEDUP_REMOVED lines=16> */
[----:B------:R-:W-:Y:S04]  /*4b930*/  STL.64 [R1+0x47d0], R72 ;  /* 0x0047d04801007387 */ /* 0x000fe80000100a00 */
[----:B------:R-:W3:Y:S04]  /*4b940*/  LDL.LU.64 R38, [R1+0x150] ;  /* 0x0001500001267983 */ /* 0x000ee80000300a00 */
[----:B------:R-:W3:Y:S04]  /*4b950*/  LDL.LU.64 R36, [R1+0x110] ;  /* 0x0001100001247983 */ /* 0x000ee80000300a00 */
[----:B------:R1:W-:Y:S04]  /*4b960*/  STL.64 [R1+0x47c8], R70 ;  /* 0x0047c84601007387 */ /* 0x0003e80000100a00 */
[----:B------:R-:W3:Y:S04]  /*4b970*/  LDL.LU.64 R34, [R1+0xd0] ;  /* 0x0000d00001227983 */ /* 0x000ee80000300a00 */
[----:B------:R-:W3:Y:S04]  /*4b980*/  LDL.LU.64 R32, [R1+0x90] ;  /* 0x0000900001207983 */ /* 0x000ee80000300a00 */
[----:B------:R-:W-:Y:S04]  /*4b990*/  STL.64 [R1+0x47c0], R68 ;  /* 0x0047c04401007387 */ /* 0x000fe80000100a00 */
[----:B------:R-:W3:Y:S04]  /*4b9a0*/  LDL.LU.64 R30, [R1+0x50] ;  /* 0x00005000011e7983 */ /* 0x000ee80000300a00 */
[----:B------:R-:W-:Y:S04]  /*4b9b0*/  LDGSTS.E [R2+0x7480], desc[UR60][R78.64], P1 ;  /* 0x074800004e027fae */ /* 0x000fe8000892187c */
[----:B------:R-:W-:Y:S04]  /*4b9c0*/  LDGSTS.E [R2+0x7880], desc[UR60][R76.64], P1 ;  /* 0x078800004c027fae */ /* 0x000fe8000892187c */
[----:B------:R-:W-:Y:S04]  /*4b9d0*/  LDGSTS.E [R2+0x7c80], desc[UR60][R74.64], P1 ;  /* 0x07c800004a027fae */ /* 0x000fe8000892187c */
[----:B------:R-:W-:Y:S04]  /*4b9e0*/  LDGSTS.E [R2+0x20080], desc[UR60][R72.64], P1 ;  /* 0x2008000048027fae */ /* 0x000fe8000892187c */
[----:B------:R-:W-:Y:S04]  /*4b9f0*/  LDGSTS.E [R2+0x20480], desc[UR60][R70.64], P1 ;  /* 0x2048000046027fae */ /* 0x000fe8000892187c */
[----:B------:R-:W-:Y:S01]  /*4ba00*/  LDGSTS.E [R2+0x20880], desc[UR60][R68.64], P1 ;  /* 0x2088000044027fae */ /* 0x000fe2000892187c */
[----:B----4-:R-:W-:-:S03]  /*4ba10*/  IMAD.WIDE R60, R159, 0x4, R6 ;  /* 0x000000049f3c7825 */ /* 0x010fc600078e0206 */
[----:B------:R-:W4:Y:S01]  /*4ba20*/  LDL.LU.64 R6, [R1+0x10] ;  /* 0x0000100001067983 */ /* 0x000f220000300a00 */
[----:B--2---:R-:W-:-:S04]  /*4ba30*/  IMAD.WIDE R66, R159, 0x4, R66 ;  /* 0x000000049f427825 */ /* 0x004fc800078e0242 */
[C---:B------:R-:W-:Y:S01]  /*4ba40*/  IMAD.WIDE R64, R159.reuse, 0x4, R64 ;  /* 0x000000049f407825 */ /* 0x040fe200078e0240 */
[----:B------:R-:W-:Y:S03]  /*4ba50*/  STL.64 [R1+0x47b8], R66 ;  /* 0x0047b84201007387 */ /* 0x000fe60000100a00 */
[C---:B---3--:R-:W-:Y:S01]  /*4ba60*/  IMAD.WIDE R62, R159.reuse, 0x4, R62 ;  /* 0x000000049f3e7825 */ /* 0x048fe200078e023e */
        /* <DEDUP_REMOVED lines=32> */
[----:B------:R-:W-:Y:S04]  /*4bc70*/  STL.64 [R1+0x4728], R30 ;  /* 0x0047281e01007387 */ /* 0x000fe80000100a00 */
        /* <DEDUP_REMOVED lines=18> */
[----:B------:R-:W-:Y:S01]  /*4bda0*/  LDGSTS.E [R2+0x25480], desc[UR60][R30.64], P1 ;  /* 0x254800001e027fae */ /* 0x000fe2000892187c */
[----:B----4-:R-:W-:-:S05]  /*4bdb0*/  IMAD.WIDE R28, R159, 0x4, R6 ;  /* 0x000000049f1c7825 */ /* 0x010fca00078e0206 */
[----:B------:R-:W-:Y:S01]  /*4bdc0*/  STL.64 [R1+0x4720], R28 ;  /* 0x0047201c01007387 */ /* 0x000fe20000100a00 */
[----:B------:R-:W-:-:S03]  /*4bdd0*/  IMAD.WIDE R6, R159, 0x4, R192 ;  /* 0x000000049f067825 */ /* 0x000fc600078e02c0 */
[----:B------:R-:W-:Y:S04]  /*4bde0*/  STL.64 [R1+0x4718], R26 ;  /* 0x0047181a01007387 */ /* 0x000fe80000100a00 */
[----:B------:R-:W-:Y:S04]  /*4bdf0*/  STL.64 [R1+0x4710], R24 ;  /* 0x0047101801007387 */ /* 0x000fe80000100a00 */
[----:B------:R-:W-:Y:S04]  /*4be00*/  STL.64 [R1+0x4708], R22 ;  /* 0x0047081601007387 */ /* 0x000fe80000100a00 */
[----:B------:R-:W-:Y:S04]  /*4be10*/  STL.64 [R1+0x4700], R20 ;  /* 0x0047001401007387 */ /* 0x000fe80000100a00 */
[----:B------:R-:W-:Y:S04]  /*4be20*/  STL.64 [R1+0x46f8], R18 ;  /* 0x0046f81201007387 */ /* 0x000fe80000100a00 */
[----:B------:R-:W-:Y:S04]  /*4be30*/  STL.64 [R1+0x46f0], R16 ;  /* 0x0046f01001007387 */ /* 0x000fe80000100a00 */
[----:B-1----:R-:W3:Y:S04]  /*4be40*/  LDL.LU.64 R14, [R1+0x4bb0] ;  /* 0x004bb000010e7983 */ /* 0x002ee80000300a00 */
[----:B------:R1:W-:Y:S04]  /*4be50*/  STL.64 [R1+0x46e8], R6 ;  /* 0x0046e80601007387 */ /* 0x0003e80000100a00 */
[----:B------:R-:W4:Y:S04]  /*4be60*/  LDL.LU.64 R84, [R1+0x4ba8] ;  /* 0x004ba80001547983 */ /* 0x000f280000300a00 */
[----:B------:R3:W-:Y:S04]  /*4be70*/  STL.64 [R1+0x46e0], R10 ;  /* 0x0046e00a01007387 */ /* 0x0007e80000100a00 */
[----:B------:R-:W4:Y:S04]  /*4be80*/  LDL.LU.64 R92, [R1+0x4ba0] ;  /* 0x004ba000015c7983 */ /* 0x000f280000300a00 */
[----:B------:R3:W-:Y:S04]  /*4be90*/  STL.64 [R1+0x46d8], R8 ;  /* 0x0046d80801007387 */ /* 0x0007e80000100a00 */
[----:B------:R-:W4:Y:S04]  /*4bea0*/  LDL.LU.64 R108, [R1+0x4b98] ;  /* 0x004b9800016c7983 */ /* 0x000f280000300a00 */
[----:B------:R-:W4:Y:S04]  /*4beb0*/  LDL.LU.64 R124, [R1+0x4b90] ;  /* 0x004b9000017c7983 */ /* 0x000f280000300a00 */
[----:B------:R-:W4:Y:S04]  /*4bec0*/  LDL.LU.64 R140, [R1+0x4b88] ;  /* 0x004b8800018c7983 */ /* 0x000f280000300a00 */
[----:B------:R-:W4:Y:S04]  /*4bed0*/  LDL.LU.64 R156, [R1+0x4b80] ;  /* 0x004b8000019c7983 */ /* 0x000f280000300a00 */
[----:B------:R-:W4:Y:S04]  /*4bee0*/  LDL.LU.64 R172, [R1+0x4b78] ;  /* 0x004b780001ac7983 */ /* 0x000f280000300a00 */
[----:B------:R-:W4:Y:S04]  /*4bef0*/  LDL.LU.64 R188, [R1+0x4b70] ;  /* 0x004b700001bc7983 */ /* 0x000f280000300a00 */
[----:B------:R-:W3:Y:S04]  /*4bf00*/  LDL.LU.64 R70, [R1+0xc78] ;  /* 0x000c780001467983 */ /* 0x000ee80000300a00 */
[----:B--2---:R-:W2:Y:S04]  /*4bf10*/  LDL.LU.64 R64, [R1+0xc40] ;  /* 0x000c400001407983 */ /* 0x004ea80000300a00 */
[----:B------:R-:W4:Y:S04]  /*4bf20*/  LDL.LU.64 R66, [R1+0xc08] ;  /* 0x000c080001427983 */ /* 0x000f280000300a00 */
[----:B------:R-:W4:Y:S04]  /*4bf30*/  LDL.LU.64 R68, [R1+0xbd0] ;  /* 0x000bd00001447983 */ /* 0x000f280000300a00 */
[----:B------:R-:W4:Y:S04]  /*4bf40*/  LDL.LU.64 R72, [R1+0xb98] ;  /* 0x000b980001487983 */ /* 0x000f280000300a00 */
[----:B------:R-:W4:Y:S04]  /*4bf50*/  LDL.LU.64 R82, [R1+0xb60] ;  /* 0x000b600001527983 */ /* 0x000f280000300a00 */
[----:B------:R-:W4:Y:S04]  /*4bf60*/  LDL.LU.64 R74, [R1+0xb28] ;  /* 0x000b2800014a7983 */ /* 0x000f280000300a00 */
        /* <DEDUP_REMOVED lines=9> */
[----:B------:R4:W-:Y:S04]  /*4c000*/  LDGSTS.E [R2+0x27080], desc[UR60][R16.64], P1 ;  /* 0x2708000010027fae */ /* 0x0009e8000892187c */
[----:B------:R-:W4:Y:S04]  /*4c010*/  LDL.LU.64 R244, [R1+0xa48] ;  /* 0x000a480001f47983 */ /* 0x000f280000300a00 */
[----:B------:R-:W-:Y:S04]  /*4c020*/  LDGSTS.E [R2+0x27480], desc[UR60][R6.64], P1 ;  /* 0x2748000006027fae */ /* 0x000fe8000892187c */
[----:B------:R4:W-:Y:S04]  /*4c030*/  LDGSTS.E [R2+0x27880], desc[UR60][R10.64], P1 ;  /* 0x278800000a027fae */ /* 0x0009e8000892187c */
[----:B------:R4:W-:Y:S04]  /*4c040*/  LDGSTS.E [R2+0x27c80], desc[UR60][R8.64], P1 ;  /* 0x27c8000008027fae */ /* 0x0009e8000892187c */
[----:B-1----:R-:W4:Y:S01]  /*4c050*/  LDL.LU.64 R6, [R1+0xa10] ;  /* 0x000a100001067983 */ /* 0x002f220000300a00 */
[----:B---3--:R-:W-:-:S03]  /*4c060*/  IMAD.WIDE R204, R159, 0x4, R70 ;  /* 0x000000049fcc7825 */ /* 0x008fc600078e0246 */
[----:B------:R-:W3:Y:S01]  /*4c070*/  LDL.LU.64 R70, [R1+0x9d8] ;  /* 0x0009d80001467983 */ /* 0x000ee20000300a00 */
[----:B--2---:R-:W-:-:S03]  /*4c080*/  IMAD.WIDE R220, R159, 0x4, R64 ;  /* 0x000000049fdc7825 */ /* 0x004fc600078e0240 */
[----:B------:R-:W-:Y:S01]  /*4c090*/  LDGSTS.E [R3+0x100], desc[UR60][R204.64], P1 ;  /* 0x00100000cc037fae */ /* 0x000fe2000892187c */
[----:B----4-:R-:W-:-:S03]  /*4c0a0*/  IMAD.WIDE R16, R159, 0x4, R66 ;  /* 0x000000049f107825 */ /* 0x010fc600078e0242 */
[----:B------:R-:W2:Y:S01]  /*4c0b0*/  LDL.LU.64 R66, [R1+0x9a0] ;  /* 0x0009a00001427983 */ /* 0x000ea20000300a00 */
[----:B------:R-:W-:-:S03]  /*4c0c0*/  IMAD.WIDE R250, R159, 0x4, R68 ;  /* 0x000000049ffa7825 */ /* 0x000fc600078e0244 */
[----:B------:R-:W4:Y:S01]  /*4c0d0*/  LDL.LU.64 R68, [R1+0x968] ;  /* 0x0009680001447983 */ /* 0x000f220000300a00 */
[----:B------:R-:W-:-:S03]  /*4c0e0*/  IMAD.WIDE R248, R159, 0x4, R72 ;  /* 0x000000049ff87825 */ /* 0x000fc600078e0248 */
[----:B------:R1:W-:Y:S01]  /*4c0f0*/  STL.64 [R1+0x3948], R204 ;  /* 0x003948cc01007387 */ /* 0x0003e20000100a00 */
[----:B------:R-:W-:-:S03]  /*4c100*/  IMAD.WIDE R246, R159, 0x4, R82 ;  /* 0x000000049ff67825 */ /* 0x000fc600078e0252 */
[----:B------:R-:W2:Y:S04]  /*4c110*/  LDL.LU.64 R72, [R1+0x930] ;  /* 0x0009300001487983 */ /* 0x000ea80000300a00 */
[----:B------:R1:W-:Y:S01]  /*4c120*/  STL.64 [R1+0x3988], R220 ;  /* 0x003988dc01007387 */ /* 0x0003e20000100a00 */
[----:B------:R-:W-:-:S03]  /*4c130*/  IMAD.WIDE R242, R159, 0x4, R74 ;  /* 0x000000049ff27825 */ /* 0x000fc600078e024a */
[----:B------:R-:W2:Y:S01]  /*4c140*/  LDL.LU.64 R82, [R1+0x8f8] ;  /* 0x0008f80001527983 */ /* 0x000ea20000300a00 */
[----:B------:R-:W-:-:S03]  /*4c150*/  IMAD.WIDE R240, R159, 0x4, R80 ;  /* 0x000000049ff07825 */ /* 0x000fc600078e0250 */
[----:B------:R1:W-:Y:S04]  /*4c160*/  STL.64 [R1+0x39c8], R16 ;  /* 0x0039c81001007387 */ /* 0x0003e80000100a00 */
[----:B------:R1:W-:Y:S01]  /*4c170*/  STL.64 [R1+0x3a08], R250 ;  /* 0x003a08fa01007387 */ /* 0x0003e20000100a00 */
[----:B------:R-:W-:-:S03]  /*4c180*/  IMAD.WIDE R238, R159, 0x4, R78 ;  /* 0x000000049fee7825 */ /* 0x000fc600078e024e */
[----:B------:R-:W2:Y:S04]  /*4c190*/  LDL.LU.64 R80, [R1+0x8c0] ;  /* 0x0008c00001507983 */ /* 0x000ea80000300a00 */
[----:B------:R1:W-:Y:S04]  /*4c1a0*/  STL.64 [R1+0x3a48], R248 ;  /* 0x003a48f801007387 */ /* 0x0003e80000100a00 */
[----:B------:R-:W2:Y:S01]  /*4c1b0*/  LDL.LU.64 R78, [R1+0x888] ;  /* 0x00088800014e7983 */ /* 0x000ea20000300a00 */
[----:B------:R-:W-:-:S03]  /*4c1c0*/  IMAD.WIDE R236, R159, 0x4, R76 ;  /* 0x000000049fec7825 */ /* 0x000fc600078e024c */
[----:B------:R1:W-:Y:S04]  /*4c1d0*/  STL.64 [R1+0x3a88], R246 ;  /* 0x003a88f601007387 */ /* 0x0003e80000100a00 */
[----:B------:R-:W2:Y:S04]  /*4c1e0*/  LDL.LU.64 R76, [R1+0x850] ;  /* 0x00085000014c7983 */ /* 0x000ea80000300a00 */
[----:B------:R1:W-:Y:S04]  /*4c1f0*/  STL.64 [R1+0x3ac8], R242 ;  /* 0x003ac8f201007387 */ /* 0x0003e80000100a00 */
[----:B------:R-:W2:Y:S04]  /*4c200*/  LDL.LU.64 R74, [R1+0x818] ;  /* 0x00081800014a7983 */ /* 0x000ea80000300a00 */
[----:B------:R1:W-:Y:S04]  /*4c210*/  STL.64 [R1+0x3b08], R240 ;  /* 0x003b08f001007387 */ /* 0x0003e80000100a00 */
[----:B------:R-:W2:Y:S01]  /*4c220*/  LDL.LU.64 R62, [R1+0x7e0] ;  /* 0x0007e000013e7983 */ /* 0x000ea20000300a00 */
[----:B------:R-:W-:-:S03]  /*4c230*/  IMAD.WIDE R244, R159, 0x4, R244 ;  /* 0x000000049ff47825 */ /* 0x000fc600078e02f4 */
[----:B------:R-:W-:Y:S04]  /*4c240*/  LDGSTS.E [R3+0x500], desc[UR60][R220.64], P1 ;  /* 0x00500000dc037fae */ /* 0x000fe8000892187c */
[----:B------:R-:W-:Y:S01]  /*4c250*/  LDGSTS.E [R3+0x900], desc[UR60][R16.64], P1 ;  /* 0x0090000010037fae */ /* 0x000fe2000892187c */
[----:B------:R-:W-:-:S03]  /*4c260*/  IMAD.WIDE R224, R159, 0x4, R6 ;  /* 0x000000049fe07825 */ /* 0x000fc600078e0206 */
[----:B------:R-:W2:Y:S04]  /*4c270*/  LDL.LU.64 R6, [R1+0x7a8] ;  /* 0x0007a80001067983 */ /* 0x000ea80000300a00 */
[----:B------:R1:W-:Y:S04]  /*4c280*/  STL.64 [R1+0x3b48], R238 ;  /* 0x003b48ee01007387 */ /* 0x0003e80000100a00 */
        /* <DEDUP_REMOVED lines=9> */
[----:B---3--:R-:W-:-:S03]  /*4c320*/  IMAD.WIDE R222, R159, 0x4, R70 ;  /* 0x000000049fde7825 */ /* 0x008fc600078e0246 */
[----:B------:R-:W3:Y:S04]  /*4c330*/  LDL.LU.64 R70, [R1+0x770] ;  /* 0x0007700001467983 */ /* 0x000ee80000300a00 */
[----:B------:R1:W-:Y:S04]  /*4c340*/  STL.64 [R1+0x3b88], R236 ;  /* 0x003b88ec01007387 */ /* 0x0003e80000100a00 */
[----:B------:R-:W3:Y:S01]  /*4c350*/  LDL.LU.64 R64, [R1+0x738] ;  /* 0x0007380001407983 */ /* 0x000ee20000300a00 */
[----:B----4-:R-:W-:-:S03]  /*4c360*/  IMAD.WIDE R206, R159, 0x4, R68 ;  /* 0x000000049fce7825 */ /* 0x010fc600078e0244 */
[----:B------:R-:W-:Y:S01]  /*4c370*/  STL.64 [R1+0x3bd8], R244 ;  /* 0x003bd8f401007387 */ /* 0x000fe20000100a00 */
[----:B--2---:R-:W-:-:S03]  /*4c380*/  IMAD.WIDE R208, R159, 0x4, R66 ;  /* 0x000000049fd07825 */ /* 0x004fc600078e0242 */
[----:B------:R-:W2:Y:S04]  /*4c390*/  LDL.LU.64 R68, [R1+0x700] ;  /* 0x0007000001447983 */ /* 0x000ea80000300a00 */
[----:B------:R-:W-:Y:S01]  /*4c3a0*/  STL.64 [R1+0x3c18], R224 ;  /* 0x003c18e001007387 */ /* 0x000fe20000100a00 */
[----:B------:R-:W-:-:S03]  /*4c3b0*/  IMAD.WIDE R192, R159, 0x4, R72 ;  /* 0x000000049fc07825 */ /* 0x000fc600078e0248 */
[----:B------:R-:W4:Y:S01]  /*4c3c0*/  LDL.LU.64 R66, [R1+0x6c8] ;  /* 0x0006c80001427983 */ /* 0x000f220000300a00 */
[----:B------:R-:W-:-:S03]  /*4c3d0*/  IMAD.WIDE R190, R159, 0x4, R82 ;  /* 0x000000049fbe7825 */ /* 0x000fc600078e0252 */
[----:B------:R-:W-:Y:S04]  /*4c3e0*/  STL.64 [R1+0x3c58], R222 ;  /* 0x003c58de01007387 */ /* 0x000fe80000100a00 */
[----:B------:R-:W4:Y:S04]  /*4c3f0*/  LDL.LU.64 R72, [R1+0x690] ;  /* 0x0006900001487983 */ /* 0x000f280000300a00 */
[----:B------:R-:W4:Y:S01]  /*4c400*/  LDL.LU.64 R82, [R1+0x658] ;  /* 0x0006580001527983 */ /* 0x000f220000300a00 */
[----:B------:R-:W-:-:S03]  /*4c410*/  IMAD.WIDE R176, R159, 0x4, R80 ;  /* 0x000000049fb07825 */ /* 0x000fc600078e0250 */
[----:B------:R-:W-:Y:S04]  /*4c420*/  STL.64 [R1+0x3c98], R208 ;  /* 0x003c98d001007387 */ /* 0x000fe80000100a00 */
        /* <DEDUP_REMOVED lines=9> */
[----:B------:R-:W4:Y:S04]  /*4c4c0*/  LDL.LU.64 R74, [R1+0x578] ;  /* 0x00057800014a7983 */ /* 0x000f280000300a00 */
[----:B------:R-:W-:Y:S04]  /*4c4d0*/  STL.64 [R1+0x4080], R176 ;  /* 0x004080b001007387 */ /* 0x000fe80000100a00 */
[----:B------:R-:W-:Y:S01]  /*4c4e0*/  STL.64 [R1+0x40c0], R174 ;  /* 0x0040c0ae01007387 */ /* 0x000fe20000100a00 */
[----:B------:R-:W-:-:S03]  /*4c4f0*/  IMAD.WIDE R142, R159, 0x4, R62 ;  /* 0x000000049f8e7825 */ /* 0x000fc600078e023e */
[----:B------:R-:W-:Y:S01]  /*4c500*/  LDGSTS.E [R3+0x3100], desc[UR60][R222.64], P1 ;  /* 0x03100000de037fae */ /* 0x000fe2000892187c */
[----:B------:R-:W-:-:S03]  /*4c510*/  IMAD.WIDE R128, R159, 0x4, R6 ;  /* 0x000000049f807825 */ /* 0x000fc600078e0206 */
[----:B------:R-:W4:Y:S04]  /*4c520*/  LDL.LU.64 R6, [R1+0x538] ;  /* 0x0005380001067983 */ /* 0x000f280000300a00 */
[----:B------:R-:W-:Y:S04]  /*4c530*/  STL.64 [R1+0x40d8], R160 ;  /* 0x0040d8a001007387 */ /* 0x000fe80000100a00 */
[----:B------:R-:W-:Y:S04]  /*4c540*/  LDGSTS.E [R3+0x3500], desc[UR60][R208.64], P1 ;  /* 0x03500000d0037fae */ /* 0x000fe8000892187c */
[----:B------:R-:W-:Y:S04]  /*4c550*/  LDGSTS.E [R3+0x3900], desc[UR60][R206.64], P1 ;  /* 0x03900000ce037fae */ /* 0x000fe8000892187c */
[----:B------:R-:W-:Y:S04]  /*4c560*/  LDGSTS.E [R3+0x3d00], desc[UR60][R192.64], P1 ;  /* 0x03d00000c0037fae */ /* 0x000fe8000892187c */
[----:B------:R-:W-:Y:S04]  /*4c570*/  LDGSTS.E [R3+0x4100], desc[UR60][R190.64], P1 ;  /* 0x04100000be037fae */ /* 0x000fe8000892187c */
        /* <DEDUP_REMOVED lines=11> */
[----:B---3--:R-:W-:-:S03]  /*4c630*/  IMAD.WIDE R126, R159, 0x4, R70 ;  /* 0x000000049f7e7825 */ /* 0x008fc600078e0246 */
[----:B------:R-:W3:Y:S04]  /*4c640*/  LDL.LU.64 R70, [R1+0x500] ;  /* 0x0005000001467983 */ /* 0x000ee80000300a00 */
[----:B------:R-:W-:Y:S01]  /*4c650*/  STL.64 [R1+0x40e8], R144 ;  /* 0x0040e89001007387 */ /* 0x000fe20000100a00 */
[----:B------:R-:W-:-:S03]  /*4c660*/  IMAD.WIDE R112, R159, 0x4, R64 ;  /* 0x000000049f707825 */ /* 0x000fc600078e0240 */
[----:B------:R-:W-:Y:S04]  /*4c670*/  STL.64 [R1+0x4118], R142 ;  /* 0x0041188e01007387 */ /* 0x000fe80000100a00 */
[----:B------:R-:W-:Y:S01]  /*4c680*/  LDGSTS.E [R3+0x5d00], desc[UR60][R126.64], P1 ;  /* 0x05d000007e037fae */ /* 0x000fe2000892187c */
[----:B--2---:R-:W-:-:S03]  /*4c690*/  IMAD.WIDE R110, R159, 0x4, R68 ;  /* 0x000000049f6e7825 */ /* 0x004fc600078e0244 */
[----:B------:R-:W2:Y:S04]  /*4c6a0*/  LDL.LU.64 R68, [R1+0x4c8] ;  /* 0x0004c80001447983 */ /* 0x000ea80000300a00 */
[----:B------:R-:W-:Y:S01]  /*4c6b0*/  STL.64 [R1+0x4150], R128 ;  /* 0x0041508001007387 */ /* 0x000fe20000100a00 */
[----:B----4-:R-:W-:-:S03]  /*4c6c0*/  IMAD.WIDE R96, R159, 0x4, R66 ;  /* 0x000000049f607825 */ /* 0x010fc600078e0242 */
[----:B------:R-:W4:Y:S04]  /*4c6d0*/  LDL.LU.64 R66, [R1+0x488] ;  /* 0x0004880001427983 */ /* 0x000f280000300a00 */
[----:B------:R-:W-:Y:S01]  /*4c6e0*/  STL.64 [R1+0x4178], R126 ;  /* 0x0041787e01007387 */ /* 0x000fe20000100a00 */
[----:B------:R-:W-:-:S03]  /*4c6f0*/  IMAD.WIDE R94, R159, 0x4, R72 ;  /* 0x000000049f5e7825 */ /* 0x000fc600078e0248 */
[----:B------:R-:W-:Y:S01]  /*4c700*/  STL.64 [R1+0x4188], R112 ;  /* 0x0041887001007387 */ /* 0x000fe20000100a00 */
[----:B------:R-:W-:-:S03]  /*4c710*/  IMAD.WIDE R82, R159, 0x4, R82 ;  /* 0x000000049f527825 */ /* 0x000fc600078e0252 */
[----:B------:R-:W4:Y:S04]  /*4c720*/  LDL.LU.64 R64, [R1+0x448] ;  /* 0x0004480001407983 */ /* 0x000f280000300a00 */
[----:B------:R-:W-:Y:S04]  /*4c730*/  STL.64 [R1+0x42b8], R110 ;  /* 0x0042b86e01007387 */ /* 0x000fe80000100a00 */
[----:B------:R-:W4:Y:S01]  /*4c740*/  LDL.LU.64 R62, [R1+0x408] ;  /* 0x00040800013e7983 */ /* 0x000f220000300a00 */
[----:B------:R-:W-:-:S03]  /*4c750*/  IMAD.WIDE R80, R159, 0x4, R80 ;  /* 0x000000049f507825 */ /* 0x000fc600078e0250 */
[----:B------:R-:W-:Y:S04]  /*4c760*/  STL.64 [R1+0x42e8], R96 ;  /* 0x0042e86001007387 */ /* 0x000fe80000100a00 */
[----:B------:R-:W-:Y:S01]  /*4c770*/  STL.64 [R1+0x4370], R94 ;  /* 0x0043705e01007387 */ /* 0x000fe20000100a00 */
[----:B------:R-:W-:-:S03]  /*4c780*/  IMAD.WIDE R78, R159, 0x4, R78 ;  /* 0x000000049f4e7825 */ /* 0x000fc600078e024e */
[----:B------:R-:W4:Y:S04]  /*4c790*/  LDL.LU.64 R60, [R1+0x3c8] ;  /* 0x0003c800013c7983 */ /* 0x000f280000300a00 */
[----:B------:R-:W4:Y:S04]  /*4c7a0*/  LDL.LU.64 R58, [R1+0x388] ;  /* 0x00038800013a7983 */ /* 0x000f280000300a00 */
[----:B------:R-:W-:Y:S01]  /*4c7b0*/  STL.64 [R1+0x4380], R82 ;  /* 0x0043805201007387 */ /* 0x000fe20000100a00 */
[----:B------:R-:W-:-:S03]  /*4c7c0*/  IMAD.WIDE R76, R159, 0x4, R76 ;  /* 0x000000049f4c7825 */ /* 0x000fc600078e024c */
[----:B------:R-:W4:Y:S04]  /*4c7d0*/  LDL.LU.64 R56, [R1+0x348] ;  /* 0x0003480001387983 */ /* 0x000f280000300a00 */
[----:B------:R-:W4:Y:S04]  /*4c7e0*/  LDL.LU.64 R54, [R1+0x308] ;  /* 0x0003080001367983 */ /* 0x000f280000300a00 */
[----:B------:R-:W-:Y:S01]  /*4c7f0*/  STL.64 [R1+0x44a8], R80 ;  /* 0x0044a85001007387 */ /* 0x000fe20000100a00 */
[----:B------:R-:W-:-:S03]  /*4c800*/  IMAD.WIDE R74, R159, 0x4, R74 ;  /* 0x000000049f4a7825 */ /* 0x000fc600078e024a */
[----:B------:R-:W4:Y:S01]  /*4c810*/  LDL.LU.64 R52, [R1+0x2c8] ;  /* 0x0002c80001347983 */ /* 0x000f220000300a00 */
[----:B------:R-:W-:-:S03]  /*4c820*/  IMAD.WIDE R72, R159, 0x4, R6 ;  /* 0x000000049f487825 */ /* 0x000fc600078e0206 */
[----:B------:R-:W4:Y:S04]  /*4c830*/  LDL.LU.64 R6, [R1+0x288] ;  /* 0x0002880001067983 */ /* 0x000f280000300a00 */
[----:B------:R-:W-:Y:S04]  /*4c840*/  STL.64 [R1+0x4590], R78 ;  /* 0x0045904e01007387 */ /* 0x000fe80000100a00 */
[----:B------:R-:W4:Y:S04]  /*4c850*/  LDL.LU.64 R50, [R1+0x248] ;  /* 0x0002480001327983 */ /* 0x000f280000300a00 */
        /* <DEDUP_REMOVED lines=9> */
[----:B------:R-:W4:Y:S01]  /*4c8f0*/  LDL.LU.64 R36, [R1+0x88] ;  /* 0x0000880001247983 */ /* 0x000f220000300a00 */
[----:B------:R-:W-:-:S03]  /*4c900*/  IMAD.WIDE R20, R159, 0x4, R178 ;  /* 0x000000049f147825 */ /* 0x000fc600078e02b2 */
[----:B------:R-:W-:Y:S01]  /*4c910*/  LDGSTS.E [R3+0x6100], desc[UR60][R112.64], P1 ;  /* 0x0610000070037fae */ /* 0x000fe2000892187c */
[----:B------:R-:W-:-:S03]  /*4c920*/  IMAD.WIDE R18, R159, 0x4, R194 ;  /* 0x000000049f127825 */ /* 0x000fc600078e02c2 */
[----:B------:R-:W-:Y:S04]  /*4c930*/  LDGSTS.E [R3+0x6500], desc[UR60][R110.64], P1 ;  /* 0x065000006e037fae */ /* 0x000fe8000892187c */
[----:B------:R-:W-:Y:S01]  /*4c940*/  LDGSTS.E [R3+0x6900], desc[UR60][R96.64], P1 ;  /* 0x0690000060037fae */ /* 0x000fe2000892187c */
[----:B------:R-:W-:-:S03]  /*4c950*/  IMAD.WIDE R10, R159, 0x4, R210 ;  /* 0x000000049f0a7825 */ /* 0x000fc600078e02d2 */
[----:B------:R-:W-:Y:S04]  /*4c960*/  LDGSTS.E [R3+0x6d00], desc[UR60][R94.64], P1 ;  /* 0x06d000005e037fae */ /* 0x000fe8000892187c */
[----:B------:R-:W-:Y:S01]  /*4c970*/  LDGSTS.E [R3+0x7100], desc[UR60][R82.64], P1 ;  /* 0x0710000052037fae */ /* 0x000fe2000892187c */
[----:B------:R-:W-:-:S03]  /*4c980*/  IMAD.WIDE R8, R159, 0x4, R226 ;  /* 0x000000049f087825 */ /* 0x000fc600078e02e2 */
[----:B------:R-:W-:Y:S04]  /*4c990*/  LDGSTS.E [R3+0x7500], desc[UR60][R80.64], P1 ;  /* 0x0750000050037fae */ /* 0x000fe8000892187c */
[----:B------:R-:W-:Y:S04]  /*4c9a0*/  LDGSTS.E [R3+0x7900], desc[UR60][R78.64], P1 ;  /* 0x079000004e037fae */ /* 0x000fe8000892187c */
[----:B------:R-:W-:Y:S04]  /*4c9b0*/  LDGSTS.E [R3+0x7d00], desc[UR60][R76.64], P1 ;  /* 0x07d000004c037fae */ /* 0x000fe8000892187c */
[----:B------:R-:W-:Y:S04]  /*4c9c0*/  LDGSTS.E [R3+0x20100], desc[UR60][R74.64], P1 ;  /* 0x201000004a037fae */ /* 0x000fe8000892187c */
[----:B------:R-:W-:Y:S01]  /*4c9d0*/  LDGSTS.E [R3+0x20500], desc[UR60][R72.64], P1 ;  /* 0x2050000048037fae */ /* 0x000fe2000892187c */
[----:B---3--:R-:W-:-:S05]  /*4c9e0*/  IMAD.WIDE R70, R159, 0x4, R70 ;  /* 0x000000049f467825 */ /* 0x008fca00078e0246 */
[----:B------:R-:W-:Y:S04]  /*4c9f0*/  STL.64 [R1+0x46b8], R70 ;  /* 0x0046b84601007387 */ /* 0x000fe80000100a00 */
[----:B------:R-:W3:Y:S04]  /*4ca00*/  LDL.LU.64 R34, [R1+0x48] ;  /* 0x0000480001227983 */ /* 0x000ee80000300a00 */
[----:B------:R-:W3:Y:S01]  /*4ca10*/  LDL.LU.64 R32, [R1+0x8] ;  /* 0x0000080001207983 */ /* 0x000ee20000300a00 */
[----:B--2---:R-:W-:-:S03]  /*4ca20*/  IMAD.WIDE R68, R159, 0x4, R68 ;  /* 0x000000049f447825 */ /* 0x004fc600078e0244 */
[----:B------:R-:W-:Y:S01]  /*4ca30*/  LDGSTS.E [R3+0x20900], desc[UR60][R70.64], P1 ;  /* 0x2090000046037fae */ /* 0x000fe2000892187c */
[----:B----4-:R-:W-:-:S03]  /*4ca40*/  IMAD.WIDE R66, R159, 0x4, R66 ;  /* 0x000000049f427825 */ /* 0x010fc600078e0242 */
[----:B------:R-:W-:Y:S04]  /*4ca50*/  STL.64 [R1+0x46b0], R68 ;  /* 0x0046b04401007387 */ /* 0x000fe80000100a00 */
[----:B------:R-:W-:Y:S04]  /*4ca60*/  STL.64 [R1+0x46a8], R66 ;  /* 0x0046a84201007387 */ /* 0x000fe80000100a00 */
[----:B------:R-:W-:Y:S01]  /*4ca70*/  LDGSTS.E [R3+0x20d00], desc[UR60][R68.64], P1 ;  /* 0x20d0000044037fae */ /* 0x000fe2000892187c */
[----:B------:R-:W-:-:S03]  /*4ca80*/  IMAD.WIDE R64, R159, 0x4, R64 ;  /* 0x000000049f407825 */ /* 0x000fc600078e0240 */
[----:B------:R-:W-:Y:S01]  /*4ca90*/  LDGSTS.E [R3+0x21100], desc[UR60][R66.64], P1 ;  /* 0x2110000042037fae */ /* 0x000fe2000892187c */
[----:B------:R-:W-:-:S03]  /*4caa0*/  IMAD.WIDE R62, R159, 0x4, R62 ;  /* 0x000000049f3e7825 */ /* 0x000fc600078e023e */
[----:B------:R-:W-:Y:S04]  /*4cab0*/  STL.64 [R1+0x46a0], R64 ;  /* 0x0046a04001007387 */ /* 0x000fe80000100a00 */
[----:B------:R-:W-:Y:S04]  /*4cac0*/  STL.64 [R1+0x4698], R62 ;  /* 0x0046983e01007387 */ /* 0x000fe80000100a00 */
[----:B------:R-:W-:Y:S01]  /*4cad0*/  LDGSTS.E [R3+0x21500], desc[UR60][R64.64], P1 ;  /* 0x2150000040037fae */ /* 0x000fe2000892187c */
[----:B------:R-:W-:-:S03]  /*4cae0*/  IMAD.WIDE R60, R159, 0x4, R60 ;  /* 0x000000049f3c7825 */ /* 0x000fc600078e023c */
[----:B------:R-:W-:Y:S01]  /*4caf0*/  LDGSTS.E [R3+0x21900], desc[UR60][R62.64], P1 ;  /* 0x219000003e037fae */ /* 0x000fe2000892187c */
        /* <DEDUP_REMOVED lines=41> */
[----:B---3--:R-:W-:-:S04]  /*4cd90*/  IMAD.WIDE R34, R159, 0x4, R34 ;  /* 0x000000049f227825 */ /* 0x008fc800078e0222 */
[C---:B------:R-:W-:Y:S01]  /*4cda0*/  IMAD.WIDE R32, R159.reuse, 0x4, R32 ;  /* 0x000000049f207825 */ /* 0x040fe200078e0220 */
[----:B------:R-:W-:Y:S04]  /*4cdb0*/  STL.64 [R1+0x4620], R34 ;  /* 0x0046202201007387 */ /* 0x000fe80000100a00 */
[----:B------:R-:W-:Y:S04]  /*4cdc0*/  STL.64 [R1+0x4618], R32 ;  /* 0x0046182001007387 */ /* 0x000fe80000100a00 */
[----:B------:R-:W-:Y:S04]  /*4cdd0*/  STL.64 [R1+0x4610], R30 ;  /* 0x0046101e01007387 */ /* 0x000fe80000100a00 */
[----:B------:R-:W-:Y:S04]  /*4cde0*/  STL.64 [R1+0x4608], R28 ;  /* 0x0046081c01007387 */ /* 0x000fe80000100a00 */
[----:B------:R-:W-:Y:S04]  /*4cdf0*/  STL.64 [R1+0x4600], R26 ;  /* 0x0046001a01007387 */ /* 0x000fe80000100a00 */
[----:B------:R-:W-:Y:S04]  /*4ce00*/  STL.64 [R1+0x45f8], R24 ;  /* 0x0045f81801007387 */ /* 0x000fe80000100a00 */
[----:B------:R-:W-:Y:S04]  /*4ce10*/  STL.64 [R1+0x45f0], R22 ;  /* 0x0045f01601007387 */ /* 0x000fe80000100a00 */
[----:B------:R-:W-:Y:S04]  /*4ce20*/  STL.64 [R1+0x45e8], R20 ;  /* 0x0045e81401007387 */ /* 0x000fe80000100a00 */
[----:B-1----:R-:W3:Y:S04]  /*4ce30*/  LDL.LU.64 R204, [R1+0x4b68] ;  /* 0x004b680001cc7983 */ /* 0x002ee80000300a00 */
[----:B------:R-:W-:Y:S04]  /*4ce40*/  STL.64 [R1+0x45e0], R18 ;  /* 0x0045e01201007387 */ /* 0x000fe80000100a00 */
[----:B------:R-:W4:Y:S04]  /*4ce50*/  LDL.LU.64 R220, [R1+0x4b60] ;  /* 0x004b600001dc7983 */ /* 0x000f280000300a00 */
[----:B------:R1:W-:Y:S04]  /*4ce60*/  STL.64 [R1+0x45d8], R10 ;  /* 0x0045d80a01007387 */ /* 0x0003e80000100a00 */
[----:B------:R-:W3:Y:S04]  /*4ce70*/  LDL.LU.64 R16, [R1+0x4b58] ;  /* 0x004b580001107983 */ /* 0x000ee80000300a00 */
[----:B------:R4:W-:Y:S04]  /*4ce80*/  STL.64 [R1+0x45d0], R8 ;  /* 0x0045d00801007387 */ /* 0x0009e80000100a00 */
[----:B------:R-:W5:Y:S04]  /*4ce90*/  LDL.LU.64 R250, [R1+0x4b50] ;  /* 0x004b500001fa7983 */ /* 0x000f680000300a00 */
[----:B------:R-:W5:Y:S04]  /*4cea0*/  LDL.LU.64 R248, [R1+0x4b48] ;  /* 0x004b480001f87983 */ /* 0x000f680000300a00 */
[----:B------:R-:W5:Y:S04]  /*4ceb0*/  LDL.LU.64 R246, [R1+0x4b40] ;  /* 0x004b400001f67983 */ /* 0x000f680000300a00 */
[----:B------:R-:W5:Y:S04]  /*4cec0*/  LDL.LU.64 R242, [R1+0x4b38] ;  /* 0x004b380001f27983 */ /* 0x000f680000300a00 */
[----:B------:R-:W5:Y:S04]  /*4ced0*/  LDL.LU.64 R240, [R1+0x4b30] ;  /* 0x004b300001f07983 */ /* 0x000f680000300a00 */
[----:B------:R-:W5:Y:S04]  /*4cee0*/  LDL.LU.64 R238, [R1+0x4b28] ;  /* 0x004b280001ee7983 */ /* 0x000f680000300a00 */
[----:B------:R-:W5:Y:S04]  /*4cef0*/  LDL.LU.64 R236, [R1+0x4b20] ;  /* 0x004b200001ec7983 */ /* 0x000f680000300a00 */
[----:B--2---:R-:W1:Y:S04]  /*4cf00*/  LDL.LU.64 R6, [R1+0xc70] ;  /* 0x000c700001067983 */ /* 0x004e680000300a00 */
[----:B------:R-:W2:Y:S04]  /*4cf10*/  LDL.LU.64 R244, [R1+0xc38] ;  /* 0x000c380001f47983 */ /* 0x000ea80000300a00 */
[----:B------:R-:W4:Y:S04]  /*4cf20*/  LDL.LU.64 R66, [R1+0xc00] ;  /* 0x000c000001427983 */ /* 0x000f280000300a00 */
[----:B------:R-:W3:Y:S04]  /*4cf30*/  LDL.LU.64 R68, [R1+0xbc8] ;  /* 0x000bc80001447983 */ /* 0x000ee80000300a00 */
[----:B------:R-:W3:Y:S04]  /*4cf40*/  LDL.LU.64 R70, [R1+0xb90] ;  /* 0x000b900001467983 */ /* 0x000ee80000300a00 */
[----:B------:R-:W3:Y:S04]  /*4cf50*/  LDL.LU.64 R82, [R1+0xb58] ;  /* 0x000b580001527983 */ /* 0x000ee80000300a00 */
[----:B------:R-:W3:Y:S04]  /*4cf60*/  LDL.LU.64 R64, [R1+0xb20] ;  /* 0x000b200001407983 */ /* 0x000ee80000300a00 */
[----:B------:R-:W-:Y:S04]  /*4cf70*/  LDGSTS.E [R3+0x25500], desc[UR60][R34.64], P1 ;  /* 0x2550000022037fae */ /* 0x000fe8000892187c */
[----:B------:R-:W3:Y:S04]  /*4cf80*/  LDL.LU.64 R80, [R1+0xae8] ;  /* 0x000ae80001507983 */ /* 0x000ee80000300a00 */
[----:B------:R-:W-:Y:S04]  /*4cf90*/  LDGSTS.E [R3+0x25900], desc[UR60][R32.64], P1 ;  /* 0x2590000020037fae */ /* 0x000fe8000892187c */
        /* <DEDUP_REMOVED lines=11> */
[----:B------:R1:W-:Y:S04]  /*4d050*/  LDGSTS.E [R3+0x27900], desc[UR60][R10.64], P1 ;  /* 0x279000000a037fae */ /* 0x0003e8000892187c */
[----:B------:R3:W-:Y:S01]  /*4d060*/  LDGSTS.E [R3+0x27d00], desc[UR60][R8.64], P1 ;  /* 0x27d0000008037fae */ /* 0x0007e2000892187c */
[----:B-1----:R-:W-:-:S03]  /*4d070*/  IMAD.WIDE R10, R159, 0x4, R6 ;  /* 0x000000049f0a7825 */ /* 0x002fc600078e0206 */
[----:B------:R-:W3:Y:S01]  /*4d080*/  LDL.LU.64 R6, [R1+0x9d0] ;  /* 0x0009d00001067983 */ /* 0x000ee20000300a00 */
[----:B--2---:R-:W-:-:S03]  /*4d090*/  IMAD.WIDE R244, R159, 0x4, R244 ;  /* 0x000000049ff47825 */ /* 0x004fc600078e02f4 */
[----:B------:R-:W-:Y:S01]  /*4d0a0*/  LDGSTS.E [R4+0x180], desc[UR60][R10.64], P1 ;  /* 0x001800000a047fae */ /* 0x000fe2000892187c */
[----:B----4-:R-:W-:-:S03]  /*4d0b0*/  IMAD.WIDE R226, R159, 0x4, R66 ;  /* 0x000000049fe27825 */ /* 0x010fc600078e0242 */
[----:B------:R-:W2:Y:S01]  /*4d0c0*/  LDL.LU.64 R66, [R1+0x998] ;  /* 0x0009980001427983 */ /* 0x000ea20000300a00 */
[----:B---3--:R-:W-:-:S03]  /*4d0d0*/  IMAD.WIDE R224, R159, 0x4, R68 ;  /* 0x000000049fe07825 */ /* 0x008fc600078e0244 */
[----:B------:R-:W3:Y:S01]  /*4d0e0*/  LDL.LU.64 R68, [R1+0x960] ;  /* 0x0009600001447983 */ /* 0x000ee20000300a00 */
[----:B------:R-:W-:-:S03]  /*4d0f0*/  IMAD.WIDE R222, R159, 0x4, R70 ;  /* 0x000000049fde7825 */ /* 0x000fc600078e0246 */
[----:B------:R1:W-:Y:S01]  /*4d100*/  STL.64 [R1+0x3950], R10 ;  /* 0x0039500a01007387 */ /* 0x0003e20000100a00 */
[----:B------:R-:W-:-:S03]  /*4d110*/  IMAD.WIDE R210, R159, 0x4, R82 ;  /* 0x000000049fd27825 */ /* 0x000fc600078e0252 */
[----:B------:R-:W4:Y:S04]  /*4d120*/  LDL.LU.64 R70, [R1+0x928] ;  /* 0x0009280001467983 */ /* 0x000f280000300a00 */
[----:B------:R-:W-:Y:S01]  /*4d130*/  STL.64 [R1+0x3990], R244 ;  /* 0x003990f401007387 */ /* 0x000fe20000100a00 */
[----:B------:R-:W-:-:S03]  /*4d140*/  IMAD.WIDE R208, R159, 0x4, R64 ;  /* 0x000000049fd07825 */ /* 0x000fc600078e0240 */
[----:B------:R-:W4:Y:S01]  /*4d150*/  LDL.LU.64 R82, [R1+0x8f0] ;  /* 0x0008f00001527983 */ /* 0x000f220000300a00 */
[----:B------:R-:W-:-:S03]  /*4d160*/  IMAD.WIDE R206, R159, 0x4, R80 ;  /* 0x000000049fce7825 */ /* 0x000fc600078e0250 */
[----:B------:R-:W-:Y:S04]  /*4d170*/  STL.64 [R1+0x39d0], R226 ;  /* 0x0039d0e201007387 */ /* 0x000fe80000100a00 */
[----:B------:R-:W-:Y:S04]  /*4d180*/  STL.64 [R1+0x3a10], R224 ;  /* 0x003a10e001007387 */ /* 0x000fe80000100a00 */
[----:B------:R-:W4:Y:S01]  /*4d190*/  LDL.LU.64 R80, [R1+0x8b8] ;  /* 0x0008b80001507983 */ /* 0x000f220000300a00 */
[----:B------:R-:W-:-:S03]  /*4d1a0*/  IMAD.WIDE R194, R159, 0x4, R78 ;  /* 0x000000049fc27825 */ /* 0x000fc600078e024e */
[----:B------:R-:W-:Y:S04]  /*4d1b0*/  STL.64 [R1+0x3a50], R222 ;  /* 0x003a50de01007387 */ /* 0x000fe80000100a00 */
[----:B------:R-:W4:Y:S04]  /*4d1c0*/  LDL.LU.64 R78, [R1+0x880] ;  /* 0x00088000014e7983 */ /* 0x000f280000300a00 */
[----:B------:R-:W-:Y:S01]  /*4d1d0*/  STL.64 [R1+0x3a90], R210 ;  /* 0x003a90d201007387 */ /* 0x000fe20000100a00 */
[----:B------:R-:W-:-:S03]  /*4d1e0*/  IMAD.WIDE R192, R159, 0x4, R76 ;  /* 0x000000049fc07825 */ /* 0x000fc600078e024c */
[----:B------:R-:W4:Y:S04]  /*4d1f0*/  LDL.LU.64 R76, [R1+0x848] ;  /* 0x00084800014c7983 */ /* 0x000f280000300a00 */
[----:B------:R-:W-:Y:S04]  /*4d200*/  STL.64 [R1+0x3ad0], R208 ;  /* 0x003ad0d001007387 */ /* 0x000fe80000100a00 */
[----:B------:R-:W-:Y:S01]  /*4d210*/  LDGSTS.E [R4+0x580], desc[UR60][R244.64], P1 ;  /* 0x00580000f4047fae */ /* 0x000fe2000892187c */
[----:B------:R-:W-:-:S03]  /*4d220*/  IMAD.WIDE R190, R159, 0x4, R74 ;  /* 0x000000049fbe7825 */ /* 0x000fc600078e024a */
[----:B------:R-:W4:Y:S04]  /*4d230*/  LDL.LU.64 R74, [R1+0x810] ;  /* 0x00081000014a7983 */ /* 0x000f280000300a00 */
[----:B------:R-:W-:Y:S04]  /*4d240*/  STL.64 [R1+0x3b10], R206 ;  /* 0x003b10ce01007387 */ /* 0x000fe80000100a00 */
[----:B------:R-:W4:Y:S01]  /*4d250*/  LDL.LU.64 R62, [R1+0x7d8] ;  /* 0x0007d800013e7983 */ /* 0x000f220000300a00 */
[----:B------:R-:W-:-:S03]  /*4d260*/  IMAD.WIDE R178, R159, 0x4, R72 ;  /* 0x000000049fb27825 */ /* 0x000fc600078e0248 */
[----:B------:R-:W4:Y:S04]  /*4d270*/  LDL.LU.64 R72, [R1+0x7a0] ;  /* 0x0007a00001487983 */ /* 0x000f280000300a00 */
[----:B------:R-:W-:Y:S04]  /*4d280*/  STL.64 [R1+0x3b50], R194 ;  /* 0x003b50c201007387 */ /* 0x000fe80000100a00 */
        /* <DEDUP_REMOVED lines=8> */
[----:B------:R1:W-:Y:S04]  /*4d310*/  LDGSTS.E [R4+0x2980], desc[UR60][R190.64], P1 ;  /* 0x02980000be047fae */ /* 0x0003e8000892187c */
[----:B------:R1:W-:Y:S01]  /*4d320*/  LDGSTS.E [R4+0x2d80], desc[UR60][R178.64], P1 ;  /* 0x02d80000b2047fae */ /* 0x0003e2000892187c */
[----:B------:R-:W-:-:S03]  /*4d330*/  IMAD.WIDE R176, R159, 0x4, R6 ;  /* 0x000000049fb07825 */ /* 0x000fc600078e0206 */
[----:B------:R-:W4:Y:S04]  /*4d340*/  LDL.LU.64 R6, [R1+0x768] ;  /* 0x0007680001067983 */ /* 0x000f280000300a00 */
[----:B------:R-:W-:Y:S04]  /*4d350*/  STL.64 [R1+0x3b90], R192 ;  /* 0x003b90c001007387 */ /* 0x000fe80000100a00 */
[----:B------:R-:W4:Y:S01]  /*4d360*/  LDL.LU.64 R64, [R1+0x730] ;  /* 0x0007300001407983 */ /* 0x000f220000300a00 */
[----:B---3--:R-:W-:-:S03]  /*4d370*/  IMAD.WIDE R162, R159, 0x4, R68 ;  /* 0x000000049fa27825 */ /* 0x008fc600078e0244 */
[----:B------:R-:W-:Y:S01]  /*4d380*/  STL.64 [R1+0x3be0], R190 ;  /* 0x003be0be01007387 */ /* 0x000fe20000100a00 */
[----:B--2---:R-:W-:-:S03]  /*4d390*/  IMAD.WIDE R174, R159, 0x4, R66 ;  /* 0x000000049fae7825 */ /* 0x004fc600078e0242 */
[----:B------:R-:W2:Y:S04]  /*4d3a0*/  LDL.LU.64 R68, [R1+0x6f8] ;  /* 0x0006f80001447983 */ /* 0x000ea80000300a00 */
[----:B------:R-:W-:Y:S01]  /*4d3b0*/  STL.64 [R1+0x3c20], R178 ;  /* 0x003c20b201007387 */ /* 0x000fe20000100a00 */
[----:B----4-:R-:W-:-:S03]  /*4d3c0*/  IMAD.WIDE R160, R159, 0x4, R70 ;  /* 0x000000049fa07825 */ /* 0x010fc600078e0246 */
[----:B------:R-:W3:Y:S01]  /*4d3d0*/  LDL.LU.64 R66, [R1+0x6c0] ;  /* 0x0006c00001427983 */ /* 0x000ee20000300a00 */
        /* <DEDUP_REMOVED lines=17> */
[----:B------:R-:W-:Y:S01]  /*4d4f0*/  STL.64 [R1+0x3f50], R142 ;  /* 0x003f508e01007387 */ /* 0x000fe20000100a00 */
[----:B------:R-:W-:-:S03]  /*4d500*/  IMAD.WIDE R114, R159, 0x4, R72 ;  /* 0x000000049f727825 */ /* 0x000fc600078e0248 */
[----:B------:R-:W4:Y:S04]  /*4d510*/  LDL.LU.64 R72, [R1+0x530] ;  /* 0x0005300001487983 */ /* 0x000f280000300a00 */
[----:B------:R-:W-:Y:S01]  /*4d520*/  STL.64 [R1+0x3f68], R130 ;  /* 0x003f688201007387 */ /* 0x000fe20000100a00 */
[----:B------:R-:W-:-:S03]  /*4d530*/  IMAD.WIDE R126, R159, 0x4, R62 ;  /* 0x000000049f7e7825 */ /* 0x000fc600078e023e */
[----:B------:R1:W-:Y:S04]  /*4d540*/  LDGSTS.E [R4+0x3180], desc[UR60][R176.64], P1 ;  /* 0x03180000b0047fae */ /* 0x0003e8000892187c */
        /* <DEDUP_REMOVED lines=9> */
[----:B------:R1:W-:Y:S01]  /*4d5e0*/  LDGSTS.E [R4+0x5980], desc[UR60][R114.64], P1 ;  /* 0x0598000072047fae */ /* 0x0003e2000892187c */
[----:B------:R-:W-:-:S03]  /*4d5f0*/  IMAD.WIDE R112, R159, 0x4, R6 ;  /* 0x000000049f707825 */ /* 0x000fc600078e0206 */
[----:B------:R-:W4:Y:S04]  /*4d600*/  LDL.LU.64 R6, [R1+0x4f8] ;  /* 0x0004f80001067983 */ /* 0x000f280000300a00 */
[----:B------:R-:W-:Y:S01]  /*4d610*/  STL.64 [R1+0x3f78], R128 ;  /* 0x003f788001007387 */ /* 0x000fe20000100a00 */
[----:B------:R-:W-:-:S03]  /*4d620*/  IMAD.WIDE R110, R159, 0x4, R64 ;  /* 0x000000049f6e7825 */ /* 0x000fc600078e0240 */
[----:B------:R-:W-:Y:S04]  /*4d630*/  STL.64 [R1+0x3fa0], R126 ;  /* 0x003fa07e01007387 */ /* 0x000fe80000100a00 */
[----:B------:R1:W-:Y:S01]  /*4d640*/  LDGSTS.E [R4+0x5d80], desc[UR60][R112.64], P1 ;  /* 0x05d8000070047fae */ /* 0x0003e2000892187c */
[----:B--2---:R-:W-:-:S03]  /*4d650*/  IMAD.WIDE R98, R159, 0x4, R68 ;  /* 0x000000049f627825 */ /* 0x004fc600078e0244 */
[----:B------:R-:W2:Y:S04]  /*4d660*/  LDL.LU.64 R68, [R1+0x4c0] ;  /* 0x0004c00001447983 */ /* 0x000ea80000300a00 */
[----:B------:R-:W-:Y:S01]  /*4d670*/  STL.64 [R1+0x3fe0], R114 ;  /* 0x003fe07201007387 */ /* 0x000fe20000100a00 */
[----:B---3--:R-:W-:-:S03]  /*4d680*/  IMAD.WIDE R96, R159, 0x4, R66 ;  /* 0x000000049f607825 */ /* 0x008fc600078e0242 */
[----:B------:R-:W3:Y:S04]  /*4d690*/  LDL.LU.64 R66, [R1+0x480] ;  /* 0x0004800001427983 */ /* 0x000ee80000300a00 */
[----:B------:R-:W-:Y:S01]  /*4d6a0*/  STL.64 [R1+0x4000], R112 ;  /* 0x0040007001007387 */ /* 0x000fe20000100a00 */
[----:B----4-:R-:W-:-:S03]  /*4d6b0*/  IMAD.WIDE R94, R159, 0x4, R70 ;  /* 0x000000049f5e7825 */ /* 0x010fc600078e0246 */
        /* <DEDUP_REMOVED lines=22> */
[----:B------:R1:W-:Y:S04]  /*4d820*/  LDGSTS.E [R4+0x6180], desc[UR60][R110.64], P1 ;  /* 0x061800006e047fae */ /* 0x0003e8000892187c */
[----:B------:R1:W-:Y:S04]  /*4d830*/  LDGSTS.E [R4+0x6580], desc[UR60][R98.64], P1 ;  /* 0x0658000062047fae */ /* 0x0003e8000892187c */
[----:B------:R-:W-:Y:S04]  /*4d840*/  LDGSTS.E [R4+0x6980], desc[UR60][R96.64], P1 ;  /* 0x0698000060047fae */ /* 0x000fe8000892187c */
[----:B------:R1:W-:Y:S04]  /*4d850*/  LDGSTS.E [R4+0x6d80], desc[UR60][R94.64], P1 ;  /* 0x06d800005e047fae */ /* 0x0003e8000892187c */
[----:B------:R1:W-:Y:S01]  /*4d860*/  LDGSTS.E [R4+0x7180], desc[UR60][R82.64], P1 ;  /* 0x0718000052047fae */ /* 0x0003e2000892187c */
[----:B------:R-:W-:-:S03]  /*4d870*/  IMAD.WIDE R30, R159, 0x4, R100 ;  /* 0x000000049f1e7825 */ /* 0x000fc600078e0264 */
        /* <DEDUP_REMOVED lines=22> */
[----:B------:R-:W4:Y:S01]  /*4d9e0*/  LDL.LU.64 R32, [R1] ;  /* 0x0000000001207983 */ /* 0x000f220000300a00 */
[----:B--2---:R-:W-:-:S03]  /*4d9f0*/  IMAD.WIDE R68, R159, 0x4, R68 ;  /* 0x000000049f447825 */ /* 0x004fc600078e0244 */
[----:B------:R2:W-:Y:S01]  /*4da00*/  LDGSTS.E [R4+0x20980], desc[UR60][R70.64], P1 ;  /* 0x2098000046047fae */ /* 0x0005e2000892187c */
[----:B---3--:R-:W-:-:S04]  /*4da10*/  IMAD.WIDE R66, R159, 0x4, R66 ;  /* 0x000000049f427825 */ /* 0x008fc800078e0242 */
[C---:B----4-:R-:W-:Y:S01]  /*4da20*/  IMAD.WIDE R64, R159.reuse, 0x4, R64 ;  /* 0x000000049f407825 */ /* 0x050fe200078e0240 */
        /* <DEDUP_REMOVED lines=18> */
[----:B------:R-:W-:Y:S01]  /*4db50*/  STL.64 [R1+0x4548], R48 ;  /* 0x0045483001007387 */ /* 0x000fe20000100a00 */
[----:B------:R-:W-:-:S03]  /*4db60*/  IMAD.WIDE R20, R159, 0x4, R180 ;  /* 0x000000049f147825 */ /* 0x000fc600078e02b4 */
[----:B------:R-:W-:Y:S01]  /*4db70*/  LDGSTS.E [R4+0x20d80], desc[UR60][R68.64], P1 ;  /* 0x20d8000044047fae */ /* 0x000fe2000892187c */
[----:B------:R-:W-:-:S03]  /*4db80*/  IMAD.WIDE R18, R159, 0x4, R196 ;  /* 0x000000049f127825 */ /* 0x000fc600078e02c4 */
[----:B------:R-:W-:Y:S01]  /*4db90*/  LDGSTS.E [R4+0x21180], desc[UR60][R66.64], P1 ;  /* 0x2118000042047fae */ /* 0x000fe2000892187c */
[----:B------:R-:W-:-:S03]  /*4dba0*/  IMAD.WIDE R8, R159, 0x4, R212 ;  /* 0x000000049f087825 */ /* 0x000fc600078e02d4 */
[----:B------:R-:W-:Y:S01]  /*4dbb0*/  LDGSTS.E [R4+0x21580], desc[UR60][R64.64], P1 ;  /* 0x2158000040047fae */ /* 0x000fe2000892187c */
[----:B------:R-:W-:-:S03]  /*4dbc0*/  IMAD.WIDE R2, R159, 0x4, R228 ;  /* 0x000000049f027825 */ /* 0x000fc600078e02e4 */
        /* <DEDUP_REMOVED lines=8> */
[----:B------:R-:W-:-:S04]  /*4dc50*/  IMAD.WIDE R6, R159, 0x4, R6 ;  /* 0x000000049f067825 */ /* 0x000fc800078e0206 */
[C---:B------:R-:W-:Y:S01]  /*4dc60*/  IMAD.WIDE R46, R159.reuse, 0x4, R46 ;  /* 0x000000049f2e7825 */ /* 0x040fe200078e022e */
[----:B------:R3:W-:Y:S03]  /*4dc70*/  STL.64 [R1+0x4540], R6 ;  /* 0x0045400601007387 */ /* 0x0007e60000100a00 */
[C---:B------:R-:W-:Y:S01]  /*4dc80*/  IMAD.WIDE R44, R159.reuse, 0x4, R44 ;  /* 0x000000049f2c7825 */ /* 0x040fe200078e022c */
[----:B------:R4:W-:Y:S03]  /*4dc90*/  STL.64 [R1+0x4538], R46 ;  /* 0x0045382e01007387 */ /* 0x0009e60000100a00 */
        /* <DEDUP_REMOVED lines=13> */
[----:B------:R2:W-:Y:S04]  /*4dd70*/  STL.64 [R1+0x44f8], R30 ;  /* 0x0044f81e01007387 */ /* 0x0005e80000100a00 */
[----:B------:R2:W-:Y:S04]  /*4dd80*/  STL.64 [R1+0x44f0], R28 ;  /* 0x0044f01c01007387 */ /* 0x0005e80000100a00 */
[----:B------:R2:W-:Y:S04]  /*4dd90*/  STL.64 [R1+0x44e8], R26 ;  /* 0x0044e81a01007387 */ /* 0x0005e80000100a00 */
[----:B------:R2:W-:Y:S04]  /*4dda0*/  STL.64 [R1+0x44e0], R24 ;  /* 0x0044e01801007387 */ /* 0x0005e80000100a00 */
[----:B------:R2:W-:Y:S04]  /*4ddb0*/  STL.64 [R1+0x44d8], R22 ;  /* 0x0044d81601007387 */ /* 0x0005e80000100a00 */
[----:B------:R2:W-:Y:S04]  /*4ddc0*/  STL.64 [R1+0x44d0], R20 ;  /* 0x0044d01401007387 */ /* 0x0005e80000100a00 */
[----:B-1----:R-:W5:Y:S04]  /*4ddd0*/  LDL.LU.64 R10, [R1+0x4b18] ;  /* 0x004b1800010a7983 */ /* 0x002f680000300a00 */
[----:B------:R1:W-:Y:S04]  /*4dde0*/  STL.64 [R1+0x44c8], R18 ;  /* 0x0044c81201007387 */ /* 0x0003e80000100a00 */
[----:B------:R1:W-:Y:S04]  /*4ddf0*/  STL.64 [R1+0x44c0], R8 ;  /* 0x0044c00801007387 */ /* 0x0003e80000100a00 */
[----:B------:R1:W-:Y:S04]  /*4de00*/  STL.64 [R1+0x44b8], R2 ;  /* 0x0044b80201007387 */ /* 0x0003e80000100a00 */
[----:B------:R-:W-:Y:S04]  /*4de10*/  LDGSTS.E [R4+0x23980], desc[UR60][R6.64], P1 ;  /* 0x2398000006047fae */ /* 0x000fe8000892187c */
[----:B------:R-:W-:Y:S04]  /*4de20*/  LDGSTS.E [R4+0x23d80], desc[UR60][R46.64], P1 ;  /* 0x23d800002e047fae */ /* 0x000fe8000892187c */
[----:B------:R-:W-:Y:S04]  /*4de30*/  LDGSTS.E [R4+0x24180], desc[UR60][R44.64], P1 ;  /* 0x241800002c047fae */ /* 0x000fe8000892187c */
[----:B---3--:R-:W3:Y:S04]  /*4de40*/  LDL.LU.64 R6, [R1+0xc68] ;  /* 0x000c680001067983 */ /* 0x008ee80000300a00 */
[----:B------:R-:W4:Y:S04]  /*4de50*/  LDL.LU.64 R60, [R1+0xc30] ;  /* 0x000c3000013c7983 */ /* 0x000f280000300a00 */
[----:B------:R-:W2:Y:S04]  /*4de60*/  LDL.LU.64 R82, [R1+0xbf8] ;  /* 0x000bf80001527983 */ /* 0x000ea80000300a00 */
        /* <DEDUP_REMOVED lines=11> */
[----:B------:R-:W-:Y:S04]  /*4df20*/  LDGSTS.E [R4+0x24580], desc[UR60][R42.64], P1 ;  /* 0x245800002a047fae */ /* 0x000fe8000892187c */
[----:B------:R-:W-:Y:S04]  /*4df30*/  LDGSTS.E [R4+0x24980], desc[UR60][R40.64], P1 ;  /* 0x2498000028047fae */ /* 0x000fe8000892187c */
[----:B------:R-:W-:Y:S04]  /*4df40*/  LDGSTS.E [R4+0x24d80], desc[UR60][R38.64], P1 ;  /* 0x24d8000026047fae */ /* 0x000fe8000892187c */
[----:B------:R-:W-:Y:S04]  /*4df50*/  LDGSTS.E [R4+0x25180], desc[UR60][R36.64], P1 ;  /* 0x2518000024047fae */ /* 0x000fe8000892187c */
[----:B------:R-:W-:Y:S04]  /*4df60*/  LDGSTS.E [R4+0x25580], desc[UR60][R34.64], P1 ;  /* 0x2558000022047fae */ /* 0x000fe8000892187c */
        /* <DEDUP_REMOVED lines=10> */
[----:B---3--:R-:W-:-:S03]  /*4e010*/  IMAD.WIDE R206, R159, 0x4, R6 ;  /* 0x000000049fce7825 */ /* 0x008fc600078e0206 */
[----:B------:R-:W3:Y:S01]  /*4e020*/  LDL.LU.64 R6, [R1+0x958] ;  /* 0x0009580001067983 */ /* 0x000ee20000300a00 */
[----:B----4-:R-:W-:-:S03]  /*4e030*/  IMAD.WIDE R210, R159, 0x4, R60 ;  /* 0x000000049fd27825 */ /* 0x010fc600078e023c */
[----:B------:R-:W-:Y:S01]  /*4e040*/  LDGSTS.E [R5+0x200], desc[UR60][R206.64], P1 ;  /* 0x00200000ce057fae */ /* 0x000fe2000892187c */
[----:B--2---:R-:W-:-:S03]  /*4e050*/  IMAD.WIDE R222, R159, 0x4, R82 ;  /* 0x000000049fde7825 */ /* 0x004fc600078e0252 */
[----:B------:R-:W2:Y:S01]  /*4e060*/  LDL.LU.64 R82, [R1+0x920] ;  /* 0x0009200001527983 */ /* 0x000ea20000300a00 */
[----:B------:R-:W-:-:S03]  /*4e070*/  IMAD.WIDE R228, R159, 0x4, R62 ;  /* 0x000000049fe47825 */ /* 0x000fc600078e023e */
[----:B------:R-:W-:Y:S01]  /*4e080*/  LDGSTS.E [R5+0x600], desc[UR60][R210.64], P1 ;  /* 0x00600000d2057fae */ /* 0x000fe2000892187c */
[----:B------:R-:W-:-:S03]  /*4e090*/  IMAD.WIDE R190, R159, 0x4, R64 ;  /* 0x000000049fbe7825 */ /* 0x000fc600078e0240 */
[----:B------:R-:W-:Y:S01]  /*4e0a0*/  LDGSTS.E [R5+0xa00], desc[UR60][R222.64], P1 ;  /* 0x00a00000de057fae */ /* 0x000fe2000892187c */
[----:B------:R-:W-:-:S03]  /*4e0b0*/  IMAD.WIDE R180, R159, 0x4, R244 ;  /* 0x000000049fb47825 */ /* 0x000fc600078e02f4 */
[----:B------:R-:W4:Y:S01]  /*4e0c0*/  LDL.LU.64 R244, [R1+0x8e8] ;  /* 0x0008e80001f47983 */ /* 0x000f220000300a00 */
[----:B------:R-:W-:-:S03]  /*4e0d0*/  IMAD.WIDE R178, R159, 0x4, R66 ;  /* 0x000000049fb27825 */ /* 0x000fc600078e0242 */
[----:B------:R-:W-:Y:S01]  /*4e0e0*/  LDGSTS.E [R5+0xe00], desc[UR60][R228.64], P1 ;  /* 0x00e00000e4057fae */ /* 0x000fe2000892187c */
[----:B------:R-:W-:-:S03]  /*4e0f0*/  IMAD.WIDE R176, R159, 0x4, R80 ;  /* 0x000000049fb07825 */ /* 0x000fc600078e0250 */
[----:B------:R-:W4:Y:S01]  /*4e100*/  LDL.LU.64 R80, [R1+0x8b0] ;  /* 0x0008b00001507983 */ /* 0x000f220000300a00 */
[----:B------:R-:W-:-:S03]  /*4e110*/  IMAD.WIDE R174, R159, 0x4, R78 ;  /* 0x000000049fae7825 */ /* 0x000fc600078e024e */
[----:B------:R-:W-:Y:S01]  /*4e120*/  STL.64 [R1+0x3a58], R190 ;  /* 0x003a58be01007387 */ /* 0x000fe20000100a00 */
[----:B------:R-:W-:-:S03]  /*4e130*/  IMAD.WIDE R164, R159, 0x4, R76 ;  /* 0x000000049fa47825 */ /* 0x000fc600078e024c */
[----:B------:R-:W4:Y:S04]  /*4e140*/  LDL.LU.64 R78, [R1+0x878] ;  /* 0x00087800014e7983 */ /* 0x000f280000300a00 */
[----:B------:R-:W-:Y:S01]  /*4e150*/  STL.64 [R1+0x3a98], R180 ;  /* 0x003a98b401007387 */ /* 0x000fe20000100a00 */
[----:B------:R-:W-:-:S03]  /*4e160*/  IMAD.WIDE R162, R159, 0x4, R74 ;  /* 0x000000049fa27825 */ /* 0x000fc600078e024a */
[----:B------:R-:W4:Y:S01]  /*4e170*/  LDL.LU.64 R76, [R1+0x840] ;  /* 0x00084000014c7983 */ /* 0x000f220000300a00 */
[----:B------:R-:W-:-:S03]  /*4e180*/  IMAD.WIDE R160, R159, 0x4, R72 ;  /* 0x000000049fa07825 */ /* 0x000fc600078e0248 */
[----:B------:R-:W-:Y:S04]  /*4e190*/  STL.64 [R1+0x3ad8], R178 ;  /* 0x003ad8b201007387 */ /* 0x000fe80000100a00 */
[----:B------:R-:W4:Y:S04]  /*4e1a0*/  LDL.LU.64 R64, [R1+0x808] ;  /* 0x0008080001407983 */ /* 0x000f280000300a00 */
[----:B------:R-:W4:Y:S04]  /*4e1b0*/  LDL.LU.64 R74, [R1+0x7d0] ;  /* 0x0007d000014a7983 */ /* 0x000f280000300a00 */
[----:B------:R-:W-:Y:S01]  /*4e1c0*/  STL.64 [R1+0x3b18], R176 ;  /* 0x003b18b001007387 */ /* 0x000fe20000100a00 */
[----:B------:R-:W-:-:S03]  /*4e1d0*/  IMAD.WIDE R146, R159, 0x4, R70 ;  /* 0x000000049f927825 */ /* 0x000fc600078e0246 */
[----:B------:R-:W4:Y:S04]  /*4e1e0*/  LDL.LU.64 R72, [R1+0x798] ;  /* 0x0007980001487983 */ /* 0x000f280000300a00 */
[----:B------:R-:W-:Y:S04]  /*4e1f0*/  STL.64 [R1+0x3b58], R174 ;  /* 0x003b58ae01007387 */ /* 0x000fe80000100a00 */
[----:B------:R-:W4:Y:S04]  /*4e200*/  LDL.LU.64 R66, [R1+0x760] ;  /* 0x0007600001427983 */ /* 0x000f280000300a00 */
[----:B------:R-:W-:Y:S01]  /*4e210*/  STL.64 [R1+0x3ba8], R164 ;  /* 0x003ba8a401007387 */ /* 0x000fe20000100a00 */
[----:B------:R-:W-:-:S03]  /*4e220*/  IMAD.WIDE R148, R159, 0x4, R68 ;  /* 0x000000049f947825 */ /* 0x000fc600078e0244 */
[----:B------:R-:W4:Y:S04]  /*4e230*/  LDL.LU.64 R70, [R1+0x728] ;  /* 0x0007280001467983 */ /* 0x000f280000300a00 */
[----:B------:R-:W-:Y:S04]  /*4e240*/  STL.64 [R1+0x3be8], R162 ;  /* 0x003be8a201007387 */ /* 0x000fe80000100a00 */
        /* <DEDUP_REMOVED lines=9> */
[----:B------:R-:W-:Y:S01]  /*4e2e0*/  LDGSTS.E [R5+0x3600], desc[UR60][R146.64], P1 ;  /* 0x0360000092057fae */ /* 0x000fe2000892187c */
[----:B---3--:R-:W-:-:S03]  /*4e2f0*/  IMAD.WIDE R144, R159, 0x4, R6 ;  /* 0x000000049f907825 */ /* 0x008fc600078e0206 */
[----:B------:R-:W3:Y:S04]  /*4e300*/  LDL.LU.64 R6, [R1+0x6f0] ;  /* 0x0006f00001067983 */ /* 0x000ee80000300a00 */
[----:B------:R-:W-:Y:S01]  /*4e310*/  STL.64 [R1+0x3c28], R160 ;  /* 0x003c28a001007387 */ /* 0x000fe20000100a00 */
[----:B--2---:R-:W-:-:S03]  /*4e320*/  IMAD.WIDE R142, R159, 0x4, R82 ;  /* 0x000000049f8e7825 */ /* 0x004fc600078e0252 */
[----:B------:R-:W2:Y:S04]  /*4e330*/  LDL.LU.64 R68, [R1+0x6b8] ;  /* 0x0006b80001447983 */ /* 0x000ea80000300a00 */
[----:B------:R-:W2:Y:S04]  /*4e340*/  LDL.LU.64 R82, [R1+0x680] ;  /* 0x0006800001527983 */ /* 0x000ea80000300a00 */
[----:B------:R-:W-:Y:S01]  /*4e350*/  STL.64 [R1+0x3c68], R148 ;  /* 0x003c689401007387 */ /* 0x000fe20000100a00 */
[----:B----4-:R-:W-:-:S03]  /*4e360*/  IMAD.WIDE R132, R159, 0x4, R244 ;  /* 0x000000049f847825 */ /* 0x010fc600078e02f4 */
        /* <DEDUP_REMOVED lines=21> */
[----:B------:R1:W-:Y:S01]  /*4e4c0*/  LDGSTS.E [R5+0x3a00], desc[UR60][R144.64], P1 ;  /* 0x03a0000090057fae */ /* 0x0003e2000892187c */
[----:B------:R-:W-:-:S03]  /*4e4d0*/  IMAD.WIDE R100, R159, 0x4, R70 ;  /* 0x000000049f647825 */ /* 0x000fc600078e0246 */
[----:B------:R-:W4:Y:S04]  /*4e4e0*/  LDL.LU.64 R70, [R1+0x4f0] ;  /* 0x0004f00001467983 */ /* 0x000f280000300a00 */
[----:B------:R-:W-:Y:S04]  /*4e4f0*/  STL.64 [R1+0x3eb8], R114 ;  /* 0x003eb87201007387 */ /* 0x000fe80000100a00 */
[----:B------:R1:W-:Y:S04]  /*4e500*/  LDGSTS.E [R5+0x3e00], desc[UR60][R142.64], P1 ;  /* 0x03e000008e057fae */ /* 0x0003e8000892187c */
        /* <DEDUP_REMOVED lines=10> */
[----:B------:R-:W3:Y:S04]  /*4e5b0*/  LDL.LU.64 R6, [R1+0x4b8] ;  /* 0x0004b80001067983 */ /* 0x000ee80000300a00 */
[----:B------:R-:W-:Y:S04]  /*4e5c0*/  STL.64 [R1+0x3ed8], R112 ;  /* 0x003ed87001007387 */ /* 0x000fe80000100a00 */
[----:B------:R-:W-:Y:S01]  /*4e5d0*/  STL.64 [R1+0x3ef8], R110 ;  /* 0x003ef86e01007387 */ /* 0x000fe20000100a00 */
[----:B--2---:R-:W-:-:S03]  /*4e5e0*/  IMAD.WIDE R94, R159, 0x4, R82 ;  /* 0x000000049f5e7825 */ /* 0x004fc600078e0252 */
[----:B------:R-:W2:Y:S04]  /*4e5f0*/  LDL.LU.64 R66, [R1+0x478] ;  /* 0x0004780001427983 */ /* 0x000ea80000300a00 */
[----:B------:R-:W-:Y:S01]  /*4e600*/  STL.64 [R1+0x3f08], R100 ;  /* 0x003f086401007387 */ /* 0x000fe20000100a00 */
[----:B----4-:R-:W-:-:S03]  /*4e610*/  IMAD.WIDE R82, R159, 0x4, R244 ;  /* 0x000000049f527825 */ /* 0x010fc600078e02f4 */
[----:B------:R-:W4:Y:S01]  /*4e620*/  LDL.LU.64 R244, [R1+0x438] ;  /* 0x0004380001f47983 */ /* 0x000f220000300a00 */
[----:B------:R-:W-:-:S03]  /*4e630*/  IMAD.WIDE R96, R159, 0x4, R68 ;  /* 0x000000049f607825 */ /* 0x000fc600078e0244 */
[----:B------:R-:W-:Y:S04]  /*4e640*/  STL.64 [R1+0x3fb8], R98 ;  /* 0x003fb86201007387 */ /* 0x000fe80000100a00 */
[----:B------:R-:W-:Y:S01]  /*4e650*/  STL.64 [R1+0x3fe8], R96 ;  /* 0x003fe86001007387 */ /* 0x000fe20000100a00 */
[----:B------:R-:W-:-:S03]  /*4e660*/  IMAD.WIDE R80, R159, 0x4, R80 ;  /* 0x000000049f507825 */ /* 0x000fc600078e0250 */
[----:B------:R-:W2:Y:S04]  /*4e670*/  LDL.LU.64 R62, [R1+0x3f8] ;  /* 0x0003f800013e7983 */ /* 0x000ea80000300a00 */
[----:B------:R-:W2:Y:S04]  /*4e680*/  LDL.LU.64 R60, [R1+0x3b8] ;  /* 0x0003b800013c7983 */ /* 0x000ea80000300a00 */
        /* <DEDUP_REMOVED lines=18> */
[----:B------:R2:W-:Y:S04]  /*4e7b0*/  LDGSTS.E [R5+0x6600], desc[UR60][R98.64], P1 ;  /* 0x0660000062057fae */ /* 0x0005e8000892187c */
[----:B------:R2:W-:Y:S04]  /*4e7c0*/  LDGSTS.E [R5+0x6a00], desc[UR60][R96.64], P1 ;  /* 0x06a0000060057fae */ /* 0x0005e8000892187c */
[----:B------:R2:W-:Y:S04]  /*4e7d0*/  LDGSTS.E [R5+0x6e00], desc[UR60][R94.64], P1 ;  /* 0x06e000005e057fae */ /* 0x0005e8000892187c */
[----:B------:R2:W-:Y:S04]  /*4e7e0*/  LDGSTS.E [R5+0x7200], desc[UR60][R82.64], P1 ;  /* 0x0720000052057fae */ /* 0x0005e8000892187c */
[----:B------:R-:W-:Y:S04]  /*4e7f0*/  LDGSTS.E [R5+0x7600], desc[UR60][R80.64], P1 ;  /* 0x0760000050057fae */ /* 0x000fe8000892187c */
[----:B------:R-:W-:Y:S01]  /*4e800*/  LDGSTS.E [R5+0x7a00], desc[UR60][R78.64], P1 ;  /* 0x07a000004e057fae */ /* 0x000fe2000892187c */
[----:B-1----:R-:W-:-:S03]  /*4e810*/  IMAD.WIDE R32, R159, 0x4, R86 ;  /* 0x000000049f207825 */ /* 0x002fc600078e0256 */
        /* <DEDUP_REMOVED lines=9> */
[----:B------:R-:W3:Y:S04]  /*4e8b0*/  LDL.LU.64 R42, [R1+0x138] ;  /* 0x00013800012a7983 */ /* 0x000ee80000300a00 */
[----:B------:R-:W-:Y:S04]  /*4e8c0*/  STL.64 [R1+0x4168], R74 ;  /* 0x0041684a01007387 */ /* 0x000fe80000100a00 */
[----:B------:R-:W3:Y:S04]  /*4e8d0*/  LDL.LU.64 R40, [R1+0xf8] ;  /* 0x0000f80001287983 */ /* 0x000ee80000300a00 */
[----:B------:R-:W3:Y:S01]  /*4e8e0*/  LDL.LU.64 R38, [R1+0xb8] ;  /* 0x0000b80001267983 */ /* 0x000ee20000300a00 */
[----:B----4-:R-:W-:-:S03]  /*4e8f0*/  IMAD.WIDE R64, R159, 0x4, R244 ;  /* 0x000000049f407825 */ /* 0x010fc600078e02f4 */
[----:B------:R-:W-:Y:S04]  /*4e900*/  STL.64 [R1+0x4250], R72 ;  /* 0x0042504801007387 */ /* 0x000fe80000100a00 */
[----:B------:R-:W4:Y:S04]  /*4e910*/  LDL.LU.64 R36, [R1+0x78] ;  /* 0x0000780001247983 */ /* 0x000f280000300a00 */
[----:B------:R-:W4:Y:S01]  /*4e920*/  LDL.LU.64 R244, [R1+0x38] ;  /* 0x0000380001f47983 */ /* 0x000f220000300a00 */
[----:B--2---:R-:W-:-:S03]  /*4e930*/  IMAD.WIDE R66, R159, 0x4, R66 ;  /* 0x000000049f427825 */ /* 0x004fc600078e0242 */
        /* <DEDUP_REMOVED lines=45> */
[----:B------:R1:W-:Y:S03]  /*4ec10*/  STL.64 [R1+0x4440], R6 ;  /* 0x0044400601007387 */ /* 0x0003e60000100a00 */
[C---:B------:R-:W-:Y:S01]  /*4ec20*/  IMAD.WIDE R40, R159.reuse, 0x4, R40 ;  /* 0x000000049f287825 */ /* 0x040fe200078e0228 */
[----:B------:R-:W-:Y:S03]  /*4ec30*/  STL.64 [R1+0x4438], R42 ;  /* 0x0044382a01007387 */ /* 0x000fe60000100a00 */
[C---:B------:R-:W-:Y:S01]  /*4ec40*/  IMAD.WIDE R38, R159.reuse, 0x4, R38 ;  /* 0x000000049f267825 */ /* 0x040fe200078e0226 */
[----:B------:R-:W-:Y:S03]  /*4ec50*/  STL.64 [R1+0x4430], R40 ;  /* 0x0044302801007387 */ /* 0x000fe60000100a00 */
[C---:B----4-:R-:W-:Y:S01]  /*4ec60*/  IMAD.WIDE R36, R159.reuse, 0x4, R36 ;  /* 0x000000049f247825 */ /* 0x050fe200078e0224 */
[----:B------:R-:W-:Y:S03]  /*4ec70*/  STL.64 [R1+0x4428], R38 ;  /* 0x0044282601007387 */ /* 0x000fe60000100a00 */
[C---:B------:R-:W-:Y:S01]  /*4ec80*/  IMAD.WIDE R34, R159.reuse, 0x4, R244 ;  /* 0x000000049f227825 */ /* 0x040fe200078e02f4 */
[----:B------:R-:W-:Y:S04]  /*4ec90*/  STL.64 [R1+0x4420], R36 ;  /* 0x0044202401007387 */ /* 0x000fe80000100a00 */
[----:B------:R-:W-:Y:S04]  /*4eca0*/  STL.64 [R1+0x4418], R34 ;  /* 0x0044182201007387 */ /* 0x000fe80000100a00 */
[----:B------:R-:W-:Y:S04]  /*4ecb0*/  STL.64 [R1+0x4410], R32 ;  /* 0x0044102001007387 */ /* 0x000fe80000100a00 */
        /* <DEDUP_REMOVED lines=8> */
[----:B------:R4:W-:Y:S04]  /*4ed40*/  STL.64 [R1+0x43c8], R2 ;  /* 0x0043c80201007387 */ /* 0x0009e80000100a00 */
[----:B------:R-:W-:Y:S04]  /*4ed50*/  LDGSTS.E [R5+0x24200], desc[UR60][R6.64], P1 ;  /* 0x2420000006057fae */ /* 0x000fe8000892187c */
[----:B------:R-:W-:Y:S04]  /*4ed60*/  LDGSTS.E [R5+0x24600], desc[UR60][R42.64], P1 ;  /* 0x246000002a057fae */ /* 0x000fe8000892187c */
[----:B------:R-:W-:Y:S04]  /*4ed70*/  LDGSTS.E [R5+0x24a00], desc[UR60][R40.64], P1 ;  /* 0x24a0000028057fae */ /* 0x000fe8000892187c */
[----:B-1----:R-:W2:Y:S04]  /*4ed80*/  LDL.LU.64 R6, [R1+0xc60] ;  /* 0x000c600001067983 */ /* 0x002ea80000300a00 */
[----:B------:R-:W3:Y:S04]  /*4ed90*/  LDL.LU.64 R56, [R1+0xc28] ;  /* 0x000c280001387983 */ /* 0x000ee80000300a00 */
        /* <DEDUP_REMOVED lines=27> */
[----:B--2---:R-:W-:-:S03]  /*4ef50*/  IMAD.WIDE R174, R159, 0x4, R6 ;  /* 0x000000049fae7825 */ /* 0x004fc600078e0206 */
[----:B------:R-:W2:Y:S01]  /*4ef60*/  LDL.LU.64 R6, [R1+0x8e0] ;  /* 0x0008e00001067983 */ /* 0x000ea20000300a00 */
[----:B---3--:R-:W-:-:S03]  /*4ef70*/  IMAD.WIDE R176, R159, 0x4, R56 ;  /* 0x000000049fb07825 */ /* 0x008fc600078e0238 */
[----:B------:R-:W-:Y:S01]  /*4ef80*/  LDGSTS.E [R12+0x280], desc[UR60][R174.64], P1 ;  /* 0x00280000ae0c7fae */ /* 0x000fe2000892187c */
[----:B----4-:R-:W-:-:S03]  /*4ef90*/  IMAD.WIDE R182, R159, 0x4, R78 ;  /* 0x000000049fb67825 */ /* 0x010fc600078e024e */
[----:B------:R-:W3:Y:S01]  /*4efa0*/  LDL.LU.64 R78, [R1+0x8a8] ;  /* 0x0008a800014e7983 */ /* 0x000ee20000300a00 */
        /* <DEDUP_REMOVED lines=9> */
[----:B------:R-:W4:Y:S01]  /*4f040*/  LDL.LU.64 R62, [R1+0x800] ;  /* 0x00080000013e7983 */ /* 0x000f220000300a00 */
[----:B------:R-:W-:-:S03]  /*4f050*/  IMAD.WIDE R244, R159, 0x4, R244 ;  /* 0x000000049ff47825 */ /* 0x000fc600078e02f4 */
[----:B------:R-:W-:Y:S01]  /*4f060*/  LDGSTS.E [R12+0xe80], desc[UR60][R190.64], P1 ;  /* 0x00e80000be0c7fae */ /* 0x000fe2000892187c */
[----:B------:R-:W-:-:S03]  /*4f070*/  IMAD.WIDE R144, R159, 0x4, R72 ;  /* 0x000000049f907825 */ /* 0x000fc600078e0248 */
[----:B------:R-:W4:Y:S01]  /*4f080*/  LDL.LU.64 R72, [R1+0x7c8] ;  /* 0x0007c80001487983 */ /* 0x000f220000300a00 */
[----:B------:R-:W-:-:S03]  /*4f090*/  IMAD.WIDE R142, R159, 0x4, R64 ;  /* 0x000000049f8e7825 */ /* 0x000fc600078e0240 */
[----:B------:R-:W-:Y:S01]  /*4f0a0*/  LDGSTS.E [R12+0x1280], desc[UR60][R196.64], P1 ;  /* 0x01280000c40c7fae */ /* 0x000fe2000892187c */
[----:B------:R-:W-:-:S03]  /*4f0b0*/  IMAD.WIDE R134, R159, 0x4, R70 ;  /* 0x000000049f867825 */ /* 0x000fc600078e0246 */
[----:B------:R-:W4:Y:S04]  /*4f0c0*/  LDL.LU.64 R70, [R1+0x790] ;  /* 0x0007900001467983 */ /* 0x000f280000300a00 */
[----:B------:R-:W4:Y:S01]  /*4f0d0*/  LDL.LU.64 R64, [R1+0x758] ;  /* 0x0007580001407983 */ /* 0x000f220000300a00 */
[----:B------:R-:W-:-:S03]  /*4f0e0*/  IMAD.WIDE R130, R159, 0x4, R68 ;  /* 0x000000049f827825 */ /* 0x000fc600078e0244 */
[----:B------:R-:W-:Y:S01]  /*4f0f0*/  STL.64 [R1+0x3bb0], R144 ;  /* 0x003bb09001007387 */ /* 0x000fe20000100a00 */
[----:B------:R-:W-:-:S03]  /*4f100*/  IMAD.WIDE R132, R159, 0x4, R66 ;  /* 0x000000049f847825 */ /* 0x000fc600078e0242 */
[----:B------:R-:W4:Y:S01]  /*4f110*/  LDL.LU.64 R68, [R1+0x720] ;  /* 0x0007200001447983 */ /* 0x000f220000300a00 */
[----:B------:R-:W-:-:S03]  /*4f120*/  IMAD.WIDE R128, R159, 0x4, R80 ;  /* 0x000000049f807825 */ /* 0x000fc600078e0250 */
[----:B------:R-:W-:Y:S01]  /*4f130*/  STL.64 [R1+0x3bf0], R142 ;  /* 0x003bf08e01007387 */ /* 0x000fe20000100a00 */
[----:B------:R-:W-:-:S03]  /*4f140*/  IMAD.WIDE R126, R159, 0x4, R82 ;  /* 0x000000049f7e7825 */ /* 0x000fc600078e0252 */
[----:B------:R-:W4:Y:S04]  /*4f150*/  LDL.LU.64 R66, [R1+0x6e8] ;  /* 0x0006e80001427983 */ /* 0x000f280000300a00 */
[----:B------:R-:W-:Y:S04]  /*4f160*/  STL.64 [R1+0x3c30], R134 ;  /* 0x003c308601007387 */ /* 0x000fe80000100a00 */
[----:B------:R-:W4:Y:S04]  /*4f170*/  LDL.LU.64 R80, [R1+0x6b0] ;  /* 0x0006b00001507983 */ /* 0x000f280000300a00 */
[----:B------:R-:W4:Y:S04]  /*4f180*/  LDL.LU.64 R82, [R1+0x678] ;  /* 0x0006780001527983 */ /* 0x000f280000300a00 */
        /* <DEDUP_REMOVED lines=12> */
[----:B--2---:R-:W-:-:S03]  /*4f250*/  IMAD.WIDE R118, R159, 0x4, R6 ;  /* 0x000000049f767825 */ /* 0x004fc600078e0206 */
[----:B------:R-:W2:Y:S04]  /*4f260*/  LDL.LU.64 R6, [R1+0x640] ;  /* 0x0006400001067983 */ /* 0x000ea80000300a00 */
[----:B------:R-:W-:Y:S01]  /*4f270*/  STL.64 [R1+0x3cb0], R130 ;  /* 0x003cb08201007387 */ /* 0x000fe20000100a00 */
[----:B---3--:R-:W-:-:S03]  /*4f280*/  IMAD.WIDE R116, R159, 0x4, R78 ;  /* 0x000000049f747825 */ /* 0x008fc600078e024e */
[----:B------:R-:W3:Y:S04]  /*4f290*/  LDL.LU.64 R78, [R1+0x608] ;  /* 0x00060800014e7983 */ /* 0x000ee80000300a00 */
[----:B------:R-:W-:Y:S01]  /*4f2a0*/  STL.64 [R1+0x3cf0], R128 ;  /* 0x003cf08001007387 */ /* 0x000fe20000100a00 */
[----:B----4-:R-:W-:-:S03]  /*4f2b0*/  IMAD.WIDE R114, R159, 0x4, R76 ;  /* 0x000000049f727825 */ /* 0x010fc600078e024c */
[----:B------:R-:W4:Y:S04]  /*4f2c0*/  LDL.LU.64 R76, [R1+0x5d0] ;  /* 0x0005d000014c7983 */ /* 0x000f280000300a00 */
[----:B------:R-:W-:Y:S01]  /*4f2d0*/  STL.64 [R1+0x3d30], R126 ;  /* 0x003d307e01007387 */ /* 0x000fe20000100a00 */
[----:B------:R-:W-:-:S03]  /*4f2e0*/  IMAD.WIDE R112, R159, 0x4, R74 ;  /* 0x000000049f707825 */ /* 0x000fc600078e024a */
[----:B------:R-:W4:Y:S01]  /*4f2f0*/  LDL.LU.64 R74, [R1+0x598] ;  /* 0x00059800014a7983 */ /* 0x000f220000300a00 */
[----:B------:R-:W-:-:S03]  /*4f300*/  IMAD.WIDE R110, R159, 0x4, R62 ;  /* 0x000000049f6e7825 */ /* 0x000fc600078e023e */
[----:B------:R-:W-:Y:S04]  /*4f310*/  STL.64 [R1+0x3dd8], R118 ;  /* 0x003dd87601007387 */ /* 0x000fe80000100a00 */
        /* <DEDUP_REMOVED lines=17> */
[----:B------:R-:W4:Y:S04]  /*4f430*/  LDL.LU.64 R64, [R1+0x470] ;  /* 0x0004700001407983 */ /* 0x000f280000300a00 */
[----:B------:R-:W-:Y:S01]  /*4f440*/  STL.64 [R1+0x3e50], R96 ;  /* 0x003e506001007387 */ /* 0x000fe20000100a00 */
        /* <DEDUP_REMOVED lines=12> */
[----:B-1----:R-:W-:-:S03]  /*4f510*/  IMAD.WIDE R28, R159, 0x4, R88 ;  /* 0x000000049f1c7825 */ /* 0x002fc600078e0258 */
[----:B------:R-:W-:Y:S01]  /*4f520*/  LDGSTS.E [R12+0x6e80], desc[UR60][R82.64], P1 ;  /* 0x06e80000520c7fae */ /* 0x000fe2000892187c */
[----:B--2---:R-:W-:-:S03]  /*4f530*/  IMAD.WIDE R80, R159, 0x4, R6 ;  /* 0x000000049f507825 */ /* 0x004fc600078e0206 */
[----:B------:R-:W2:Y:S04]  /*4f540*/  LDL.LU.64 R6, [R1+0x430] ;  /* 0x0004300001067983 */ /* 0x000ea80000300a00 */
[----:B------:R-:W-:Y:S04]  /*4f550*/  STL.64 [R1+0x3ec8], R94 ;  /* 0x003ec85e01007387 */ /* 0x000fe80000100a00 */
[----:B------:R-:W-:Y:S01]  /*4f560*/  STL.64 [R1+0x3ee0], R86 ;  /* 0x003ee05601007387 */ /* 0x000fe20000100a00 */
[----:B---3--:R-:W-:-:S03]  /*4f570*/  IMAD.WIDE R78, R159, 0x4, R78 ;  /* 0x000000049f4e7825 */ /* 0x008fc600078e024e */
[----:B------:R-:W3:Y:S04]  /*4f580*/  LDL.LU.64 R60, [R1+0x3f0] ;  /* 0x0003f000013c7983 */ /* 0x000ee80000300a00 */
[----:B------:R-:W3:Y:S04]  /*4f590*/  LDL.LU.64 R58, [R1+0x3b0] ;  /* 0x0003b000013a7983 */ /* 0x000ee80000300a00 */
[----:B------:R-:W-:Y:S01]  /*4f5a0*/  STL.64 [R1+0x3ef0], R82 ;  /* 0x003ef05201007387 */ /* 0x000fe20000100a00 */
[----:B----4-:R-:W-:-:S03]  /*4f5b0*/  IMAD.WIDE R76, R159, 0x4, R76 ;  /* 0x000000049f4c7825 */ /* 0x010fc600078e024c */
[----:B------:R-:W4:Y:S04]  /*4f5c0*/  LDL.LU.64 R56, [R1+0x370] ;  /* 0x0003700001387983 */ /* 0x000f280000300a00 */
[----:B------:R-:W4:Y:S04]  /*4f5d0*/  LDL.LU.64 R54, [R1+0x330] ;  /* 0x0003300001367983 */ /* 0x000f280000300a00 */
[----:B------:R-:W-:Y:S01]  /*4f5e0*/  STL.64 [R1+0x3f00], R80 ;  /* 0x003f005001007387 */ /* 0x000fe20000100a00 */
[----:B------:R-:W-:-:S03]  /*4f5f0*/  IMAD.WIDE R74, R159, 0x4, R74 ;  /* 0x000000049f4a7825 */ /* 0x000fc600078e024a */
[----:B------:R-:W4:Y:S04]  /*4f600*/  LDL.LU.64 R52, [R1+0x2f0] ;  /* 0x0002f00001347983 */ /* 0x000f280000300a00 */
[----:B------:R-:W4:Y:S04]  /*4f610*/  LDL.LU.64 R50, [R1+0x2b0] ;  /* 0x0002b00001327983 */ /* 0x000f280000300a00 */
[----:B------:R1:W-:Y:S01]  /*4f620*/  STL.64 [R1+0x3f88], R78 ;  /* 0x003f884e01007387 */ /* 0x0003e20000100a00 */
[----:B------:R-:W-:-:S03]  /*4f630*/  IMAD.WIDE R72, R159, 0x4, R72 ;  /* 0x000000049f487825 */ /* 0x000fc600078e0248 */
[----:B------:R-:W4:Y:S04]  /*4f640*/  LDL.LU.64 R48, [R1+0x270] ;  /* 0x0002700001307983 */ /* 0x000f280000300a00 */
[----:B------:R-:W4:Y:S04]  /*4f650*/  LDL.LU.64 R46, [R1+0x230] ;  /* 0x00023000012e7983 */ /* 0x000f280000300a00 */
[----:B------:R-:W-:Y:S01]  /*4f660*/  STL.64 [R1+0x3fb0], R76 ;  /* 0x003fb04c01007387 */ /* 0x000fe20000100a00 */
[----:B------:R-:W-:-:S03]  /*4f670*/  IMAD.WIDE R70, R159, 0x4, R70 ;  /* 0x000000049f467825 */ /* 0x000fc600078e0246 */
        /* <DEDUP_REMOVED lines=9> */
[----:B------:R-:W4:Y:S01]  /*4f710*/  LDL.LU.64 R32, [R1+0x70] ;  /* 0x0000700001207983 */ /* 0x000f220000300a00 */
        /* <DEDUP_REMOVED lines=18> */
[----:B--2---:R-:W-:-:S03]  /*4f840*/  IMAD.WIDE R62, R159, 0x4, R6 ;  /* 0x000000049f3e7825 */ /* 0x004fc600078e0206 */
[----:B------:R-:W2:Y:S04]  /*4f850*/  LDL.LU.64 R6, [R1+0x30] ;  /* 0x0000300001067983 */ /* 0x000ea80000300a00 */
[----:B------:R-:W-:Y:S04]  /*4f860*/  STL.64 [R1+0x40d0], R68 ;  /* 0x0040d04401007387 */ /* 0x000fe80000100a00 */
[----:B------:R-:W-:Y:S01]  /*4f870*/  STL.64 [R1+0x40e0], R66 ;  /* 0x0040e04201007387 */ /* 0x000fe20000100a00 */
[----:B---3--:R-:W-:-:S03]  /*4f880*/  IMAD.WIDE R60, R159, 0x4, R60 ;  /* 0x000000049f3c7825 */ /* 0x008fc600078e023c */
[----:B------:R-:W-:Y:S01]  /*4f890*/  STL.64 [R1+0x40f0], R64 ;  /* 0x0040f04001007387 */ /* 0x000fe20000100a00 */
[----:B------:R-:W-:-:S03]  /*4f8a0*/  IMAD.WIDE R58, R159, 0x4, R58 ;  /* 0x000000049f3a7825 */ /* 0x000fc600078e023a */
[----:B------:R-:W-:Y:S01]  /*4f8b0*/  STL.64 [R1+0x4198], R62 ;  /* 0x0041983e01007387 */ /* 0x000fe20000100a00 */
[----:B----4-:R-:W-:-:S03]  /*4f8c0*/  IMAD.WIDE R56, R159, 0x4, R56 ;  /* 0x000000049f387825 */ /* 0x010fc600078e0238 */
        /* <DEDUP_REMOVED lines=45> */
[----:B--2---:R-:W-:-:S05]  /*4fba0*/  IMAD.WIDE R30, R159, 0x4, R6 ;  /* 0x000000049f1e7825 */ /* 0x004fca00078e0206 */
        /* <DEDUP_REMOVED lines=8> */
[----:B------:R-:W-:Y:S04]  /*4fc30*/  STL.64 [R1+0x4308], R8 ;  /* 0x0043080801007387 */ /* 0x000fe80000100a00 */
[----:B------:R2:W-:Y:S04]  /*4fc40*/  STL.64 [R1+0x4300], R6 ;  /* 0x0043000601007387 */ /* 0x0005e80000100a00 */
[----:B------:R4:W-:Y:S04]  /*4fc50*/  STL.64 [R1+0x42f8], R4 ;  /* 0x0042f80401007387 */ /* 0x0009e80000100a00 */
[----:B------:R4:W-:Y:S04]  /*4fc60*/  STL.64 [R1+0x42f0], R2 ;  /* 0x0042f00201007387 */ /* 0x0009e80000100a00 */
[----:B-1----:R-:W4:Y:S04]  /*4fc70*/  LDL.LU.64 R78, [R1+0xc58] ;  /* 0x000c5800014e7983 */ /* 0x002f280000300a00 */
[----:B---3--:R-:W3:Y:S04]  /*4fc80*/  LDL.LU.64 R50, [R1+0xc20] ;  /* 0x000c200001327983 */ /* 0x008ee80000300a00 */
[----:B------:R-:W3:Y:S04]  /*4fc90*/  LDL.LU.64 R76, [R1+0xbe8] ;  /* 0x000be800014c7983 */ /* 0x000ee80000300a00 */
[----:B------:R-:W3:Y:S04]  /*4fca0*/  LDL.LU.64 R52, [R1+0xbb0] ;  /* 0x000bb00001347983 */ /* 0x000ee80000300a00 */
[----:B------:R-:W3:Y:S04]  /*4fcb0*/  LDL.LU.64 R62, [R1+0xb78] ;  /* 0x000b7800013e7983 */ /* 0x000ee80000300a00 */
[----:B------:R-:W3:Y:S04]  /*4fcc0*/  LDL.LU.64 R74, [R1+0xb40] ;  /* 0x000b4000014a7983 */ /* 0x000ee80000300a00 */
[----:B------:R-:W3:Y:S04]  /*4fcd0*/  LDL.LU.64 R54, [R1+0xb08] ;  /* 0x000b080001367983 */ /* 0x000ee80000300a00 */
[----:B------:R-:W3:Y:S04]  /*4fce0*/  LDL.LU.64 R72, [R1+0xad0] ;  /* 0x000ad00001487983 */ /* 0x000ee80000300a00 */
[----:B------:R-:W-:Y:S04]  /*4fcf0*/  LDGSTS.E [R12+0x25680], desc[UR60][R30.64], P1 ;  /* 0x256800001e0c7fae */ /* 0x000fe8000892187c */
        /* <DEDUP_REMOVED lines=10> */
[----:B------:R-:W-:Y:S04]  /*4fda0*/  LDGSTS.E [R12+0x26e80], desc[UR60][R18.64], P1 ;  /* 0x26e80000120c7fae */ /* 0x000fe8000892187c */
[----:B------:R-:W3:Y:S04]  /*4fdb0*/  LDL.LU.64 R60, [R1+0x980] ;  /* 0x00098000013c7983 */ /* 0x000ee80000300a00 */
[----:B------:R-:W3:Y:S04]  /*4fdc0*/  LDL.LU.64 R66, [R1+0x948] ;  /* 0x0009480001427983 */ /* 0x000ee80000300a00 */
[----:B------:R-:W-:Y:S04]  /*4fdd0*/  LDGSTS.E [R12+0x27280], desc[UR60][R8.64], P1 ;  /* 0x27280000080c7fae */ /* 0x000fe8000892187c */
[----:B------:R-:W3:Y:S04]  /*4fde0*/  LDL.LU.64 R82, [R1+0x910] ;  /* 0x0009100001527983 */ /* 0x000ee80000300a00 */
[----:B------:R-:W-:Y:S04]  /*4fdf0*/  LDGSTS.E [R12+0x27680], desc[UR60][R6.64], P1 ;  /* 0x27680000060c7fae */ /* 0x000fe8000892187c */
[----:B------:R-:W-:Y:S04]  /*4fe00*/  LDGSTS.E [R12+0x27a80], desc[UR60][R4.64], P1 ;  /* 0x27a80000040c7fae */ /* 0x000fe8000892187c */
[----:B------:R1:W-:Y:S04]  /*4fe10*/  LDGSTS.E [R12+0x27e80], desc[UR60][R2.64], P1 ;  /* 0x27e80000020c7fae */ /* 0x0003e8000892187c */
[----:B--2---:R-:W2:Y:S04]  /*4fe20*/  LDL.LU.64 R6, [R1+0x8d8] ;  /* 0x0008d80001067983 */ /* 0x004ea80000300a00 */
[----:B------:R-:W2:Y:S01]  /*4fe30*/  LDL.LU.64 R80, [R1+0x8a0] ;  /* 0x0008a00001507983 */ /* 0x000ea20000300a00 */
[----:B-1----:R-:W-:-:S02]  /*4fe40*/  IMAD.SHL.U32 R12, R252, 0x80, RZ ;  /* 0x00000080fc0c7824 */ /* 0x002fc400078e00ff */
[----:B------:R-:W1:Y:S02]  /*4fe50*/  LDC R252, c[0x0][0x230] ;  /* 0x00008c00fffc7b82 */ /* 0x000e640000000800 */
[C---:B----4-:R-:W-:Y:S02]  /*4fe60*/  IMAD.WIDE R20, R12.reuse, 0x4, R78 ;  /* 0x000000040c147825 */ /* 0x050fe400078e024e */
[----:B------:R-:W4:Y:S02]  /*4fe70*/  LDL.LU.64 R78, [R1+0x868] ;  /* 0x00086800014e7983 */ /* 0x000f240000300a00 */
[C---:B---3--:R-:W-:Y:S02]  /*4fe80*/  IMAD.WIDE R158, R12.reuse, 0x4, R76 ;  /* 0x000000040c9e7825 */ /* 0x048fe400078e024c */
[----:B------:R-:W-:Y:S04]  /*4fe90*/  LDGSTS.E [R14+0x300], desc[UR60][R20.64], P1 ;  /* 0x00300000140e7fae */ /* 0x000fe8000892187c */
[----:B------:R-:W3:Y:S01]  /*4fea0*/  LDL.LU.64 R76, [R1+0x830] ;  /* 0x00083000014c7983 */ /* 0x000ee20000300a00 */
[----:B------:R-:W-:-:S03]  /*4feb0*/  IMAD.WIDE R166, R12, 0x4, R62 ;  /* 0x000000040ca67825 */ /* 0x000fc600078e023e */
        /* <DEDUP_REMOVED lines=15> */
[----:B--2---:R-:W-:-:S03]  /*4ffb0*/  IMAD.WIDE R116, R12, 0x4, R6 ;  /* 0x000000040c747825 */ /* 0x004fc600078e0206 */
[----:B------:R-:W2:Y:S01]  /*4ffc0*/  LDL.LU.64 R6, [R1+0x638] ;  /* 0x0006380001067983 */ /* 0x000ea20000300a00 */
[----:B------:R-:W-:-:S04]  /*4ffd0*/  IMAD.WIDE R126, R12, 0x4, R60 ;  /* 0x000000040c7e7825 */ /* 0x000fc800078e023c */
[C---:B------:R-:W-:Y:S01]  /*4ffe0*/  IMAD.WIDE R114, R12.reuse, 0x4, R80 ;  /* 0x000000040c727825 */ /* 0x040fe200078e0250 */
[----:B------:R-:W-:Y:S04]  /*4fff0*/  STL.64 [R1+0x3cb8], R126 ;  /* 0x003cb87e01007387 */ /* 0x000fe80000100a00 */
[----:B------:R-:W2:Y:S04]  /*50000*/  LDL.LU.64 R80, [R1+0x600] ;  /* 0x0006000001507983 */ /* 0x000ea80000300a00 */
[----:B------:R-:W-:Y:S01]  /*50010*/  STL.64 [R1+0x3cf8], R120 ;  /* 0x003cf87801007387 */ /* 0x000fe20000100a00 */
[----:B----4-:R-:W-:-:S03]  /*50020*/  IMAD.WIDE R112, R12, 0x4, R78 ;  /* 0x000000040c707825 */ /* 0x010fc600078e024e */
[----:B------:R-:W4:Y:S04]  /*50030*/  LDL.LU.64 R78, [R1+0x5c8] ;  /* 0x0005c800014e7983 */ /* 0x000f280000300a00 */
[----:B------:R-:W-:Y:S01]  /*50040*/  STL.64 [R1+0x3d38], R118 ;  /* 0x003d387601007387 */ /* 0x000fe20000100a00 */
[----:B---3--:R-:W-:-:S03]  /*50050*/  IMAD.WIDE R110, R12, 0x4, R76 ;  /* 0x000000040c6e7825 */ /* 0x008fc600078e024c */
[----:B------:R-:W3:Y:S01]  /*50060*/  LDL.LU.64 R76, [R1+0x590] ;  /* 0x00059000014c7983 */ /* 0x000ee20000300a00 */
[----:B------:R-:W-:-:S03]  /*50070*/  IMAD.WIDE R104, R12, 0x4, R62 ;  /* 0x000000040c687825 */ /* 0x000fc600078e023e */
[----:B------:R-:W-:Y:S01]  /*50080*/  STL.64 [R1+0x3d78], R116 ;  /* 0x003d787401007387 */ /* 0x000fe20000100a00 */
[----:B------:R-:W-:-:S03]  /*50090*/  IMAD.WIDE R102, R12, 0x4, R74 ;  /* 0x000000040c667825 */ /* 0x000fc600078e024a */
[----:B------:R-:W-:Y:S04]  /*500a0*/  STL.64 [R1+0x3d80], R114 ;  /* 0x003d807201007387 */ /* 0x000fe80000100a00 */
[----:B------:R-:W3:Y:S01]  /*500b0*/  LDL.LU.64 R74, [R1+0x558] ;  /* 0x00055800014a7983 */ /* 0x000ee20000300a00 */
[----:B------:R-:W-:-:S03]  /*500c0*/  IMAD.WIDE R100, R12, 0x4, R72 ;  /* 0x000000040c647825 */ /* 0x000fc600078e0248 */
[----:B------:R-:W-:Y:S04]  /*500d0*/  STL.64 [R1+0x3d88], R112 ;  /* 0x003d887001007387 */ /* 0x000fe80000100a00 */
[----:B------:R-:W3:Y:S04]  /*500e0*/  LDL.LU.64 R72, [R1+0x518] ;  /* 0x0005180001487983 */ /* 0x000ee80000300a00 */
[----:B------:R-:W-:Y:S04]  /*500f0*/  STL.64 [R1+0x3d90], R110 ;  /* 0x003d906e01007387 */ /* 0x000fe80000100a00 */
[----:B------:R-:W-:Y:S01]  /*50100*/  STL.64 [R1+0x3d98], R104 ;  /* 0x003d986801007387 */ /* 0x000fe20000100a00 */
[----:B------:R-:W-:-:S04]  /*50110*/  IMAD.WIDE R98, R12, 0x4, R64 ;  /* 0x000000040c627825 */ /* 0x000fc800078e0240 */
[C---:B------:R-:W-:Y:S02]  /*50120*/  IMAD.WIDE R96, R12.reuse, 0x4, R70 ;  /* 0x000000040c607825 */ /* 0x040fe400078e0246 */
[----:B------:R-:W3:Y:S04]  /*50130*/  LDL.LU.64 R70, [R1+0x4e0] ;  /* 0x0004e00001467983 */ /* 0x000ee80000300a00 */
[----:B------:R-:W-:Y:S01]  /*50140*/  STL.64 [R1+0x3da0], R102 ;  /* 0x003da06601007387 */ /* 0x000fe20000100a00 */
[----:B------:R-:W-:-:S03]  /*50150*/  IMAD.WIDE R94, R12, 0x4, R68 ;  /* 0x000000040c5e7825 */ /* 0x000fc600078e0244 */
[----:B------:R-:W3:Y:S04]  /*50160*/  LDL.LU.64 R68, [R1+0x4a8] ;  /* 0x0004a80001447983 */ /* 0x000ee80000300a00 */
[----:B------:R-:W-:Y:S04]  /*50170*/  STL.64 [R1+0x3db0], R100 ;  /* 0x003db06401007387 */ /* 0x000fe80000100a00 */
[----:B------:R-:W-:Y:S01]  /*50180*/  STL.64 [R1+0x3dc8], R98 ;  /* 0x003dc86201007387 */ /* 0x000fe20000100a00 */
[----:B------:R-:W-:-:S03]  /*50190*/  IMAD.WIDE R88, R12, 0x4, R66 ;  /* 0x000000040c587825 */ /* 0x000fc600078e0242 */
[----:B------:R-:W3:Y:S04]  /*501a0*/  LDL.LU.64 R66, [R1+0x468] ;  /* 0x0004680001427983 */ /* 0x000ee80000300a00 */
[----:B------:R-:W-:Y:S01]  /*501b0*/  STL.64 [R1+0x3dd0], R96 ;  /* 0x003dd06001007387 */ /* 0x000fe20000100a00 */
[----:B------:R-:W-:-:S04]  /*501c0*/  IMAD.WIDE R86, R12, 0x4, R82 ;  /* 0x000000040c567825 */ /* 0x000fc800078e0252 */
[C---:B--2---:R-:W-:Y:S02]  /*501d0*/  IMAD.WIDE R82, R12.reuse, 0x4, R6 ;  /* 0x000000040c527825 */ /* 0x044fe400078e0206 */
[----:B------:R-:W2:Y:S04]  /*501e0*/  LDL.LU.64 R6, [R1+0x428] ;  /* 0x0004280001067983 */ /* 0x000ea80000300a00 */
[----:B------:R-:W-:Y:S01]  /*501f0*/  STL.64 [R1+0x3e20], R94 ;  /* 0x003e205e01007387 */ /* 0x000fe20000100a00 */
[----:B------:R-:W-:-:S03]  /*50200*/  IMAD.WIDE R226, R12, 0x4, R58 ;  /* 0x000000040ce27825 */ /* 0x000fc600078e023a */
[----:B------:R-:W-:Y:S01]  /*50210*/  STL.64 [R1+0x3e38], R88 ;  /* 0x003e385801007387 */ /* 0x000fe20000100a00 */
[----:B------:R-:W-:-:S03]  /*50220*/  IMAD.WIDE R192, R12, 0x4, R56 ;  /* 0x000000040cc07825 */ /* 0x000fc600078e0238 */
[----:B------:R-:W2:Y:S01]  /*50230*/  LDL.LU.64 R62, [R1+0x3e8] ;  /* 0x0003e800013e7983 */ /* 0x000ea20000300a00 */
[----:B------:R-:W-:-:S03]  /*50240*/  IMAD.WIDE R80, R12, 0x4, R80 ;  /* 0x000000040c507825 */ /* 0x000fc600078e0250 */
[----:B------:R-:W2:Y:S01]  /*50250*/  LDL.LU.64 R60, [R1+0x3a8] ;  /* 0x0003a800013c7983 */ /* 0x000ea20000300a00 */
[----:B------:R-:W-:-:S03]  /*50260*/  IMAD.WIDE R178, R12, 0x4, R54 ;  /* 0x000000040cb27825 */ /* 0x000fc600078e0236 */
[----:B------:R-:W-:Y:S01]  /*50270*/  STL.64 [R1+0x3e40], R86 ;  /* 0x003e405601007387 */ /* 0x000fe20000100a00 */
[----:B------:R-:W-:-:S03]  /*50280*/  IMAD.WIDE R162, R12, 0x4, R52 ;  /* 0x000000040ca27825 */ /* 0x000fc600078e0234 */
[----:B------:R-:W2:Y:S04]  /*50290*/  LDL.LU.64 R58, [R1+0x368] ;  /* 0x00036800013a7983 */ /* 0x000ea80000300a00 */
[----:B------:R-:W2:Y:S01]  /*502a0*/  LDL.LU.64 R56, [R1+0x328] ;  /* 0x0003280001387983 */ /* 0x000ea20000300a00 */
[----:B------:R-:W-:-:S03]  /*502b0*/  IMAD.WIDE R152, R12, 0x4, R50 ;  /* 0x000000040c987825 */ /* 0x000fc600078e0232 */
[----:B------:R-:W-:Y:S04]  /*502c0*/  STL.64 [R1+0x3e98], R82 ;  /* 0x003e985201007387 */ /* 0x000fe80000100a00 */
[----:B------:R-:W2:Y:S04]  /*502d0*/  LDL.LU.64 R54, [R1+0x2e8] ;  /* 0x0002e80001367983 */ /* 0x000ea80000300a00 */
[----:B------:R-:W2:Y:S04]  /*502e0*/  LDL.LU.64 R52, [R1+0x2a8] ;  /* 0x0002a80001347983 */ /* 0x000ea80000300a00 */
[----:B------:R-:W-:Y:S04]  /*502f0*/  STL.64 [R1+0x3eb0], R80 ;  /* 0x003eb05001007387 */ /* 0x000fe80000100a00 */
[----:B------:R-:W2:Y:S04]  /*50300*/  LDL.LU.64 R50, [R1+0x268] ;  /* 0x0002680001327983 */ /* 0x000ea80000300a00 */
[----:B------:R-:W2:Y:S04]  /*50310*/  LDL.LU.64 R48, [R1+0x228] ;  /* 0x0002280001307983 */ /* 0x000ea80000300a00 */
        /* <DEDUP_REMOVED lines=40> */
[----:B------:R-:W-:Y:S04]  /*505a0*/  STL.64 [R1+0x3ec0], R78 ;  /* 0x003ec04e01007387 */ /* 0x000fe80000100a00 */
[----:B------:R-:W4:Y:S01]  /*505b0*/  LDL.LU.64 R46, [R1+0x1e8] ;  /* 0x0001e800012e7983 */ /* 0x000f220000300a00 */
[----:B---3--:R-:W-:-:S03]  /*505c0*/  IMAD.WIDE R76, R12, 0x4, R76 ;  /* 0x000000040c4c7825 */ /* 0x008fc600078e024c */
[----:B------:R-:W3:Y:S04]  /*505d0*/  LDL.LU.64 R44, [R1+0x1a8] ;  /* 0x0001a800012c7983 */ /* 0x000ee80000300a00 */
[----:B------:R1:W-:Y:S04]  /*505e0*/  STL.64 [R1+0x3ed0], R76 ;  /* 0x003ed04c01007387 */ /* 0x0003e80000100a00 */
[----:B------:R-:W3:Y:S01]  /*505f0*/  LDL.LU.64 R42, [R1+0x168] ;  /* 0x00016800012a7983 */ /* 0x000ee20000300a00 */
[----:B------:R-:W-:-:S03]  /*50600*/  IMAD.WIDE R74, R12, 0x4, R74 ;  /* 0x000000040c4a7825 */ /* 0x000fc600078e024a */
[----:B------:R-:W3:Y:S04]  /*50610*/  LDL.LU.64 R40, [R1+0x128] ;  /* 0x0001280001287983 */ /* 0x000ee80000300a00 */
[----:B------:R1:W-:Y:S01]  /*50620*/  STL.64 [R1+0x3ee8], R74 ;  /* 0x003ee84a01007387 */ /* 0x0003e20000100a00 */
[----:B------:R-:W-:-:S03]  /*50630*/  IMAD.WIDE R72, R12, 0x4, R72 ;  /* 0x000000040c487825 */ /* 0x000fc600078e0248 */
[----:B------:R-:W3:Y:S04]  /*50640*/  LDL.LU.64 R38, [R1+0xe8] ;  /* 0x0000e80001267983 */ /* 0x000ee80000300a00 */
[----:B------:R-:W3:Y:S04]  /*50650*/  LDL.LU.64 R36, [R1+0xa8] ;  /* 0x0000a80001247983 */ /* 0x000ee80000300a00 */
[----:B------:R-:W-:Y:S04]  /*50660*/  STL.64 [R1+0x3f58], R72 ;  /* 0x003f584801007387 */ /* 0x000fe80000100a00 */
[----:B------:R-:W3:Y:S04]  /*50670*/  LDL.LU.64 R34, [R1+0x68] ;  /* 0x0000680001227983 */ /* 0x000ee80000300a00 */
[----:B------:R-:W-:Y:S01]  /*50680*/  LDGSTS.E [R14+0x7b00], desc[UR60][R78.64], P1 ;  /* 0x07b000004e0e7fae */ /* 0x000fe2000892187c */
[----:B------:R-:W-:-:S03]  /*50690*/  IMAD.WIDE R70, R12, 0x4, R70 ;  /* 0x000000040c467825 */ /* 0x000fc600078e0246 */
[----:B------:R-:W-:Y:S04]  /*506a0*/  LDGSTS.E [R14+0x7f00], desc[UR60][R76.64], P1 ;  /* 0x07f000004c0e7fae */ /* 0x000fe8000892187c */
[----:B------:R-:W-:Y:S04]  /*506b0*/  LDGSTS.E [R14+0x20300], desc[UR60][R74.64], P1 ;  /* 0x203000004a0e7fae */ /* 0x000fe8000892187c */
[----:B------:R-:W-:Y:S04]  /*506c0*/  LDGSTS.E [R14+0x20700], desc[UR60][R72.64], P1 ;  /* 0x20700000480e7fae */ /* 0x000fe8000892187c */
[----:B------:R-:W-:Y:S01]  /*506d0*/  LDGSTS.E [R14+0x20b00], desc[UR60][R70.64], P1 ;  /* 0x20b00000460e7fae */ /* 0x000fe2000892187c */
[----:B--2---:R-:W-:-:S03]  /*506e0*/  IMAD.WIDE R64, R12, 0x4, R6 ;  /* 0x000000040c407825 */ /* 0x004fc600078e0206 */
[----:B------:R-:W2:Y:S01]  /*506f0*/  LDL.LU.64 R6, [R1+0x28] ;  /* 0x0000280001067983 */ /* 0x000ea20000300a00 */
[----:B------:R-:W-:-:S04]  /*50700*/  IMAD.WIDE R68, R12, 0x4, R68 ;  /* 0x000000040c447825 */ /* 0x000fc800078e0244 */
        /* <DEDUP_REMOVED lines=32> */
[----:B----4-:R-:W-:-:S04]  /*50910*/  IMAD.WIDE R46, R12, 0x4, R46 ;  /* 0x000000040c2e7825 */ /* 0x010fc800078e022e */
        /* <DEDUP_REMOVED lines=21> */
[----:B------:R2:W-:Y:S04]  /*50a70*/  STL.64 [R1+0x41c0], R6 ;  /* 0x0041c00601007387 */ /* 0x0005e80000100a00 */
        /* <DEDUP_REMOVED lines=10> */
[----:B-1----:R-:W3:Y:S04]  /*50b20*/  LDL.LU.64 R76, [R1+0xc50] ;  /* 0x000c5000014c7983 */ /* 0x002ee80000300a00 */
[----:B------:R-:W4:Y:S04]  /*50b30*/  LDL.LU.64 R74, [R1+0xc18] ;  /* 0x000c1800014a7983 */ /* 0x000f280000300a00 */
[----:B------:R-:W-:Y:S04]  /*50b40*/  LDGSTS.E [R14+0x25700], desc[UR60][R6.64], P1 ;  /* 0x25700000060e7fae */ /* 0x000fe8000892187c */
[----:B------:R-:W-:Y:S04]  /*50b50*/  LDGSTS.E [R14+0x25b00], desc[UR60][R32.64], P1 ;  /* 0x25b00000200e7fae */ /* 0x000fe8000892187c */
[----:B------:R-:W-:Y:S04]  /*50b60*/  LDGSTS.E [R14+0x25f00], desc[UR60][R30.64], P1 ;  /* 0x25f000001e0e7fae */ /* 0x000fe8000892187c */
[----:B--2---:R-:W2:Y:S04]  /*50b70*/  LDL.LU.64 R6, [R1+0xbe0] ;  /* 0x000be00001067983 */ /* 0x004ea80000300a00 */
        /* <DEDUP_REMOVED lines=14> */
[----:B------:R-:W2:Y:S04]  /*50c60*/  LDL.LU.64 R80, [R1+0x940] ;  /* 0x0009400001507983 */ /* 0x000ea80000300a00 */
[----:B------:R-:W-:Y:S04]  /*50c70*/  LDGSTS.E [R14+0x26f00], desc[UR60][R22.64], P1 ;  /* 0x26f00000160e7fae */ /* 0x000fe8000892187c */
[----:B------:R-:W-:Y:S04]  /*50c80*/  LDGSTS.E [R14+0x27300], desc[UR60][R18.64], P1 ;  /* 0x27300000120e7fae */ /* 0x000fe8000892187c */
[----:B------:R-:W-:Y:S04]  /*50c90*/  LDGSTS.E [R14+0x27700], desc[UR60][R8.64], P1 ;  /* 0x27700000080e7fae */ /* 0x000fe8000892187c */
[----:B------:R-:W-:Y:S04]  /*50ca0*/  LDGSTS.E [R14+0x27b00], desc[UR60][R4.64], P1 ;  /* 0x27b00000040e7fae */ /* 0x000fe8000892187c */
[----:B------:R-:W2:Y:S04]  /*50cb0*/  LDL.LU.64 R78, [R1+0x908] ;  /* 0x00090800014e7983 */ /* 0x000ea80000300a00 */
[----:B------:R3:W-:Y:S04]  /*50cc0*/  LDGSTS.E [R14+0x27f00], desc[UR60][R2.64], P1 ;  /* 0x27f00000020e7fae */ /* 0x0007e8000892187c */
[----:B------:R-:W2:Y:S04]  /*50cd0*/  LDL.LU.64 R52, [R1+0x8d0] ;  /* 0x0008d00001347983 */ /* 0x000ea80000300a00 */
[----:B------:R-:W2:Y:S01]  /*50ce0*/  LDL.LU.64 R54, [R1+0x898] ;  /* 0x0008980001367983 */ /* 0x000ea20000300a00 */
[----:B---3--:R-:W-:-:S03]  /*50cf0*/  IMAD.WIDE R2, R12, 0x4, R76 ;  /* 0x000000040c027825 */ /* 0x008fc600078e024c */
[----:B------:R-:W3:Y:S01]  /*50d00*/  LDL.LU.64 R76, [R1+0x860] ;  /* 0x00086000014c7983 */ /* 0x000ee20000300a00 */
[----:B----4-:R-:W-:-:S03]  /*50d10*/  IMAD.WIDE R4, R12, 0x4, R74 ;  /* 0x000000040c047825 */ /* 0x010fc600078e024a */
[----:B------:R-:W4:Y:S04]  /*50d20*/  LDL.LU.64 R56, [R1+0x828] ;  /* 0x0008280001387983 */ /* 0x000f280000300a00 */
[----:B------:R-:W4:Y:S04]  /*50d30*/  LDL.LU.64 R74, [R1+0x7f0] ;  /* 0x0007f000014a7983 */ /* 0x000f280000300a00 */
[----:B------:R-:W4:Y:S04]  /*50d40*/  LDL.LU.64 R58, [R1+0x7b8] ;  /* 0x0007b800013a7983 */ /* 0x000f280000300a00 */
[----:B------:R-:W4:Y:S01]  /*50d50*/  LDL.LU.64 R72, [R1+0x780] ;  /* 0x0007800001487983 */ /* 0x000f220000300a00 */
[----:B--2---:R-:W-:-:S03]  /*50d60*/  IMAD.WIDE R160, R12, 0x4, R62 ;  /* 0x000000040ca07825 */ /* 0x004fc600078e023e */
[----:B------:R-:W-:Y:S01]  /*50d70*/  LDGSTS.E [R16+0x380], desc[UR60][R2.64], P1 ;  /* 0x0038000002107fae */ /* 0x000fe2000892187c */
[----:B------:R-:W-:-:S03]  /*50d80*/  IMAD.WIDE R18, R12, 0x4, R60 ;  /* 0x000000040c127825 */ /* 0x000fc600078e023c */
[----:B------:R-:W-:Y:S01]  /*50d90*/  LDGSTS.E [R16+0x780], desc[UR60][R4.64], P1 ;  /* 0x0078000004107fae */ /* 0x000fe2000892187c */
[----:B------:R-:W-:-:S03]  /*50da0*/  IMAD.WIDE R22, R12, 0x4, R70 ;  /* 0x000000040c167825 */ /* 0x000fc600078e0246 */
[----:B------:R-:W2:Y:S04]  /*50db0*/  LDL.LU.64 R60, [R1+0x748] ;  /* 0x00074800013c7983 */ /* 0x000ea80000300a00 */
[----:B------:R-:W2:Y:S01]  /*50dc0*/  LDL.LU.64 R70, [R1+0x710] ;  /* 0x0007100001467983 */ /* 0x000ea20000300a00 */
[----:B------:R-:W-:-:S03]  /*50dd0*/  IMAD.WIDE R164, R12, 0x4, R68 ;  /* 0x000000040ca47825 */ /* 0x000fc600078e0244 */
[----:B------:R-:W2:Y:S01]  /*50de0*/  LDL.LU.64 R62, [R1+0x6d8] ;  /* 0x0006d800013e7983 */ /* 0x000ea20000300a00 */
[----:B------:R-:W-:-:S03]  /*50df0*/  IMAD.WIDE R180, R12, 0x4, R66 ;  /* 0x000000040cb47825 */ /* 0x000fc600078e0242 */
[----:B------:R-:W2:Y:S01]  /*50e00*/  LDL.LU.64 R68, [R1+0x6a0] ;  /* 0x0006a00001447983 */ /* 0x000ea20000300a00 */
[----:B------:R-:W-:-:S03]  /*50e10*/  IMAD.WIDE R194, R12, 0x4, R64 ;  /* 0x000000040cc27825 */ /* 0x000fc600078e0240 */
[----:B------:R-:W2:Y:S01]  /*50e20*/  LDL.LU.64 R66, [R1+0x668] ;  /* 0x0006680001427983 */ /* 0x000ea20000300a00 */
[----:B------:R-:W-:-:S03]  /*50e30*/  IMAD.WIDE R198, R12, 0x4, R82 ;  /* 0x000000040cc67825 */ /* 0x000fc600078e0252 */
[----:B------:R-:W2:Y:S04]  /*50e40*/  LDL.LU.64 R64, [R1+0x630] ;  /* 0x0006300001407983 */ /* 0x000ea80000300a00 */
[----:B------:R-:W2:Y:S01]  /*50e50*/  LDL.LU.64 R82, [R1+0x5f8] ;  /* 0x0005f80001527983 */ /* 0x000ea20000300a00 */
[----:B------:R-:W-:-:S03]  /*50e60*/  IMAD.WIDE R202, R12, 0x4, R80 ;  /* 0x000000040cca7825 */ /* 0x000fc600078e0250 */
[----:B------:R-:W2:Y:S01]  /*50e70*/  LDL.LU.64 R80, [R1+0x5c0] ;  /* 0x0005c00001507983 */ /* 0x000ea20000300a00 */
[----:B------:R-:W-:-:S03]  /*50e80*/  IMAD.WIDE R216, R12, 0x4, R78 ;  /* 0x000000040cd87825 */ /* 0x000fc600078e024e */
[----:B------:R-:W2:Y:S01]  /*50e90*/  LDL.LU.64 R78, [R1+0x588] ;  /* 0x00058800014e7983 */ /* 0x000ea20000300a00 */
[----:B---3--:R-:W-:-:S03]  /*50ea0*/  IMAD.WIDE R234, R12, 0x4, R76 ;  /* 0x000000040cea7825 */ /* 0x008fc600078e024c */
[----:B------:R-:W3:Y:S01]  /*50eb0*/  LDL.LU.64 R76, [R1+0x550] ;  /* 0x00055000014c7983 */ /* 0x000ee20000300a00 */
[----:B----4-:R-:W-:-:S03]  /*50ec0*/  IMAD.WIDE R104, R12, 0x4, R74 ;  /* 0x000000040c687825 */ /* 0x010fc600078e024a */
[----:B------:R-:W4:Y:S01]  /*50ed0*/  LDL.LU.64 R74, [R1+0x510] ;  /* 0x00051000014a7983 */ /* 0x000f220000300a00 */
[----:B------:R-:W-:-:S04]  /*50ee0*/  IMAD.WIDE R106, R12, 0x4, R56 ;  /* 0x000000040c6a7825 */ /* 0x000fc800078e0238 */
[----:B------:R-:W-:-:S04]  /*50ef0*/  IMAD.WIDE R102, R12, 0x4, R58 ;  /* 0x000000040c667825 */ /* 0x000fc800078e023a */
[C---:B------:R-:W-:Y:S02]  /*50f00*/  IMAD.WIDE R100, R12.reuse, 0x4, R72 ;  /* 0x000000040c647825 */ /* 0x040fe400078e0248 */
[----:B------:R-:W4:Y:S04]  /*50f10*/  LDL.LU.64 R72, [R1+0x4d8] ;  /* 0x0004d80001487983 */ /* 0x000f280000300a00 */
[----:B------:R-:W-:Y:S04]  /*50f20*/  STL.64 [R1+0x3d40], R106 ;  /* 0x003d406a01007387 */ /* 0x000fe80000100a00 */
[----:B------:R-:W-:Y:S01]  /*50f30*/  STL.64 [R1+0x3d48], R104 ;  /* 0x003d486801007387 */ /* 0x000fe20000100a00 */
[----:B--2---:R-:W-:-:S04]  /*50f40*/  IMAD.WIDE R98, R12, 0x4, R60 ;  /* 0x000000040c627825 */ /* 0x004fc800078e023c */
[C---:B------:R-:W-:Y:S02]  /*50f50*/  IMAD.WIDE R96, R12.reuse, 0x4, R70 ;  /* 0x000000040c607825 */ /* 0x040fe400078e0246 */
[----:B------:R-:W2:Y:S02]  /*50f60*/  LDL.LU.64 R70, [R1+0x4a0] ;  /* 0x0004a00001467983 */ /* 0x000ea40000300a00 */
[C---:B------:R-:W-:Y:S02]  /*50f70*/  IMAD.WIDE R94, R12.reuse, 0x4, R62 ;  /* 0x000000040c5e7825 */ /* 0x040fe400078e023e */
[----:B------:R-:W-:Y:S02]  /*50f80*/  STL.64 [R1+0x3d58], R102 ;  /* 0x003d586601007387 */ /* 0x000fe40000100a00 */
[C---:B------:R-:W-:Y:S02]  /*50f90*/  IMAD.WIDE R90, R12.reuse, 0x4, R68 ;  /* 0x000000040c5a7825 */ /* 0x040fe400078e0244 */
[----:B------:R-:W-:Y:S02]  /*50fa0*/  STL.64 [R1+0x3d60], R100 ;  /* 0x003d606401007387 */ /* 0x000fe40000100a00 */
[----:B------:R-:W-:-:S02]  /*50fb0*/  IMAD.WIDE R88, R12, 0x4, R66 ;  /* 0x000000040c587825 */ /* 0x000fc400078e0242 */
[----:B------:R-:W2:Y:S04]  /*50fc0*/  LDL.LU.64 R68, [R1+0x460] ;  /* 0x0004600001447983 */ /* 0x000ea80000300a00 */
[----:B------:R-:W-:Y:S01]  /*50fd0*/  STL.64 [R1+0x3d68], R98 ;  /* 0x003d686201007387 */ /* 0x000fe20000100a00 */
[----:B------:R-:W-:-:S03]  /*50fe0*/  IMAD.WIDE R86, R12, 0x4, R64 ;  /* 0x000000040c567825 */ /* 0x000fc600078e0240 */
[----:B------:R-:W2:Y:S01]  /*50ff0*/  LDL.LU.64 R66, [R1+0x420] ;  /* 0x0004200001427983 */ /* 0x000ea20000300a00 */
[----:B------:R-:W-:-:S03]  /*51000*/  IMAD.WIDE R82, R12, 0x4, R82 ;  /* 0x000000040c527825 */ /* 0x000fc600078e0252 */
[----:B------:R-:W-:Y:S04]  /*51010*/  STL.64 [R1+0x3d70], R96 ;  /* 0x003d706001007387 */ /* 0x000fe80000100a00 */
[----:B------:R-:W-:Y:S04]  /*51020*/  STL.64 [R1+0x3da8], R94 ;  /* 0x003da85e01007387 */ /* 0x000fe80000100a00 */
[----:B------:R-:W-:Y:S01]  /*51030*/  STL.64 [R1+0x3db8], R90 ;  /* 0x003db85a01007387 */ /* 0x000fe20000100a00 */
[----:B------:R-:W-:-:S03]  /*51040*/  IMAD.WIDE R80, R12, 0x4, R80 ;  /* 0x000000040c507825 */ /* 0x000fc600078e0250 */
[----:B------:R-:W-:Y:S04]  /*51050*/  STL.64 [R1+0x3dc0], R88 ;  /* 0x003dc05801007387 */ /* 0x000fe80000100a00 */
[----:B------:R-:W2:Y:S04]  /*51060*/  LDL.LU.64 R64, [R1+0x3e0] ;  /* 0x0003e00001407983 */ /* 0x000ea80000300a00 */
[----:B------:R-:W2:Y:S04]  /*51070*/  LDL.LU.64 R62, [R1+0x3a0] ;  /* 0x0003a000013e7983 */ /* 0x000ea80000300a00 */
[----:B------:R-:W-:Y:S01]  /*51080*/  STL.64 [R1+0x3df8], R86 ;  /* 0x003df85601007387 */ /* 0x000fe20000100a00 */
[----:B------:R-:W-:-:S03]  /*51090*/  IMAD.WIDE R78, R12, 0x4, R78 ;  /* 0x000000040c4e7825 */ /* 0x000fc600078e024e */
[----:B------:R-:W2:Y:S01]  /*510a0*/  LDL.LU.64 R60, [R1+0x360] ;  /* 0x00036000013c7983 */ /* 0x000ea20000300a00 */
[----:B------:R-:W-:-:S03]  /*510b0*/  IMAD.WIDE R230, R12, 0x4, R54 ;  /* 0x000000040ce67825 */ /* 0x000fc600078e0236 */
[----:B------:R-:W-:Y:S01]  /*510c0*/  STL.64 [R1+0x3e08], R82 ;  /* 0x003e085201007387 */ /* 0x000fe20000100a00 */
[----:B------:R-:W-:-:S03]  /*510d0*/  IMAD.WIDE R218, R12, 0x4, R52 ;  /* 0x000000040cda7825 */ /* 0x000fc600078e0234 */
[----:B------:R-:W2:Y:S01]  /*510e0*/  LDL.LU.64 R58, [R1+0x320] ;  /* 0x00032000013a7983 */ /* 0x000ea20000300a00 */
[----:B------:R-:W-:-:S03]  /*510f0*/  IMAD.WIDE R186, R12, 0x4, R50 ;  /* 0x000000040cba7825 */ /* 0x000fc600078e0232 */
[----:B------:R-:W2:Y:S04]  /*51100*/  LDL.LU.64 R56, [R1+0x2e0] ;  /* 0x0002e00001387983 */ /* 0x000ea80000300a00 */
[----:B------:R-:W-:Y:S01]  /*51110*/  STL.64 [R1+0x3e18], R80 ;  /* 0x003e185001007387 */ /* 0x000fe20000100a00 */
[----:B------:R-:W-:-:S03]  /*51120*/  IMAD.WIDE R170, R12, 0x4, R48 ;  /* 0x000000040caa7825 */ /* 0x000fc600078e0230 */
[----:B------:R-:W2:Y:S04]  /*51130*/  LDL.LU.64 R54, [R1+0x2a0] ;  /* 0x0002a00001367983 */ /* 0x000ea80000300a00 */
[----:B------:R-:W2:Y:S04]  /*51140*/  LDL.LU.64 R52, [R1+0x260] ;  /* 0x0002600001347983 */ /* 0x000ea80000300a00 */
[----:B------:R-:W2:Y:S04]  /*51150*/  LDL.LU.64 R50, [R1+0x220] ;  /* 0x0002200001327983 */ /* 0x000ea80000300a00 */
[----:B------:R-:W-:Y:S04]  /*51160*/  STL.64 [R1+0x3e28], R78 ;  /* 0x003e284e01007387 */ /* 0x000fe80000100a00 */
[----:B------:R-:W2:Y:S01]  /*51170*/  LDL.LU.64 R48, [R1+0x1e0] ;  /* 0x0001e00001307983 */ /* 0x000ea20000300a00 */
[----:B------:R-:W-:-:S03]  /*51180*/  IMAD.WIDE R154, R12, 0x4, R46 ;  /* 0x000000040c9a7825 */ /* 0x000fc600078e022e */
[----:B------:R-:W2:Y:S01]  /*51190*/  LDL.LU.64 R34, [R1+0x1a0] ;  /* 0x0001a00001227983 */ /* 0x000ea20000300a00 */
[----:B------:R-:W-:-:S04]  /*511a0*/  IMAD.WIDE R8, R12, 0x4, R44 ;  /* 0x000000040c087825 */ /* 0x000fc800078e022c */
[----:B---3--:R-:W-:-:S05]  /*511b0*/  IMAD.WIDE R76, R12, 0x4, R76 ;  /* 0x000000040c4c7825 */ /* 0x008fca00078e024c */
[----:B------:R-:W-:Y:S01]  /*511c0*/  STL.64 [R1+0x3e68], R76 ;  /* 0x003e684c01007387 */ /* 0x000fe20000100a00 */
[----:B----4-:R-:W-:-:S03]  /*511d0*/  IMAD.WIDE R74, R12, 0x4, R74 ;  /* 0x000000040c4a7825 */ /* 0x010fc600078e024a */
[----:B------:R-:W3:Y:S04]  /*511e0*/  LDL.LU.64 R36, [R1+0x160] ;  /* 0x0001600001247983 */ /* 0x000ee80000300a00 */
[----:B------:R-:W4:Y:S04]  /*511f0*/  LDL.LU.64 R46, [R1+0x120] ;  /* 0x00012000012e7983 */ /* 0x000f280000300a00 */
[----:B------:R-:W-:Y:S04]  /*51200*/  STL.64 [R1+0x3e78], R74 ;  /* 0x003e784a01007387 */ /* 0x000fe80000100a00 */
[----:B------:R-:W4:Y:S04]  /*51210*/  LDL.LU.64 R44, [R1+0xe0] ;  /* 0x0000e000012c7983 */ /* 0x000f280000300a00 */
[----:B------:R-:W4:Y:S04]  /*51220*/  LDL.LU.64 R42, [R1+0xa0] ;  /* 0x0000a000012a7983 */ /* 0x000f280000300a00 */
[----:B------:R-:W4:Y:S04]  /*51230*/  LDL.LU.64 R38, [R1+0x60] ;  /* 0x0000600001267983 */ /* 0x000f280000300a00 */
[----:B------:R-:W4:Y:S01]  /*51240*/  LDL.LU.64 R40, [R1+0x20] ;  /* 0x0000200001287983 */ /* 0x000f220000300a00 */
[----:B------:R-:W-:-:S04]  /*51250*/  IMAD.WIDE R72, R12, 0x4, R72 ;  /* 0x000000040c487825 */ /* 0x000fc800078e0248 */
[C---:B------:R-:W-:Y:S01]  /*51260*/  IMAD.WIDE R24, R12.reuse, 0x4, R84 ;  /* 0x000000040c187825 */ /* 0x040fe200078e0254 */
[----:B------:R-:W-:Y:S03]  /*51270*/  STL.64 [R1+0x3e80], R72 ;  /* 0x003e804801007387 */ /* 0x000fe60000100a00 */
[----:B--2---:R-:W-:-:S05]  /*51280*/  IMAD.WIDE R70, R12, 0x4, R70 ;  /* 0x000000040c467825 */ /* 0x004fca00078e0246 */
[----:B------:R-:W-:Y:S01]  /*51290*/  STL.64 [R1+0x3e90], R70 ;  /* 0x003e904601007387 */ /* 0x000fe20000100a00 */
[----:B------:R-:W-:-:S04]  /*512a0*/  IMAD.WIDE R68, R12, 0x4, R68 ;  /* 0x000000040c447825 */ /* 0x000fc800078e0244 */
[C---:B------:R-:W-:Y:S01]  /*512b0*/  IMAD.WIDE R66, R12.reuse, 0x4, R66 ;  /* 0x000000040c427825 */ /* 0x040fe200078e0242 */
[----:B------:R-:W-:Y:S04]  /*512c0*/  STL.64 [R1+0x3ea8], R68 ;  /* 0x003ea84401007387 */ /* 0x000fe80000100a00 */
[----:B------:R-:W-:Y:S04]  /*512d0*/  STL.64 [R1+0x3f10], R66 ;  /* 0x003f104201007387 */ /* 0x000fe80000100a00 */
[----:B------:R-:W-:Y:S01]  /*512e0*/  STL.64 [R1+0x4108], R24 ;  /* 0x0041081801007387 */ /* 0x000fe20000100a00 */
[----:B------:R-:W-:-:S04]  /*512f0*/  IMAD.WIDE R64, R12, 0x4, R64 ;  /* 0x000000040c407825 */ /* 0x000fc800078e0240 */
        /* <DEDUP_REMOVED lines=14> */
[----:B------:R-:W-:-:S04]  /*513e0*/  IMAD.WIDE R28, R12, 0x4, R34 ;  /* 0x000000040c1c7825 */ /* 0x000fc800078e0222 */
[C---:B------:R-:W-:Y:S01]  /*513f0*/  IMAD.WIDE R48, R12.reuse, 0x4, R48 ;  /* 0x000000040c307825 */ /* 0x040fe200078e0230 */
[----:B------:R1:W-:Y:S04]  /*51400*/  STL.64 [R1+0x3fc8], R28 ;  /* 0x003fc81c01007387 */ /* 0x0003e80000100a00 */
[----:B------:R-:W-:Y:S01]  /*51410*/  STL.64 [R1+0x3fa8], R50 ;  /* 0x003fa83201007387 */ /* 0x000fe20000100a00 */
[----:B------:R-:W-:-:S04]  /*51420*/  IMAD.WIDE R34, R12, 0x4, R140 ;  /* 0x000000040c227825 */ /* 0x000fc800078e028c */
[----:B------:R-:W-:-:S04]  /*51430*/  IMAD.WIDE R32, R12, 0x4, R172 ;  /* 0x000000040c207825 */ /* 0x000fc800078e02ac */
[----:B------:R-:W-:-:S04]  /*51440*/  IMAD.WIDE R30, R12, 0x4, R188 ;  /* 0x000000040c1e7825 */ /* 0x000fc800078e02bc */
[----:B-1----:R-:W-:-:S04]  /*51450*/  IMAD.WIDE R28, R12, 0x4, R204 ;  /* 0x000000040c1c7825 */ /* 0x002fc800078e02cc */
[----:B---3--:R-:W-:-:S04]  /*51460*/  IMAD.WIDE R26, R12, 0x4, R36 ;  /* 0x000000040c1a7825 */ /* 0x008fc800078e0224 */
[C---:B----4-:R-:W-:Y:S01]  /*51470*/  IMAD.WIDE R46, R12.reuse, 0x4, R46 ;  /* 0x000000040c2e7825 */ /* 0x050fe200078e022e */
[----:B------:R1:W-:Y:S04]  /*51480*/  STL.64 [R1+0x3fd8], R26 ;  /* 0x003fd81a01007387 */ /* 0x0003e80000100a00 */
[----:B------:R-:W-:Y:S01]  /*51490*/  STL.64 [R1+0x3fc0], R48 ;  /* 0x003fc03001007387 */ /* 0x000fe20000100a00 */
[----:B------:R-:W-:-:S03]  /*514a0*/  IMAD.WIDE R44, R12, 0x4, R44 ;  /* 0x000000040c2c7825 */ /* 0x000fc600078e022c */
[----:B------:R-:W-:Y:S01]  /*514b0*/  STL.64 [R1+0x4018], R46 ;  /* 0x0040182e01007387 */ /* 0x000fe20000100a00 */
[----:B------:R-:W-:-:S04]  /*514c0*/  IMAD.WIDE R42, R12, 0x4, R42 ;  /* 0x000000040c2a7825 */ /* 0x000fc800078e022a */
[----:B-1----:R-:W-:-:S04]  /*514d0*/  IMAD.WIDE R26, R12, 0x4, R38 ;  /* 0x000000040c1a7825 */ /* 0x002fc800078e0226 */
[C---:B------:R-:W-:Y:S01]  /*514e0*/  IMAD.WIDE R40, R12.reuse, 0x4, R40 ;  /* 0x000000040c287825 */ /* 0x040fe200078e0228 */
[----:B------:R1:W-:Y:S03]  /*514f0*/  STL.64 [R1+0x4038], R26 ;  /* 0x0040381a01007387 */ /* 0x0003e60000100a00 */
[C---:B------:R-:W-:Y:S01]  /*51500*/  IMAD.WIDE R38, R12.reuse, 0x4, R92 ;  /* 0x000000040c267825 */ /* 0x040fe200078e025c */
[----:B------:R-:W-:Y:S03]  /*51510*/  STL.64 [R1+0x4020], R44 ;  /* 0x0040202c01007387 */ /* 0x000fe60000100a00 */
[C---:B------:R-:W-:Y:S01]  /*51520*/  IMAD.WIDE R36, R12.reuse, 0x4, R124 ;  /* 0x000000040c247825 */ /* 0x040fe200078e027c */
[----:B------:R-:W-:Y:S03]  /*51530*/  STL.64 [R1+0x4030], R42 ;  /* 0x0040302a01007387 */ /* 0x000fe60000100a00 */
[C---:B-1----:R-:W-:Y:S01]  /*51540*/  IMAD.WIDE R26, R12.reuse, 0x4, R108 ;  /* 0x000000040c1a7825 */ /* 0x042fe200078e026c */
[----:B------:R-:W-:Y:S04]  /*51550*/  STL.64 [R1+0x4040], R40 ;  /* 0x0040402801007387 */ /* 0x000fe80000100a00 */
[----:B------:R1:W-:Y:S04]  /*51560*/  STL.64 [R1+0x4058], R26 ;  /* 0x0040581a01007387 */ /* 0x0003e80000100a00 */
[----:B------:R-:W-:Y:S04]  /*51570*/  STL.64 [R1+0x4050], R38 ;  /* 0x0040502601007387 */ /* 0x000fe80000100a00 */
[----:B------:R-:W-:Y:S04]  /*51580*/  STL.64 [R1+0x40b0], R36 ;  /* 0x0040b02401007387 */ /* 0x000fe80000100a00 */
[----:B------:R-:W2:Y:S01]  /*51590*/  LDL.64 R172, [R1+0x4058] ;  /* 0x0040580001ac7983 */ /* 0x000ea20000100a00 */
[----:B-1----:R-:W-:-:S03]  /*515a0*/  IMAD.WIDE R26, R12, 0x4, R220 ;  /* 0x000000040c1a7825 */ /* 0x002fc600078e02dc */
[----:B------:R-:W-:Y:S04]  /*515b0*/  STL.64 [R1+0x40a8], R34 ;  /* 0x0040a82201007387 */ /* 0x000fe80000100a00 */
[----:B------:R-:W3:Y:S04]  /*515c0*/  LDL.64 R188, [R1+0x4038] ;  /* 0x0040380001bc7983 */ /* 0x000ee80000100a00 */
[----:B------:R-:W-:Y:S04]  /*515d0*/  STL.64 [R1+0x40a0], R32 ;  /* 0x0040a02001007387 */ /* 0x000fe80000100a00 */
[----:B------:R-:W4:Y:S04]  /*515e0*/  LDL.64 R204, [R1+0x3fd8] ;  /* 0x003fd80001cc7983 */ /* 0x000f280000100a00 */
[----:B------:R1:W-:Y:S04]  /*515f0*/  STL.64 [R1+0x4098], R30 ;  /* 0x0040981e01007387 */ /* 0x0003e80000100a00 */
[----:B------:R-:W2:Y:S04]  /*51600*/  LDL.64 R220, [R1+0x3fc8] ;  /* 0x003fc80001dc7983 */ /* 0x000ea80000100a00 */
[----:B------:R1:W-:Y:S04]  /*51610*/  STL.64 [R1+0x4090], R28 ;  /* 0x0040901c01007387 */ /* 0x0003e80000100a00 */
[----:B------:R1:W-:Y:S04]  /*51620*/  STL.64 [R1+0x4088], R26 ;  /* 0x0040881a01007387 */ /* 0x0003e80000100a00 */
[----:B------:R1:W-:Y:S04]  /*51630*/  STL [R1+0x1c08], RZ ;  /* 0x001c08ff01007387 */ /* 0x0003e80000100800 */
        /* <DEDUP_REMOVED lines=1789> */
[----:B------:R1:W-:Y:S04]  /*58610*/  STL [R1], RZ ;  /* 0x000000ff01007387 */ /* 0x0003e80000100800 */
        /* <DEDUP_REMOVED lines=72> */
[----:B------:R1:W-:Y:S01]  /*58aa0*/  STL [R1+0x124], RZ ;  /* 0x000124ff01007387 */ /* 0x0003e20000100800 */
[----:B------:R-:W-:-:S03]  /*58ab0*/  IMAD.WIDE R6, R12, 0x4, R6 ;  /* 0x000000040c067825 */ /* 0x000fc600078e0206 */
        /* <DEDUP_REMOVED lines=8> */
[----:B------:R-:W-:Y:S04]  /*58b40*/  LDGSTS.E [R16+0xb80], desc[UR60][R6.64], P1 ;  /* 0x00b8000006107fae */ /* 0x000fe8000892187c */
        /* <DEDUP_REMOVED lines=84> */
[----:B------:R1:W-:Y:S01]  /*59090*/  STL [R1+0x1f0], RZ ;  /* 0x0001f0ff01007387 */ /* 0x0003e20000100800 */
[----:B------:R-:W-:-:S03]  /*590a0*/  IADD3 R0, R252, 0x7f, RZ ;  /* 0x0000007ffc007810 */ /* 0x000fc60007ffe0ff */
[----:B------:R-:W-:Y:S04]  /*590b0*/  LDGSTS.E [R16+0x23780], desc[UR60][R50.64], P1 ;  /* 0x2378000032107fae */ /* 0x000fe8000892187c */
[----:B------:R1:W-:Y:S04]  /*590c0*/  STL [R1+0x1f4], RZ ;  /* 0x0001f4ff01007387 */ /* 0x0003e80000100800 */
[----:B------:R-:W-:Y:S04]  /*590d0*/  LDGSTS.E [R16+0x23b80], desc[UR60][R48.64], P1 ;  /* 0x23b8000030107fae */ /* 0x000fe8000892187c */
[----:B------:R1:W-:Y:S04]  /*590e0*/  STL [R1+0x1f8], RZ ;  /* 0x0001f8ff01007387 */ /* 0x0003e80000100800 */
[----:B--2---:R-:W-:Y:S04]  /*590f0*/  LDGSTS.E [R16+0x23f80], desc[UR60][R220.64], P1 ;  /* 0x23f80000dc107fae */ /* 0x004fe8000892187c */
[----:B------:R2:W-:Y:S04]  /*59100*/  STL [R1+0x1fc], RZ ;  /* 0x0001fcff01007387 */ /* 0x0005e80000100800 */
[----:B----4-:R-:W-:Y:S01]  /*59110*/  LDGSTS.E [R16+0x24380], desc[UR60][R204.64], P1 ;  /* 0x24380000cc107fae */ /* 0x010fe2000892187c */
[----:B------:R-:W-:-:S03]  /*59120*/  ISETP.GE.AND P0, PT, R0, 0x80, PT ;  /* 0x000000800000780c */ /* 0x000fc60003f06270 */
[----:B------:R-:W-:Y:S01]  /*59130*/  LDGSTS.E [R16+0x24780], desc[UR60][R46.64], P1 ;  /* 0x247800002e107fae */ /* 0x000fe2000892187c */
[----:B------:R-:W-:-:S03]  /*59140*/  IMAD.WIDE R156, R12, 0x4, R156 ;  /* 0x000000040c9c7825 */ /* 0x000fc600078e029c */
[----:B------:R-:W-:Y:S04]  /*59150*/  LDGSTS.E [R16+0x24b80], desc[UR60][R44.64], P1 ;  /* 0x24b800002c107fae */ /* 0x000fe8000892187c */
[----:B------:R-:W-:Y:S04]  /*59160*/  LDGSTS.E [R16+0x24f80], desc[UR60][R42.64], P1 ;  /* 0x24f800002a107fae */ /* 0x000fe8000892187c */
[----:B---3--:R-:W-:Y:S04]  /*59170*/  LDGSTS.E [R16+0x25380], desc[UR60][R188.64], P1 ;  /* 0x25380000bc107fae */ /* 0x008fe8000892187c */
        /* <DEDUP_REMOVED lines=10> */
[----:B------:R2:W-:Y:S01]  /*59220*/  LDGSTS.E [R16+0x27f80], desc[UR60][R24.64], P1 ;  /* 0x27f8000018107fae */ /* 0x0005e2000892187c */
[----:B-1----:R-:W-:-:S03]  /*59230*/  CS2R R30, SRZ ;  /* 0x00000000001e7805 */ /* 0x002fc6000001ff00 */
[----:B------:R-:W0:Y:S01]  /*59240*/  LDGDEPBAR ;  /* 0x00000000000079af */ /* 0x000e220000000000 */
[----:B---3--:R-:W-:Y:S02]  /*59250*/  CS2R R28, SRZ ;  /* 0x00000000001c7805 */ /* 0x008fe4000001ff00 */
[----:B------:R-:W-:Y:S02]  /*59260*/  CS2R R32, SRZ ;  /* 0x0000000000207805 */ /* 0x000fe4000001ff00 */
[----:B------:R-:W-:Y:S02]  /*59270*/  CS2R R34, SRZ ;  /* 0x0000000000227805 */ /* 0x000fe4000001ff00 */
[----:B----4-:R-:W-:Y:S02]  /*59280*/  CS2R R26, SRZ ;  /* 0x00000000001a7805 */ /* 0x010fe4000001ff00 */
[----:B------:R-:W-:Y:S02]  /*59290*/  CS2R R36, SRZ ;  /* 0x0000000000247805 */ /* 0x000fe4000001ff00 */
[----:B------:R-:W-:-:S02]  /*592a0*/  CS2R R38, SRZ ;  /* 0x0000000000267805 */ /* 0x000fc4000001ff00 */
[----:B------:R-:W-:Y:S02]  /*592b0*/  CS2R R40, SRZ ;  /* 0x0000000000287805 */ /* 0x000fe4000001ff00 */
[----:B--2---:R-:W-:Y:S02]  /*592c0*/  CS2R R24, SRZ ;  /* 0x0000000000187805 */ /* 0x004fe4000001ff00 */
[----:B------:R-:W-:Y:S02]  /*592d0*/  CS2R R42, SRZ ;  /* 0x00000000002a7805 */ /* 0x000fe4000001ff00 */
[----:B------:R-:W-:Y:S02]  /*592e0*/  CS2R R44, SRZ ;  /* 0x00000000002c7805 */ /* 0x000fe4000001ff00 */
[----:B------:R-:W-:Y:S02]  /*592f0*/  CS2R R46, SRZ ;  /* 0x00000000002e7805 */ /* 0x000fe4000001ff00 */
[----:B------:R-:W-:-:S02]  /*59300*/  CS2R R48, SRZ ;  /* 0x0000000000307805 */ /* 0x000fc4000001ff00 */
[----:B------:R-:W-:Y:S02]  /*59310*/  CS2R R50, SRZ ;  /* 0x0000000000327805 */ /* 0x000fe4000001ff00 */
[----:B------:R-:W-:Y:S02]  /*59320*/  CS2R R52, SRZ ;  /* 0x0000000000347805 */ /* 0x000fe4000001ff00 */
        /* <DEDUP_REMOVED lines=48> */
[----:B------:R-:W-:Y:S01]  /*59630*/  CS2R R150, SRZ ;  /* 0x0000000000967805 */ /* 0x000fe2000001ff00 */
[----:B------:R-:W-:Y:S06]  /*59640*/  @!P0 BRA `(.L_x_0) ;  /* 0x0000057400d08947 */ /* 0x000fec0003800000 */
[----:B------:R-:W2:Y:S04]  /*59650*/  LDL.LU.64 R138, [R1+0x2948] ;  /* 0x00294800018a7983 */ /* 0x000ea80000300a00 */
        /* <DEDUP_REMOVED lines=10> */
[----:B--2---:R1:W-:Y:S01]  /*59700*/  STL [R1+0x2944], R138 ;  /* 0x0029448a01007387 */ /* 0x0043e20000100800 */
[----:B------:R-:W-:-:S03]  /*59710*/  IMAD.MOV.U32 R252, RZ, RZ, R139 ;  /* 0x000000fffffc7224 */ /* 0x000fc600078e008b */
[----:B-1----:R-:W2:Y:S01]  /*59720*/  LDL.LU.64 R138, [R1+0x2198] ;  /* 0x00219800018a7983 */ /* 0x002ea20000300a00 */
[----:B---3--:R-:W-:-:S03]  /*59730*/  IMAD.MOV.U32 R14, RZ, RZ, R131 ;  /* 0x000000ffff0e7224 */ /* 0x008fc600078e0083 */
[----:B------:R1:W-:Y:S04]  /*59740*/  STL [R1+0x294c], R130 ;  /* 0x00294c8201007387 */ /* 0x0003e80000100800 */
[----:B-1----:R-:W3:Y:S04]  /*59750*/  LDL.LU.64 R130, [R1+0x21a8] ;  /* 0x0021a80001827983 */ /* 0x002ee80000300a00 */
[----:B------:R1:W-:Y:S04]  /*59760*/  STL [R1+0x2948], R14 ;  /* 0x0029480e01007387 */ /* 0x0003e80000100800 */
[----:B----4-:R4:W-:Y:S01]  /*59770*/  STL [R1+0x2954], R132 ;  /* 0x0029548401007387 */ /* 0x0109e20000100800 */
[----:B-1----:R-:W-:-:S03]  /*59780*/  MOV R14, R133 ;  /* 0x00000085000e7202 */ /* 0x002fc60000000f00 */
[----:B----4-:R-:W4:Y:S04]  /*59790*/  LDL.LU.64 R132, [R1+0x21b8] ;  /* 0x0021b80001847983 */ /* 0x010f280000300a00 */
[----:B------:R1:W-:Y:S04]  /*597a0*/  STL [R1+0x2950], R14 ;  /* 0x0029500e01007387 */ /* 0x0003e80000100800 */
[----:B------:R1:W-:Y:S02]  /*597b0*/  STL [R1+0x295c], R140 ;  /* 0x00295c8c01007387 */ /* 0x0003e40000100800 */
[----:B-1----:R-:W-:-:S02]  /*597c0*/  IMAD.MOV.U32 R14, RZ, RZ, R141 ;  /* 0x000000ffff0e7224 */ /* 0x002fc400078e008d */
[----:B------:R-:W4:Y:S04]  /*597d0*/  LDL.LU.64 R140, [R1+0x21c8] ;  /* 0x0021c800018c7983 */ /* 0x000f280000300a00 */
[----:B------:R1:W-:Y:S04]  /*597e0*/  STL [R1+0x2958], R14 ;  /* 0x0029580e01007387 */ /* 0x0003e80000100800 */
[----:B------:R1:W-:Y:S02]  /*597f0*/  STL [R1+0x2964], R142 ;  /* 0x0029648e01007387 */ /* 0x0003e40000100800 */
[----:B-1----:R-:W-:-:S02]  /*59800*/  IMAD.MOV.U32 R14, RZ, RZ, R143 ;  /* 0x000000ffff0e7224 */ /* 0x002fc400078e008f */
[----:B------:R-:W4:Y:S04]  /*59810*/  LDL.LU.64 R142, [R1+0x21d8] ;  /* 0x0021d800018e7983 */ /* 0x000f280000300a00 */
[----:B------:R1:W-:Y:S04]  /*59820*/  STL [R1+0x2960], R14 ;  /* 0x0029600e01007387 */ /* 0x0003e80000100800 */
[----:B------:R1:W-:Y:S02]  /*59830*/  STL [R1+0x296c], R148 ;  /* 0x00296c9401007387 */ /* 0x0003e40000100800 */
[----:B-1----:R-:W-:-:S02]  /*59840*/  MOV R14, R149 ;  /* 0x00000095000e7202 */ /* 0x002fc40000000f00 */
[----:B------:R-:W4:Y:S04]  /*59850*/  LDL.LU.64 R148, [R1+0x20c8] ;  /* 0x0020c80001947983 */ /* 0x000f280000300a00 */
        /* <DEDUP_REMOVED lines=21> */
[----:B--2---:R2:W-:Y:S01]  /*599b0*/  STL [R1+0x299c], R138 ;  /* 0x00299c8a01007387 */ /* 0x0045e20000100800 */
[----:B-1----:R-:W-:-:S03]  /*599c0*/  MOV R14, R139 ;  /* 0x0000008b000e7202 */ /* 0x002fc60000000f00 */
[----:B--2---:R-:W2:Y:S04]  /*599d0*/  LDL.LU.64 R138, [R1+0x20f8] ;  /* 0x0020f800018a7983 */ /* 0x004ea80000300a00 */
[----:B------:R1:W-:Y:S04]  /*599e0*/  STL [R1+0x2998], R14 ;  /* 0x0029980e01007387 */ /* 0x0003e80000100800 */
[----:B---3--:R3:W-:Y:S01]  /*599f0*/  STL [R1+0x29a4], R130 ;  /* 0x0029a48201007387 */ /* 0x0087e20000100800 */
[----:B-1----:R-:W-:-:S03]  /*59a00*/  IMAD.MOV.U32 R14, RZ, RZ, R131 ;  /* 0x000000ffff0e7224 */ /* 0x002fc600078e0083 */
[----:B---3--:R-:W3:Y:S04]  /*59a10*/  LDL.LU.64 R130, [R1+0x2100] ;  /* 0x0021000001827983 */ /* 0x008ee80000300a00 */
[----:B------:R1:W-:Y:S04]  /*59a20*/  STL [R1+0x29a0], R14 ;  /* 0x0029a00e01007387 */ /* 0x0003e80000100800 */
[----:B----4-:R4:W-:Y:S01]  /*59a30*/  STL [R1+0x29ac], R132 ;  /* 0x0029ac8401007387 */ /* 0x0109e20000100800 */
[----:B-1----:R-:W-:-:S03]  /*59a40*/  IMAD.MOV.U32 R14, RZ, RZ, R133 ;  /* 0x000000ffff0e7224 */ /* 0x002fc600078e0085 */
[----:B----4-:R-:W4:Y:S04]  /*59a50*/  LDL.LU.64 R132, [R1+0x2108] ;  /* 0x0021080001847983 */ /* 0x010f280000300a00 */
        /* <DEDUP_REMOVED lines=33> */
[----:B--2---:R2:W-:Y:S01]  /*59c70*/  STL [R1+0x29f4], R138 ;  /* 0x0029f48a01007387 */ /* 0x0045e20000100800 */
[----:B-1----:R-:W-:-:S03]  /*59c80*/  IMAD.MOV.U32 R14, RZ, RZ, R139 ;  /* 0x000000ffff0e7224 */ /* 0x002fc600078e008b */
[----:B--2---:R-:W2:Y:S04]  /*59c90*/  LDL.LU.64 R138, [R1+0x2050] ;  /* 0x00205000018a7983 */ /* 0x004ea80000300a00 */
[----:B------:R1:W-:Y:S04]  /*59ca0*/  STL [R1+0x29f0], R14 ;  /* 0x0029f00e01007387 */ /* 0x0003e80000100800 */
[----:B---3--:R3:W-:Y:S01]  /*59cb0*/  STL [R1+0x29fc], R130 ;  /* 0x0029fc8201007387 */ /* 0x0087e20000100800 */
[----:B-1----:R-:W-:-:S03]  /*59cc0*/  MOV R14, R131 ;  /* 0x00000083000e7202 */ /* 0x002fc60000000f00 */
[----:B---3--:R-:W3:Y:S04]  /*59cd0*/  LDL.LU.64 R130, [R1+0x2058] ;  /* 0x0020580001827983 */ /* 0x008ee80000300a00 */
[----:B------:R1:W-:Y:S04]  /*59ce0*/  STL [R1+0x29f8], R14 ;  /* 0x0029f80e01007387 */ /* 0x0003e80000100800 */
[----:B----4-:R4:W-:Y:S01]  /*59cf0*/  STL [R1+0x2a04], R132 ;  /* 0x002a048401007387 */ /* 0x0109e20000100800 */
[----:B-1----:R-:W-:-:S03]  /*59d00*/  IMAD.MOV.U32 R14, RZ, RZ, R133 ;  /* 0x000000ffff0e7224 */ /* 0x002fc600078e0085 */
[----:B----4-:R-:W4:Y:S04]  /*59d10*/  LDL.LU.64 R132, [R1+0x2060] ;  /* 0x0020600001847983 */ /* 0x010f280000300a00 */
        /* <DEDUP_REMOVED lines=33> */
[----:B--2---:R2:W-:Y:S01]  /*59f30*/  STL [R1+0x2a4c], R138 ;  /* 0x002a4c8a01007387 */ /* 0x0045e20000100800 */
[----:B-1----:R-:W-:-:S03]  /*59f40*/  IMAD.MOV.U32 R14, RZ, RZ, R139 ;  /* 0x000000ffff0e7224 */ /* 0x002fc600078e008b */
[----:B--2---:R-:W2:Y:S04]  /*59f50*/  LDL.LU.64 R138, [R1+0x20a8] ;  /* 0x0020a800018a7983 */ /* 0x004ea80000300a00 */
[----:B------:R1:W-:Y:S04]  /*59f60*/  STL [R1+0x2a48], R14 ;  /* 0x002a480e01007387 */ /* 0x0003e80000100800 */
[----:B---3--:R3:W-:Y:S01]  /*59f70*/  STL [R1+0x2a54], R130 ;  /* 0x002a548201007387 */ /* 0x0087e20000100800 */
[----:B-1----:R-:W-:-:S03]  /*59f80*/  IMAD.MOV.U32 R14, RZ, RZ, R131 ;  /* 0x000000ffff0e7224 */ /* 0x002fc600078e0083 */
[----:B---3--:R-:W3:Y:S04]  /*59f90*/  LDL.LU.64 R130, [R1+0x20b0] ;  /* 0x0020b00001827983 */ /* 0x008ee80000300a00 */
        /* <DEDUP_REMOVED lines=45> */
[----:B----4-:R-:W-:Y:S04]  /*5a270*/  STL [R1+0x2ab4], R132 ;  /* 0x002ab48401007387 */ /* 0x010fe80000100800 */
[----:B------:R-:W4:Y:S01]  /*5a280*/  LDL.LU.64 R128, [R1+0x2010] ;  /* 0x0020100001807983 */ /* 0x000f220000300a00 */
[----:B-1----:R-:W-:-:S05]  /*5a290*/  IMAD.MOV.U32 R14, RZ, RZ, R133 ;  /* 0x000000ffff0e7224 */ /* 0x002fca00078e0085 */
[----:B------:R1:W-:Y:S04]  /*5a2a0*/  STL [R1+0x2ab0], R14 ;  /* 0x002ab00e01007387 */ /* 0x0003e80000100800 */
[----:B------:R1:W-:Y:S02]  /*5a2b0*/  STL [R1+0x2abc], R140 ;  /* 0x002abc8c01007387 */ /* 0x0003e40000100800 */
[----:B-1----:R-:W-:Y:S02]  /*5a2c0*/  MOV R14, R141 ;  /* 0x0000008d000e7202 */ /* 0x002fe40000000f00 */
        /* <DEDUP_REMOVED lines=22> */
[----:B------:R1:W-:Y:S04]  /*5a430*/  STL [R1+0x2aec], R134 ;  /* 0x002aec8601007387 */ /* 0x0003e80000100800 */
[----:B------:R-:W4:Y:S01]  /*5a440*/  LDL.LU.64 R132, [R1+0x1f48] ;  /* 0x001f480001847983 */ /* 0x000f220000300a00 */
[----:B-1----:R-:W-:-:S03]  /*5a450*/  MOV R14, R135 ;  /* 0x00000087000e7202 */ /* 0x002fc60000000f00 */
[----:B------:R-:W-:Y:S04]  /*5a460*/  STL [R1+0x2af4], R136 ;  /* 0x002af48801007387 */ /* 0x000fe80000100800 */
[----:B------:R1:W-:Y:S04]  /*5a470*/  STL [R1+0x2ae8], R14 ;  /* 0x002ae80e01007387 */ /* 0x0003e80000100800 */
[----:B------:R-:W4:Y:S01]  /*5a480*/  LDL.LU.64 R134, [R1+0x1f50] ;  /* 0x001f500001867983 */ /* 0x000f220000300a00 */
[----:B-1----:R-:W-:-:S03]  /*5a490*/  IMAD.MOV.U32 R14, RZ, RZ, R137 ;  /* 0x000000ffff0e7224 */ /* 0x002fc600078e0089 */
[----:B--2---:R-:W-:Y:S04]  /*5a4a0*/  STL [R1+0x2afc], R138 ;  /* 0x002afc8a01007387 */ /* 0x004fe80000100800 */
[----:B------:R1:W-:Y:S04]  /*5a4b0*/  STL [R1+0x2af0], R14 ;  /* 0x002af00e01007387 */ /* 0x0003e80000100800 */
[----:B------:R-:W2:Y:S01]  /*5a4c0*/  LDL.LU.64 R136, [R1+0x1f58] ;  /* 0x001f580001887983 */ /* 0x000ea20000300a00 */
[----:B-1----:R-:W-:-:S03]  /*5a4d0*/  IMAD.MOV.U32 R14, RZ, RZ, R139 ;  /* 0x000000ffff0e7224 */ /* 0x002fc600078e008b */
[----:B---3--:R-:W-:Y:S04]  /*5a4e0*/  STL [R1+0x2b04], R130 ;  /* 0x002b048201007387 */ /* 0x008fe80000100800 */
[----:B------:R1:W-:Y:S04]  /*5a4f0*/  STL [R1+0x2af8], R14 ;  /* 0x002af80e01007387 */ /* 0x0003e80000100800 */
[----:B------:R-:W3:Y:S01]  /*5a500*/  LDL.LU.64 R138, [R1+0x1f60] ;  /* 0x001f6000018a7983 */ /* 0x000ee20000300a00 */
[----:B-1----:R-:W-:-:S03]  /*5a510*/  MOV R14, R131 ;  /* 0x00000083000e7202 */ /* 0x002fc60000000f00 */
[----:B----4-:R-:W-:Y:S04]  /*5a520*/  STL [R1+0x2b0c], R128 ;  /* 0x002b0c8001007387 */ /* 0x010fe80000100800 */
[----:B------:R1:W-:Y:S04]  /*5a530*/  STL [R1+0x2b00], R14 ;  /* 0x002b000e01007387 */ /* 0x0003e80000100800 */
[----:B------:R-:W4:Y:S01]  /*5a540*/  LDL.LU.64 R130, [R1+0x1f68] ;  /* 0x001f680001827983 */ /* 0x000f220000300a00 */
[----:B-1----:R-:W-:-:S03]  /*5a550*/  IMAD.MOV.U32 R14, RZ, RZ, R129 ;  /* 0x000000ffff0e7224 */ /* 0x002fc600078e0081 */
[----:B------:R-:W-:Y:S04]  /*5a560*/  STL [R1+0x2b14], R140 ;  /* 0x002b148c01007387 */ /* 0x000fe80000100800 */
[----:B------:R1:W-:Y:S02]  /*5a570*/  STL [R1+0x2b08], R14 ;  /* 0x002b080e01007387 */ /* 0x0003e40000100800 */
[----:B-1----:R-:W-:Y:S02]  /*5a580*/  IMAD.MOV.U32 R14, RZ, RZ, R141 ;  /* 0x000000ffff0e7224 */ /* 0x002fe400078e008d */
        /* <DEDUP_REMOVED lines=20> */
[----:B------:R-:W-:Y:S04]  /*5a6d0*/  STL [R1+0x2b44], R132 ;  /* 0x002b448401007387 */ /* 0x000fe80000100800 */
[----:B------:R1:W-:Y:S04]  /*5a6e0*/  STL [R1+0x2b38], R14 ;  /* 0x002b380e01007387 */ /* 0x0003e80000100800 */
[----:B------:R-:W4:Y:S01]  /*5a6f0*/  LDL.LU.64 R146, [R1+0x1f98] ;  /* 0x001f980001927983 */ /* 0x000f220000300a00 */
[----:B-1----:R-:W-:-:S03]  /*5a700*/  IMAD.MOV.U32 R14, RZ, RZ, R133 ;  /* 0x000000ffff0e7224 */ /* 0x002fc600078e0085 */
[----:B------:R-:W-:Y:S04]  /*5a710*/  STL [R1+0x2b4c], R134 ;  /* 0x002b4c8601007387 */ /* 0x000fe80000100800 */
[----:B------:R1:W-:Y:S04]  /*5a720*/  STL [R1+0x2b40], R14 ;  /* 0x002b400e01007387 */ /* 0x0003e80000100800 */
[----:B------:R-:W4:Y:S01]  /*5a730*/  LDL.LU.64 R132, [R1+0x1fa0] ;  /* 0x001fa00001847983 */ /* 0x000f220000300a00 */
[----:B-1----:R-:W-:-:S03]  /*5a740*/  MOV R14, R135 ;  /* 0x00000087000e7202 */ /* 0x002fc60000000f00 */
[----:B--2---:R-:W-:Y:S04]  /*5a750*/  STL [R1+0x2b54], R136 ;  /* 0x002b548801007387 */ /* 0x004fe80000100800 */
[----:B------:R1:W-:Y:S04]  /*5a760*/  STL [R1+0x2b48], R14 ;  /* 0x002b480e01007387 */ /* 0x0003e80000100800 */
[----:B------:R-:W2:Y:S01]  /*5a770*/  LDL.LU.64 R134, [R1+0x1fa8] ;  /* 0x001fa80001867983 */ /* 0x000ea20000300a00 */
[----:B-1----:R-:W-:-:S03]  /*5a780*/  IMAD.MOV.U32 R14, RZ, RZ, R137 ;  /* 0x000000ffff0e7224 */ /* 0x002fc600078e0089 */
[----:B---3--:R-:W-:Y:S04]  /*5a790*/  STL [R1+0x2b5c], R138 ;  /* 0x002b5c8a01007387 */ /* 0x008fe80000100800 */
[----:B------:R1:W-:Y:S04]  /*5a7a0*/  STL [R1+0x2b50], R14 ;  /* 0x002b500e01007387 */ /* 0x0003e80000100800 */
[----:B------:R-:W3:Y:S01]  /*5a7b0*/  LDL.LU.64 R136, [R1+0x1fb0] ;  /* 0x001fb00001887983 */ /* 0x000ee20000300a00 */
[----:B-1----:R-:W-:-:S03]  /*5a7c0*/  IMAD.MOV.U32 R14, RZ, RZ, R139 ;  /* 0x000000ffff0e7224 */ /* 0x002fc600078e008b */
[----:B----4-:R-:W-:Y:S04]  /*5a7d0*/  STL [R1+0x2b64], R130 ;  /* 0x002b648201007387 */ /* 0x010fe80000100800 */
[----:B------:R1:W-:Y:S04]  /*5a7e0*/  STL [R1+0x2b58], R14 ;  /* 0x002b580e01007387 */ /* 0x0003e80000100800 */
[----:B------:R-:W4:Y:S04]  /*5a7f0*/  LDL.LU.64 R138, [R1+0x1fb8] ;  /* 0x001fb800018a7983 */ /* 0x000f280000300a00 */
[----:B------:R-:W4:Y:S01]  /*5a800*/  LDL.LU.64 R128, [R1+0x1fc0] ;  /* 0x001fc00001807983 */ /* 0x000f220000300a00 */
[----:B-1----:R-:W-:-:S05]  /*5a810*/  MOV R14, R131 ;  /* 0x00000083000e7202 */ /* 0x002fca0000000f00 */
[----:B------:R1:W-:Y:S04]  /*5a820*/  STL [R1+0x2b60], R14 ;  /* 0x002b600e01007387 */ /* 0x0003e80000100800 */
[----:B------:R1:W-:Y:S02]  /*5a830*/  STL [R1+0x2b6c], R140 ;  /* 0x002b6c8c01007387 */ /* 0x0003e40000100800 */
[----:B-1----:R-:W-:Y:S02]  /*5a840*/  IMAD.MOV.U32 R14, RZ, RZ, R141 ;  /* 0x000000ffff0e7224 */ /* 0x002fe400078e008d */
        /* <DEDUP_REMOVED lines=13> */
[----:B------:R-:W-:Y:S04]  /*5a920*/  STL [R1+0x2b8c], R144 ;  /* 0x002b8c9001007387 */ /* 0x000fe80000100800 */
[----:B------:R1:W-:Y:S04]  /*5a930*/  STL [R1+0x2b80], R14 ;  /* 0x002b800e01007387 */ /* 0x0003e80000100800 */
[----:B------:R-:W4:Y:S01]  /*5a940*/  LDL.LU.64 R150, [R1+0x1ee8] ;  /* 0x001ee80001967983 */ /* 0x000f220000300a00 */
[----:B-1----:R-:W-:-:S03]  /*5a950*/  IMAD.MOV.U32 R14, RZ, RZ, R145 ;  /* 0x000000ffff0e7224 */ /* 0x002fc600078e0091 */
        /* <DEDUP_REMOVED lines=20> */
[----:B------:R-:W-:Y:S04]  /*5aaa0*/  STL [R1+0x2bbc], R128 ;  /* 0x002bbc8001007387 */ /* 0x000fe80000100800 */
[----:B------:R1:W-:Y:S04]  /*5aab0*/  STL [R1+0x2bb0], R14 ;  /* 0x002bb00e01007387 */ /* 0x0003e80000100800 */
[----:B----4-:R-:W4:Y:S01]  /*5aac0*/  LDL.LU.64 R138, [R1+0x1f18] ;  /* 0x001f1800018a7983 */ /* 0x010f220000300a00 */
[----:B-1----:R-:W-:-:S03]  /*5aad0*/  IMAD.MOV.U32 R14, RZ, RZ, R129 ;  /* 0x000000ffff0e7224 */ /* 0x002fc600078e0081 */
[----:B------:R-:W-:Y:S04]  /*5aae0*/  STL [R1+0x2bc4], R140 ;  /* 0x002bc48c01007387 */ /* 0x000fe80000100800 */
[----:B------:R1:W-:Y:S02]  /*5aaf0*/  STL [R1+0x2bb8], R14 ;  /* 0x002bb80e01007387 */ /* 0x0003e40000100800 */
[----:B-1----:R-:W-:Y:S02]  /*5ab00*/  MOV R14, R141 ;  /* 0x0000008d000e7202 */ /* 0x002fe40000000f00 */
        /* <DEDUP_REMOVED lines=33> */
[----:B------:R-:W3:Y:S04]  /*5ad20*/  LDL.LU.64 R124, [R1+0x1e58] ;  /* 0x001e5800017c7983 */ /* 0x000ee80000300a00 */
[----:B------:R-:W3:Y:S01]  /*5ad30*/  LDL.LU.64 R126, [R1+0x1e60] ;  /* 0x001e6000017e7983 */ /* 0x000ee20000300a00 */
[----:B-1----:R-:W-:-:S05]  /*5ad40*/  MOV R14, R137 ;  /* 0x00000089000e7202 */ /* 0x002fca0000000f00 */
[----:B------:R1:W-:Y:S04]  /*5ad50*/  STL [R1+0x2c08], R14 ;  /* 0x002c080e01007387 */ /* 0x0003e80000100800 */
[----:B----4-:R-:W-:Y:S04]  /*5ad60*/  STL [R1+0x2c14], R138 ;  /* 0x002c148a01007387 */ /* 0x010fe80000100800 */
[----:B------:R-:W4:Y:S01]  /*5ad70*/  LDL.LU.64 R128, [R1+0x1e68] ;  /* 0x001e680001807983 */ /* 0x000f220000300a00 */
[----:B-1----:R-:W-:-:S03]  /*5ad80*/  IMAD.MOV.U32 R14, RZ, RZ, R139 ;  /* 0x000000ffff0e7224 */ /* 0x002fc600078e008b */
[----:B------:R-:W4:Y:S04]  /*5ad90*/  LDL.LU.64 R130, [R1+0x1e70] ;  /* 0x001e700001827983 */ /* 0x000f280000300a00 */
[----:B------:R1:W-:Y:S04]  /*5ada0*/  STL [R1+0x2c10], R14 ;  /* 0x002c100e01007387 */ /* 0x0003e80000100800 */
[----:B------:R-:W-:Y:S04]  /*5adb0*/  STL [R1+0x2c1c], R140 ;  /* 0x002c1c8c01007387 */ /* 0x000fe80000100800 */
[----:B------:R-:W4:Y:S01]  /*5adc0*/  LDL.LU.64 R132, [R1+0x1e78] ;  /* 0x001e780001847983 */ /* 0x000f220000300a00 */
[----:B-1----:R-:W-:-:S03]  /*5add0*/  IMAD.MOV.U32 R14, RZ, RZ, R141 ;  /* 0x000000ffff0e7224 */ /* 0x002fc600078e008d */
[----:B------:R-:W4:Y:S04]  /*5ade0*/  LDL.LU.64 R134, [R1+0x1e80] ;  /* 0x001e800001867983 */ /* 0x000f280000300a00 */
[----:B------:R1:W-:Y:S04]  /*5adf0*/  STL [R1+0x2c18], R14 ;  /* 0x002c180e01007387 */ /* 0x0003e80000100800 */
[----:B------:R-:W-:Y:S04]  /*5ae00*/  STL [R1+0x2c24], R142 ;  /* 0x002c248e01007387 */ /* 0x000fe80000100800 */
[----:B------:R-:W4:Y:S01]  /*5ae10*/  LDL.LU.64 R136, [R1+0x1e88] ;  /* 0x001e880001887983 */ /* 0x000f220000300a00 */
[----:B-1----:R-:W-:-:S03]  /*5ae20*/  MOV R14, R143 ;  /* 0x0000008f000e7202 */ /* 0x002fc60000000f00 */
[----:B------:R-:W4:Y:S04]  /*5ae30*/  LDL.LU.64 R138, [R1+0x1e90] ;  /* 0x001e9000018a7983 */ /* 0x000f280000300a00 */
[----:B------:R1:W-:Y:S04]  /*5ae40*/  STL [R1+0x2c20], R14 ;  /* 0x002c200e01007387 */ /* 0x0003e80000100800 */
[----:B------:R1:W-:Y:S04]  /*5ae50*/  STL [R1+0x2c2c], R148 ;  /* 0x002c2c9401007387 */ /* 0x0003e80000100800 */
[----:B------:R-:W4:Y:S01]  /*5ae60*/  LDL.LU.64 R140, [R1+0x1e98] ;  /* 0x001e9800018c7983 */ /* 0x000f220000300a00 */
[----:B-1----:R-:W-:-:S03]  /*5ae70*/  IMAD.MOV.U32 R14, RZ, RZ, R149 ;  /* 0x000000ffff0e7224 */ /* 0x002fc600078e0095 */
[----:B------:R-:W4:Y:S04]  /*5ae80*/  LDL.LU.64 R142, [R1+0x1ea0] ;  /* 0x001ea000018e7983 */ /* 0x000f280000300a00 */
[----:B------:R1:W-:Y:S04]  /*5ae90*/  STL [R1+0x2c28], R14 ;  /* 0x002c280e01007387 */ /* 0x0003e80000100800 */
        /* <DEDUP_REMOVED lines=17> */
[----:B------:R-:W-:Y:S01]  /*5afb0*/  STL [R1+0x2c5c], R126 ;  /* 0x002c5c7e01007387 */ /* 0x000fe20000100800 */
[----:B-1----:R-:W-:-:S05]  /*5afc0*/  MOV R14, R125 ;  /* 0x0000007d000e7202 */ /* 0x002fca0000000f00 */
[----:B------:R1:W-:Y:S04]  /*5afd0*/  STL [R1+0x2c50], R14 ;  /* 0x002c500e01007387 */ /* 0x0003e80000100800 */
[----:B----4-:R-:W-:Y:S01]  /*5afe0*/  STL [R1+0x2c64], R128 ;  /* 0x002c648001007387 */ /* 0x010fe20000100800 */
[----:B-1----:R-:W-:-:S05]  /*5aff0*/  IMAD.MOV.U32 R14, RZ, RZ, R127 ;  /* 0x000000ffff0e7224 */ /* 0x002fca00078e007f */
[----:B------:R1:W-:Y:S04]  /*5b000*/  STL [R1+0x2c58], R14 ;  /* 0x002c580e01007387 */ /* 0x0003e80000100800 */
[----:B------:R-:W-:Y:S01]  /*5b010*/  STL [R1+0x2c6c], R130 ;  /* 0x002c6c8201007387 */ /* 0x000fe20000100800 */
[----:B-1----:R-:W-:-:S05]  /*5b020*/  IMAD.MOV.U32 R14, RZ, RZ, R129 ;  /* 0x000000ffff0e7224 */ /* 0x002fca00078e0081 */
[----:B------:R1:W-:Y:S04]  /*5b030*/  STL [R1+0x2c60], R14 ;  /* 0x002c600e01007387 */ /* 0x0003e80000100800 */
[----:B------:R-:W-:Y:S01]  /*5b040*/  STL [R1+0x2c74], R132 ;  /* 0x002c748401007387 */ /* 0x000fe20000100800 */
[----:B-1----:R-:W-:-:S05]  /*5b050*/  MOV R14, R131 ;  /* 0x00000083000e7202 */ /* 0x002fca0000000f00 */
[----:B------:R1:W-:Y:S04]  /*5b060*/  STL [R1+0x2c68], R14 ;  /* 0x002c680e01007387 */ /* 0x0003e80000100800 */
[----:B------:R-:W-:Y:S01]  /*5b070*/  STL [R1+0x2c7c], R134 ;  /* 0x002c7c8601007387 */ /* 0x000fe20000100800 */
        /* <DEDUP_REMOVED lines=16> */
[----:B------:R1:W-:Y:S02]  /*5b180*/  STL [R1+0x2c98], R14 ;  /* 0x002c980e01007387 */ /* 0x0003e40000100800 */
[----:B-1----:R-:W-:Y:S02]  /*5b190*/  IMAD.MOV.U32 R14, RZ, RZ, R149 ;  /* 0x000000ffff0e7224 */ /* 0x002fe400078e0095 */
[----:B------:R-:W3:Y:S04]  /*5b1a0*/  LDL.LU.64 R148, [R1+0x1e00] ;  /* 0x001e000001947983 */ /* 0x000ee80000300a00 */
[----:B------:R1:W-:Y:S04]  /*5b1b0*/  STL [R1+0x2ca0], R14 ;  /* 0x002ca00e01007387 */ /* 0x0003e80000100800 */
[----:B------:R4:W-:Y:S01]  /*5b1c0*/  STL [R1+0x2cac], R150 ;  /* 0x002cac9601007387 */ /* 0x0009e20000100800 */
[----:B-1----:R-:W-:-:S03]  /*5b1d0*/  IMAD.MOV.U32 R14, RZ, RZ, R151 ;  /* 0x000000ffff0e7224 */ /* 0x002fc600078e0097 */
[----:B----4-:R-:W4:Y:S04]  /*5b1e0*/  LDL.LU.64 R150, [R1+0x1e08] ;  /* 0x001e080001967983 */ /* 0x010f280000300a00 */
[----:B------:R1:W-:Y:S04]  /*5b1f0*/  STL [R1+0x2ca8], R14 ;  /* 0x002ca80e01007387 */ /* 0x0003e80000100800 */
[----:B------:R-:W-:Y:S04]  /*5b200*/  STL [R1+0x2cb4], R144 ;  /* 0x002cb49001007387 */ /* 0x000fe80000100800 */
[----:B------:R-:W4:Y:S01]  /*5b210*/  LDL.LU.64 R136, [R1+0x1e10] ;  /* 0x001e100001887983 */ /* 0x000f220000300a00 */
[----:B-1----:R-:W-:-:S05]  /*5b220*/  MOV R14, R145 ;  /* 0x00000091000e7202 */ /* 0x002fca0000000f00 */
[----:B------:R1:W-:Y:S04]  /*5b230*/  STL [R1+0x2cb0], R14 ;  /* 0x002cb00e01007387 */ /* 0x0003e80000100800 */
[----:B--2---:R2:W-:Y:S01]  /*5b240*/  STL [R1+0x2cbc], R146 ;  /* 0x002cbc9201007387 */ /* 0x0045e20000100800 */
[----:B-1----:R-:W-:-:S03]  /*5b250*/  IMAD.MOV.U32 R14, RZ, RZ, R147 ;  /* 0x000000ffff0e7224 */ /* 0x002fc600078e0093 */
[----:B------:R-:W4:Y:S04]  /*5b260*/  LDL.LU.64 R138, [R1+0x1e18] ;  /* 0x001e1800018a7983 */ /* 0x000f280000300a00 */
[----:B------:R1:W-:Y:S04]  /*5b270*/  STL [R1+0x2cb8], R14 ;  /* 0x002cb80e01007387 */ /* 0x0003e80000100800 */
[----:B-----5:R-:W-:Y:S04]  /*5b280*/  STL [R1+0x2cc4], R236 ;  /* 0x002cc4ec01007387 */ /* 0x020fe80000100800 */
[----:B------:R-:W-:Y:S04]  /*5b290*/  STL [R1+0x2cc0], R237 ;  /* 0x002cc0ed01007387 */ /* 0x000fe80000100800 */
[----:B------:R-:W4:Y:S04]  /*5b2a0*/  LDL.LU.64 R132, [R1+0x1e20] ;  /* 0x001e200001847983 */ /* 0x000f280000300a00 */
[----:B------:R-:W-:Y:S04]  /*5b2b0*/  STL [R1+0x2ccc], R238 ;  /* 0x002cccee01007387 */ /* 0x000fe80000100800 */
        /* <DEDUP_REMOVED lines=13> */
[----:B--2---:R-:W2:Y:S04]  /*5b390*/  LDL.LU.64 R146, [R1+0x2528] ;  /* 0x0025280001927983 */ /* 0x004ea80000300a00 */
[----:B------:R-:W-:Y:S04]  /*5b3a0*/  STL [R1+0x2cf4], R250 ;  /* 0x002cf4fa01007387 */ /* 0x000fe80000100800 */
[----:B------:R-:W-:Y:S04]  /*5b3b0*/  STL [R1+0x2cf0], R251 ;  /* 0x002cf0fb01007387 */ /* 0x000fe80000100800 */
[----:B------:R-:W2:Y:S04]  /*5b3c0*/  LDL.LU.64 R130, [R1+0x2530] ;  /* 0x0025300001827983 */ /* 0x000ea80000300a00 */
        /* <DEDUP_REMOVED lines=32> */
[----:B------:R2:W-:Y:S01]  /*5b5d0*/  STL [R1+0x2d3c], R144 ;  /* 0x002d3c9001007387 */ /* 0x0005e20000100800 */
[----:B-1----:R-:W-:-:S03]  /*5b5e0*/  IMAD.MOV.U32 R14, RZ, RZ, R145 ;  /* 0x000000ffff0e7224 */ /* 0x002fc600078e0091 */
[----:B--2---:R-:W2:Y:S04]  /*5b5f0*/  LDL.LU.64 R144, [R1+0x2588] ;  /* 0x0025880001907983 */ /* 0x004ea80000300a00 */
[----:B------:R1:W-:Y:S04]  /*5b600*/  STL [R1+0x2d38], R14 ;  /* 0x002d380e01007387 */ /* 0x0003e80000100800 */
[----:B------:R1:W-:Y:S02]  /*5b610*/  STL [R1+0x2d44], R146 ;  /* 0x002d449201007387 */ /* 0x0003e40000100800 */
[----:B-1----:R-:W-:-:S02]  /*5b620*/  IMAD.MOV.U32 R14, RZ, RZ, R147 ;  /* 0x000000ffff0e7224 */ /* 0x002fc400078e0093 */
[----:B------:R-:W2:Y:S04]  /*5b630*/  LDL.LU.64 R146, [R1+0x2598] ;  /* 0x0025980001927983 */ /* 0x000ea80000300a00 */
[----:B------:R1:W-:Y:S04]  /*5b640*/  STL [R1+0x2d40], R14 ;  /* 0x002d400e01007387 */ /* 0x0003e80000100800 */
[----:B------:R1:W-:Y:S02]  /*5b650*/  STL [R1+0x2d4c], R130 ;  /* 0x002d4c8201007387 */ /* 0x0003e40000100800 */
[----:B-1----:R-:W-:-:S02]  /*5b660*/  MOV R14, R131 ;  /* 0x00000083000e7202 */ /* 0x002fc40000000f00 */
[----:B------:R-:W2:Y:S04]  /*5b670*/  LDL.LU.64 R130, [R1+0x25a8] ;  /* 0x0025a80001827983 */ /* 0x000ea80000300a00 */
        /* <DEDUP_REMOVED lines=37> */
[----:B------:R1:W-:Y:S02]  /*5b8d0*/  STL [R1+0x2d9c], R146 ;  /* 0x002d9c9201007387 */ /* 0x0003e40000100800 */
[----:B-1----:R-:W-:-:S02]  /*5b8e0*/  IMAD.MOV.U32 R14, RZ, RZ, R147 ;  /* 0x000000ffff0e7224 */ /* 0x002fc400078e0093 */
[----:B------:R-:W2:Y:S04]  /*5b8f0*/  LDL.LU.64 R146, [R1+0x24d8] ;  /* 0x0024d80001927983 */ /* 0x000ea80000300a00 */
[----:B------:R1:W-:Y:S04]  /*5b900*/  STL [R1+0x2d98], R14 ;  /* 0x002d980e01007387 */ /* 0x0003e80000100800 */
[----:B------:R1:W-:Y:S02]  /*5b910*/  STL [R1+0x2da4], R130 ;  /* 0x002da48201007387 */ /* 0x0003e40000100800 */
[----:B-1----:R-:W-:-:S02]  /*5b920*/  IMAD.MOV.U32 R14, RZ, RZ, R131 ;  /* 0x000000ffff0e7224 */ /* 0x002fc400078e0083 */
[----:B------:R-:W2:Y:S04]  /*5b930*/  LDL.LU.64 R130, [R1+0x24e0] ;  /* 0x0024e00001827983 */ /* 0x000ea80000300a00 */
        /* <DEDUP_REMOVED lines=37> */
[----:B------:R1:W-:Y:S02]  /*5bb90*/  STL [R1+0x2df4], R146 ;  /* 0x002df49201007387 */ /* 0x0003e40000100800 */
[----:B-1----:R-:W-:-:S02]  /*5bba0*/  MOV R14, R147 ;  /* 0x00000093000e7202 */ /* 0x002fc40000000f00 */
[----:B------:R-:W2:Y:S04]  /*5bbb0*/  LDL.LU.64 R146, [R1+0x2430] ;  /* 0x0024300001927983 */ /* 0x000ea80000300a00 */
[----:B------:R1:W-:Y:S04]  /*5bbc0*/  STL [R1+0x2df0], R14 ;  /* 0x002df00e01007387 */ /* 0x0003e80000100800 */
[----:B------:R1:W-:Y:S02]  /*5bbd0*/  STL [R1+0x2dfc], R130 ;  /* 0x002dfc8201007387 */ /* 0x0003e40000100800 */
[----:B-1----:R-:W-:-:S02]  /*5bbe0*/  IMAD.MOV.U32 R14, RZ, RZ, R131 ;  /* 0x000000ffff0e7224 */ /* 0x002fc400078e0083 */
[----:B------:R-:W2:Y:S04]  /*5bbf0*/  LDL.LU.64 R130, [R1+0x2438] ;  /* 0x0024380001827983 */ /* 0x000ea80000300a00 */
        /* <DEDUP_REMOVED lines=1185> */
[----:B------:R-:W-:Y:S04]  /*60610*/  STL [R1+0x3744], R130 ;  /* 0x0037448201007387 */ /* 0x000fe80000100800 */
[----:B------:R-:W2:Y:S01]  /*60620*/  LDL.LU.64 R128, [R1+0x37a0] ;  /* 0x0037a00001807983 */ /* 0x000ea20000300a00 */
[----:B-1----:R-:W-:-:S05]  /*60630*/  IMAD.MOV.U32 R14, RZ, RZ, R131 ;  /* 0x000000ffff0e7224 */ /* 0x002fca00078e0083 */
        /* <DEDUP_REMOVED lines=17> */
[----:B------:R-:W-:Y:S04]  /*60750*/  STL [R1+0x376c], R132 ;  /* 0x00376c8401007387 */ /* 0x000fe80000100800 */
        /* <DEDUP_REMOVED lines=14> */
[----:B------:R2:W-:Y:S02]  /*60840*/  STL [R1+0x3780], R14 ;  /* 0x0037800e01007387 */ /* 0x0005e40000100800 */
[----:B--2---:R-:W-:Y:S02]  /*60850*/  IMAD.MOV.U32 R14, RZ, RZ, R145 ;  /* 0x000000ffff0e7224 */ /* 0x004fe400078e0091 */
[----:B------:R1:W-:Y:S04]  /*60860*/  STL [R1+0x378c], R144 ;  /* 0x00378c9001007387 */ /* 0x0003e80000100800 */
[----:B-1----:R-:W2:Y:S04]  /*60870*/  LDL.LU.64 R144, [R1+0x37e8] ;  /* 0x0037e80001907983 */ /* 0x002ea80000300a00 */
[----:B------:R1:W-:Y:S04]  /*60880*/  STL [R1+0x3788], R14 ;  /* 0x0037880e01007387 */ /* 0x0003e80000100800 */
[----:B------:R1:W-:Y:S02]  /*60890*/  STL [R1+0x3794], R146 ;  /* 0x0037949201007387 */ /* 0x0003e40000100800 */
[----:B-1----:R-:W-:-:S02]  /*608a0*/  IMAD.MOV.U32 R14, RZ, RZ, R147 ;  /* 0x000000ffff0e7224 */ /* 0x002fc400078e0093 */
[----:B------:R-:W2:Y:S04]  /*608b0*/  LDL.LU.64 R146, [R1+0x37f0] ;  /* 0x0037f00001927983 */ /* 0x000ea80000300a00 */
[----:B------:R1:W-:Y:S04]  /*608c0*/  STL [R1+0x3790], R14 ;  /* 0x0037900e01007387 */ /* 0x0003e80000100800 */
[----:B------:R-:W-:Y:S04]  /*608d0*/  STL [R1+0x379c], R128 ;  /* 0x00379c8001007387 */ /* 0x000fe80000100800 */
[----:B------:R-:W2:Y:S01]  /*608e0*/  LDL.LU.64 R134, [R1+0x37f8] ;  /* 0x0037f80001867983 */ /* 0x000ea20000300a00 */
[----:B-1----:R-:W-:-:S03]  /*608f0*/  MOV R14, R129 ;  /* 0x00000081000e7202 */ /* 0x002fc60000000f00 */
[----:B---3--:R-:W-:Y:S04]  /*60900*/  STL [R1+0x37a4], R148 ;  /* 0x0037a49401007387 */ /* 0x008fe80000100800 */
[----:B------:R1:W-:Y:S02]  /*60910*/  STL [R1+0x3798], R14 ;  /* 0x0037980e01007387 */ /* 0x0003e40000100800 */
[----:B-1----:R-:W-:Y:S02]  /*60920*/  IMAD.MOV.U32 R14, RZ, RZ, R149 ;  /* 0x000000ffff0e7224 */ /* 0x002fe400078e0095 */
[----:B------:R-:W3:Y:S04]  /*60930*/  LDL.LU.64 R148, [R1+0x3800] ;  /* 0x0038000001947983 */ /* 0x000ee80000300a00 */
        /* <DEDUP_REMOVED lines=35> */
[----:B------:R-:W-:Y:S04]  /*60b70*/  STL [R1+0x37f4], R134 ;  /* 0x0037f48601007387 */ /* 0x000fe80000100800 */
[----:B------:R1:W-:Y:S04]  /*60b80*/  STL [R1+0x37e8], R14 ;  /* 0x0037e80e01007387 */ /* 0x0003e80000100800 */
[----:B------:R-:W2:Y:S04]  /*60b90*/  LDL.LU.64 R146, [R1+0x3848] ;  /* 0x0038480001927983 */ /* 0x000ea80000300a00 */
[----:B------:R-:W2:Y:S01]  /*60ba0*/  LDL.LU.64 R128, [R1+0x3850] ;  /* 0x0038500001807983 */ /* 0x000ea20000300a00 */
[----:B-1----:R-:W-:-:S05]  /*60bb0*/  IMAD.MOV.U32 R14, RZ, RZ, R135 ;  /* 0x000000ffff0e7224 */ /* 0x002fca00078e0087 */
[----:B------:R1:W-:Y:S04]  /*60bc0*/  STL [R1+0x37f0], R14 ;  /* 0x0037f00e01007387 */ /* 0x0003e80000100800 */
[----:B---3--:R3:W-:Y:S01]  /*60bd0*/  STL [R1+0x37fc], R148 ;  /* 0x0037fc9401007387 */ /* 0x0087e20000100800 */
[----:B-1----:R-:W-:-:S03]  /*60be0*/  MOV R14, R149 ;  /* 0x00000095000e7202 */ /* 0x002fc60000000f00 */
[----:B---3--:R-:W3:Y:S04]  /*60bf0*/  LDL.LU.64 R148, [R1+0x3858] ;  /* 0x0038580001947983 */ /* 0x008ee80000300a00 */
[----:B------:R1:W-:Y:S04]  /*60c00*/  STL [R1+0x37f8], R14 ;  /* 0x0037f80e01007387 */ /* 0x0003e80000100800 */
[----:B----4-:R-:W-:Y:S04]  /*60c10*/  STL [R1+0x3804], R150 ;  /* 0x0038049601007387 */ /* 0x010fe80000100800 */
[----:B------:R-:W4:Y:S01]  /*60c20*/  LDL.LU.64 R134, [R1+0x3860] ;  /* 0x0038600001867983 */ /* 0x000f220000300a00 */
[----:B-1----:R-:W-:-:S05]  /*60c30*/  IMAD.MOV.U32 R14, RZ, RZ, R151 ;  /* 0x000000ffff0e7224 */ /* 0x002fca00078e0097 */
[----:B------:R1:W-:Y:S04]  /*60c40*/  STL [R1+0x3800], R14 ;  /* 0x0038000e01007387 */ /* 0x0003e80000100800 */
[----:B------:R1:W-:Y:S02]  /*60c50*/  STL [R1+0x380c], R136 ;  /* 0x00380c8801007387 */ /* 0x0003e40000100800 */
[----:B-1----:R-:W-:Y:S02]  /*60c60*/  IMAD.MOV.U32 R14, RZ, RZ, R137 ;  /* 0x000000ffff0e7224 */ /* 0x002fe400078e0089 */
[----:B------:R-:W4:Y:S04]  /*60c70*/  LDL.LU.64 R150, [R1+0x3868] ;  /* 0x0038680001967983 */ /* 0x000f280000300a00 */
        /* <DEDUP_REMOVED lines=24> */
[----:B------:R-:W2:Y:S04]  /*60e00*/  LDL.LU.64 R144, [R1+0x38a0] ;  /* 0x0038a00001907983 */ /* 0x000ea80000300a00 */
[----:B------:R1:W-:Y:S02]  /*60e10*/  STL [R1+0x3838], R14 ;  /* 0x0038380e01007387 */ /* 0x0003e40000100800 */
[----:B-1----:R-:W-:Y:S02]  /*60e20*/  MOV R14, R147 ;  /* 0x00000093000e7202 */ /* 0x002fe40000000f00 */
[----:B------:R1:W-:Y:S04]  /*60e30*/  STL [R1+0x3844], R146 ;  /* 0x0038449201007387 */ /* 0x0003e80000100800 */
[----:B------:R-:W-:Y:S04]  /*60e40*/  STL [R1+0x384c], R128 ;  /* 0x00384c8001007387 */ /* 0x000fe80000100800 */
[----:B------:R1:W-:Y:S04]  /*60e50*/  STL [R1+0x3840], R14 ;  /* 0x0038400e01007387 */ /* 0x0003e80000100800 */
[----:B-1----:R-:W2:Y:S01]  /*60e60*/  LDL.LU.64 R146, [R1+0x38a8] ;  /* 0x0038a80001927983 */ /* 0x002ea20000300a00 */
[----:B------:R-:W-:-:S03]  /*60e70*/  IMAD.MOV.U32 R14, RZ, RZ, R129 ;  /* 0x000000ffff0e7224 */ /* 0x000fc600078e0081 */
[----:B---3--:R-:W-:Y:S04]  /*60e80*/  STL [R1+0x3854], R148 ;  /* 0x0038549401007387 */ /* 0x008fe80000100800 */
[----:B------:R1:W-:Y:S02]  /*60e90*/  STL [R1+0x3848], R14 ;  /* 0x0038480e01007387 */ /* 0x0003e40000100800 */
[----:B-1----:R-:W-:Y:S02]  /*60ea0*/  IMAD.MOV.U32 R14, RZ, RZ, R149 ;  /* 0x000000ffff0e7224 */ /* 0x002fe400078e0095 */
[----:B------:R-:W3:Y:S04]  /*60eb0*/  LDL.LU.64 R148, [R1+0x38b0] ;  /* 0x0038b00001947983 */ /* 0x000ee80000300a00 */
[----:B------:R1:W-:Y:S04]  /*60ec0*/  STL [R1+0x3850], R14 ;  /* 0x0038500e01007387 */ /* 0x0003e80000100800 */
[----:B----4-:R4:W-:Y:S01]  /*60ed0*/  STL [R1+0x385c], R134 ;  /* 0x00385c8601007387 */ /* 0x0109e20000100800 */
[----:B-1----:R-:W-:-:S03]  /*60ee0*/  MOV R14, R135 ;  /* 0x00000087000e7202 */ /* 0x002fc60000000f00 */
[----:B------:R-:W-:Y:S04]  /*60ef0*/  STL [R1+0x3864], R150 ;  /* 0x0038649601007387 */ /* 0x000fe80000100800 */
[----:B------:R1:W-:Y:S04]  /*60f00*/  STL [R1+0x3858], R14 ;  /* 0x0038580e01007387 */ /* 0x0003e80000100800 */
[----:B----4-:R-:W4:Y:S01]  /*60f10*/  LDL.LU.64 R134, [R1+0x2938] ;  /* 0x0029380001867983 */ /* 0x010f220000300a00 */
[----:B-1----:R-:W-:-:S03]  /*60f20*/  IMAD.MOV.U32 R14, RZ, RZ, R151 ;  /* 0x000000ffff0e7224 */ /* 0x002fc600078e0097 */
        /* <DEDUP_REMOVED lines=8> */
[----:B------:R-:W4:Y:S04]  /*60fb0*/  LDL.LU.64 R138, [R1+0x38d0] ;  /* 0x0038d000018a7983 */ /* 0x000f280000300a00 */
[----:B------:R1:W-:Y:S02]  /*60fc0*/  STL [R1+0x3870], R14 ;  /* 0x0038700e01007387 */ /* 0x0003e40000100800 */
[----:B-1----:R-:W-:Y:S02]  /*60fd0*/  IMAD.MOV.U32 R14, RZ, RZ, R141 ;  /* 0x000000ffff0e7224 */ /* 0x002fe400078e008d */
[----:B------:R1:W-:Y:S04]  /*60fe0*/  STL [R1+0x387c], R140 ;  /* 0x00387c8c01007387 */ /* 0x0003e80000100800 */
[----:B------:R-:W-:Y:S04]  /*60ff0*/  STL [R1+0x3884], R130 ;  /* 0x0038848201007387 */ /* 0x000fe80000100800 */
[----:B------:R1:W-:Y:S04]  /*61000*/  STL [R1+0x3878], R14 ;  /* 0x0038780e01007387 */ /* 0x0003e80000100800 */
[----:B-1----:R-:W4:Y:S01]  /*61010*/  LDL.LU.64 R140, [R1+0x38d8] ;  /* 0x0038d800018c7983 */ /* 0x002f220000300a00 */
[----:B------:R-:W-:-:S03]  /*61020*/  IMAD.MOV.U32 R14, RZ, RZ, R131 ;  /* 0x000000ffff0e7224 */ /* 0x000fc600078e0083 */
[----:B------:R-:W-:Y:S04]  /*61030*/  STL [R1+0x388c], R142 ;  /* 0x00388c8e01007387 */ /* 0x000fe80000100800 */
[----:B------:R1:W-:Y:S02]  /*61040*/  STL [R1+0x3880], R14 ;  /* 0x0038800e01007387 */ /* 0x0003e40000100800 */
[----:B-1----:R-:W-:Y:S02]  /*61050*/  MOV R14, R143 ;  /* 0x0000008f000e7202 */ /* 0x002fe40000000f00 */
[----:B------:R-:W4:Y:S04]  /*61060*/  LDL.LU.64 R142, [R1+0x38e0] ;  /* 0x0038e000018e7983 */ /* 0x000f280000300a00 */
[----:B------:R1:W-:Y:S04]  /*61070*/  STL [R1+0x3888], R14 ;  /* 0x0038880e01007387 */ /* 0x0003e80000100800 */
[----:B--2---:R-:W-:Y:S01]  /*61080*/  STL [R1+0x3894], R132 ;  /* 0x0038948401007387 */ /* 0x004fe20000100800 */
[----:B-1----:R-:W-:-:S03]  /*61090*/  IMAD.MOV.U32 R14, RZ, RZ, R133 ;  /* 0x000000ffff0e7224 */ /* 0x002fc600078e0085 */
[----:B------:R-:W-:Y:S04]  /*610a0*/  STL [R1+0x389c], R144 ;  /* 0x00389c9001007387 */ /* 0x000fe80000100800 */
[----:B------:R1:W-:Y:S04]  /*610b0*/  STL [R1+0x3890], R14 ;  /* 0x0038900e01007387 */ /* 0x0003e80000100800 */
[----:B------:R-:W2:Y:S04]  /*610c0*/  LDL.LU.64 R124, [R1+0x38e8] ;  /* 0x0038e800017c7983 */ /* 0x000ea80000300a00 */
[----:B------:R-:W2:Y:S01]  /*610d0*/  LDL.LU.64 R126, [R1+0x38f0] ;  /* 0x0038f000017e7983 */ /* 0x000ea20000300a00 */
[----:B-1----:R-:W-:-:S05]  /*610e0*/  IMAD.MOV.U32 R14, RZ, RZ, R145 ;  /* 0x000000ffff0e7224 */ /* 0x002fca00078e0091 */
[----:B------:R1:W-:Y:S04]  /*610f0*/  STL [R1+0x3898], R14 ;  /* 0x0038980e01007387 */ /* 0x0003e80000100800 */
[----:B------:R-:W-:Y:S04]  /*61100*/  STL [R1+0x38a4], R146 ;  /* 0x0038a49201007387 */ /* 0x000fe80000100800 */
[----:B------:R-:W2:Y:S01]  /*61110*/  LDL.LU.64 R128, [R1+0x38f8] ;  /* 0x0038f80001807983 */ /* 0x000ea20000300a00 */
[----:B-1----:R-:W-:-:S03]  /*61120*/  MOV R14, R147 ;  /* 0x00000093000e7202 */ /* 0x002fc60000000f00 */
[----:B------:R-:W2:Y:S04]  /*61130*/  LDL.LU.64 R130, [R1+0x3900] ;  /* 0x0039000001827983 */ /* 0x000ea80000300a00 */
[----:B------:R1:W-:Y:S04]  /*61140*/  STL [R1+0x38a0], R14 ;  /* 0x0038a00e01007387 */ /* 0x0003e80000100800 */
[----:B---3--:R-:W-:Y:S01]  /*61150*/  STL [R1+0x38ac], R148 ;  /* 0x0038ac9401007387 */ /* 0x008fe20000100800 */
[----:B-1----:R-:W-:-:S03]  /*61160*/  IMAD.MOV.U32 R14, RZ, RZ, R149 ;  /* 0x000000ffff0e7224 */ /* 0x002fc600078e0095 */
[----:B------:R-:W3:Y:S04]  /*61170*/  LDL.LU.64 R144, [R1+0x3908] ;  /* 0x0039080001907983 */ /* 0x000ee80000300a00 */
[----:B------:R-:W3:Y:S04]  /*61180*/  LDL.LU.64 R146, [R1+0x3910] ;  /* 0x0039100001927983 */ /* 0x000ee80000300a00 */
[----:B------:R4:W-:Y:S02]  /*61190*/  STL [R1+0x38a8], R14 ;  /* 0x0038a80e01007387 */ /* 0x0009e40000100800 */
[----:B----4-:R-:W-:-:S02]  /*611a0*/  IMAD.MOV.U32 R14, RZ, RZ, R135 ;  /* 0x000000ffff0e7224 */ /* 0x010fc400078e0087 */
[----:B------:R-:W-:Y:S04]  /*611b0*/  STL [R1+0x38b4], R134 ;  /* 0x0038b48601007387 */ /* 0x000fe80000100800 */
[----:B------:R-:W4:Y:S04]  /*611c0*/  LDL.LU.64 R148, [R1+0x3918] ;  /* 0x0039180001947983 */ /* 0x000f280000300a00 */
[----:B------:R-:W-:Y:S04]  /*611d0*/  STL [R1+0x38bc], R150 ;  /* 0x0038bc9601007387 */ /* 0x000fe80000100800 */
[----:B------:R1:W-:Y:S02]  /*611e0*/  STL [R1+0x38b0], R14 ;  /* 0x0038b00e01007387 */ /* 0x0003e40000100800 */
[----:B-1----:R-:W-:-:S02]  /*611f0*/  MOV R14, R151 ;  /* 0x00000097000e7202 */ /* 0x002fc40000000f00 */
[----:B------:R-:W4:Y:S04]  /*61200*/  LDL.LU.64 R150, [R1+0x3920] ;  /* 0x0039200001967983 */ /* 0x000f280000300a00 */
[----:B------:R1:W-:Y:S04]  /*61210*/  STL [R1+0x38b8], R14 ;  /* 0x0038b80e01007387 */ /* 0x0003e80000100800 */
[----:B------:R-:W-:Y:S01]  /*61220*/  STL [R1+0x38c4], R136 ;  /* 0x0038c48801007387 */ /* 0x000fe20000100800 */
[----:B-1----:R-:W-:-:S03]  /*61230*/  IMAD.MOV.U32 R14, RZ, RZ, R137 ;  /* 0x000000ffff0e7224 */ /* 0x002fc600078e0089 */
[----:B------:R-:W-:Y:S04]  /*61240*/  STL [R1+0x38cc], R138 ;  /* 0x0038cc8a01007387 */ /* 0x000fe80000100800 */
[----:B------:R1:W-:Y:S04]  /*61250*/  STL [R1+0x38c0], R14 ;  /* 0x0038c00e01007387 */ /* 0x0003e80000100800 */
[----:B------:R-:W4:Y:S04]  /*61260*/  LDL.LU.64 R132, [R1+0x3928] ;  /* 0x0039280001847983 */ /* 0x000f280000300a00 */
[----:B------:R-:W4:Y:S01]  /*61270*/  LDL.LU.64 R134, [R1+0x3930] ;  /* 0x0039300001867983 */ /* 0x000f220000300a00 */
[----:B-1----:R-:W-:-:S05]  /*61280*/  IMAD.MOV.U32 R14, RZ, RZ, R139 ;  /* 0x000000ffff0e7224 */ /* 0x002fca00078e008b */
[----:B------:R1:W-:Y:S04]  /*61290*/  STL [R1+0x38c8], R14 ;  /* 0x0038c80e01007387 */ /* 0x0003e80000100800 */
[----:B------:R1:W-:Y:S04]  /*612a0*/  STL [R1+0x38d4], R140 ;  /* 0x0038d48c01007387 */ /* 0x0003e80000100800 */
        /* <DEDUP_REMOVED lines=9> */
[----:B--2---:R-:W-:Y:S01]  /*61340*/  STL [R1+0x38e4], R124 ;  /* 0x0038e47c01007387 */ /* 0x004fe20000100800 */
[----:B-1----:R-:W-:-:S03]  /*61350*/  IMAD.MOV.U32 R14, RZ, RZ, R125 ;  /* 0x000000ffff0e7224 */ /* 0x002fc600078e007d */
[----:B------:R-:W-:Y:S04]  /*61360*/  STL [R1+0x38ec], R126 ;  /* 0x0038ec7e01007387 */ /* 0x000fe80000100800 */
[----:B------:R1:W-:Y:S02]  /*61370*/  STL [R1+0x38e0], R14 ;  /* 0x0038e00e01007387 */ /* 0x0003e40000100800 */
[----:B-1----:R-:W-:Y:S02]  /*61380*/  MOV R14, R127 ;  /* 0x0000007f000e7202 */ /* 0x002fe40000000f00 */
[----:B------:R-:W-:Y:S04]  /*61390*/  STL [R1+0x38f4], R128 ;  /* 0x0038f48001007387 */ /* 0x000fe80000100800 */
[----:B------:R1:W-:Y:S04]  /*613a0*/  STL [R1+0x38e8], R14 ;  /* 0x0038e80e01007387 */ /* 0x0003e80000100800 */
[----:B------:R-:W-:Y:S01]  /*613b0*/  STL [R1+0x38fc], R130 ;  /* 0x0038fc8201007387 */ /* 0x000fe20000100800 */
[----:B-1----:R-:W-:-:S05]  /*613c0*/  IMAD.MOV.U32 R14, RZ, RZ, R129 ;  /* 0x000000ffff0e7224 */ /* 0x002fca00078e0081 */
[----:B------:R1:W-:Y:S02]  /*613d0*/  STL [R1+0x38f0], R14 ;  /* 0x0038f00e01007387 */ /* 0x0003e40000100800 */
[----:B-1----:R-:W-:Y:S02]  /*613e0*/  IMAD.MOV.U32 R14, RZ, RZ, R131 ;  /* 0x000000ffff0e7224 */ /* 0x002fe400078e0083 */
        /* <DEDUP_REMOVED lines=8> */
[----:B------:R-:W2:Y:S04]  /*61470*/  LDL.LU.64 R144, [R1+0x3978] ;  /* 0x0039780001907983 */ /* 0x000ea80000300a00 */
[----:B------:R-:W3:Y:S01]  /*61480*/  LDL.LU.64 R146, [R1+0x3980] ;  /* 0x0039800001927983 */ /* 0x000ee20000300a00 */
[----:B-1----:R-:W-:-:S05]  /*61490*/  IMAD.MOV.U32 R14, RZ, RZ, R149 ;  /* 0x000000ffff0e7224 */ /* 0x002fca00078e0095 */
[----:B------:R1:W-:Y:S02]  /*614a0*/  STL [R1+0x3910], R14 ;  /* 0x0039100e01007387 */ /* 0x0003e40000100800 */
[----:B-1----:R-:W-:Y:S02]  /*614b0*/  MOV R14, R151 ;  /* 0x00000097000e7202 */ /* 0x002fe40000000f00 */
[----:B------:R1:W-:Y:S04]  /*614c0*/  STL [R1+0x391c], R150 ;  /* 0x00391c9601007387 */ /* 0x0003e80000100800 */
[----:B------:R-:W4:Y:S04]  /*614d0*/  LDL.LU.64 R148, [R1+0x3988] ;  /* 0x0039880001947983 */ /* 0x000f280000300a00 */
[----:B-1----:R-:W4:Y:S04]  /*614e0*/  LDL.LU.64 R150, [R1+0x3990] ;  /* 0x0039900001967983 */ /* 0x002f280000300a00 */
[----:B------:R1:W-:Y:S04]  /*614f0*/  STL [R1+0x3918], R14 ;  /* 0x0039180e01007387 */ /* 0x0003e80000100800 */
[----:B------:R-:W-:Y:S01]  /*61500*/  STL [R1+0x3924], R132 ;  /* 0x0039248401007387 */ /* 0x000fe20000100800 */
[----:B-1----:R-:W-:-:S03]  /*61510*/  IMAD.MOV.U32 R14, RZ, RZ, R133 ;  /* 0x000000ffff0e7224 */ /* 0x002fc600078e0085 */
[----:B------:R-:W-:Y:S04]  /*61520*/  STL [R1+0x392c], R134 ;  /* 0x00392c8601007387 */ /* 0x000fe80000100800 */
[----:B------:R1:W-:Y:S02]  /*61530*/  STL [R1+0x3920], R14 ;  /* 0x0039200e01007387 */ /* 0x0003e40000100800 */
[----:B-1----:R-:W-:Y:S02]  /*61540*/  IMAD.MOV.U32 R14, RZ, RZ, R135 ;  /* 0x000000ffff0e7224 */ /* 0x002fe400078e0087 */
[----:B------:R-:W-:Y:S04]  /*61550*/  STL [R1+0x3934], R136 ;  /* 0x0039348801007387 */ /* 0x000fe80000100800 */
[----:B------:R1:W-:Y:S04]  /*61560*/  STL [R1+0x3928], R14 ;  /* 0x0039280e01007387 */ /* 0x0003e80000100800 */
[----:B------:R-:W-:Y:S01]  /*61570*/  STL [R1+0x393c], R138 ;  /* 0x00393c8a01007387 */ /* 0x000fe20000100800 */
[----:B-1----:R-:W-:-:S05]  /*61580*/  MOV R14, R137 ;  /* 0x00000089000e7202 */ /* 0x002fca0000000f00 */
[----:B------:R1:W-:Y:S02]  /*61590*/  STL [R1+0x3930], R14 ;  /* 0x0039300e01007387 */ /* 0x0003e40000100800 */
[----:B-1----:R-:W-:Y:S02]  /*615a0*/  IMAD.MOV.U32 R14, RZ, RZ, R139 ;  /* 0x000000ffff0e7224 */ /* 0x002fe400078e008b */
[----:B------:R-:W-:Y:S04]  /*615b0*/  STL [R1+0x3944], R140 ;  /* 0x0039448c01007387 */ /* 0x000fe80000100800 */
[----:B------:R1:W-:Y:S04]  /*615c0*/  STL [R1+0x3938], R14 ;  /* 0x0039380e01007387 */ /* 0x0003e80000100800 */
[----:B------:R-:W-:Y:S01]  /*615d0*/  STL [R1+0x394c], R142 ;  /* 0x00394c8e01007387 */ /* 0x000fe20000100800 */
[----:B-1----:R-:W-:-:S05]  /*615e0*/  IMAD.MOV.U32 R14, RZ, RZ, R141 ;  /* 0x000000ffff0e7224 */ /* 0x002fca00078e008d */
[----:B------:R1:W-:Y:S04]  /*615f0*/  STL [R1+0x3940], R14 ;  /* 0x0039400e01007387 */ /* 0x0003e80000100800 */
[----:B------:R-:W-:Y:S01]  /*61600*/  STL [R1+0x3954], R206 ;  /* 0x003954ce01007387 */ /* 0x000fe20000100800 */
[----:B-1----:R-:W-:-:S05]  /*61610*/  MOV R14, R143 ;  /* 0x0000008f000e7202 */ /* 0x002fca0000000f00 */
[----:B------:R-:W-:Y:S04]  /*61620*/  STL [R1+0x3948], R14 ;  /* 0x0039480e01007387 */ /* 0x000fe80000100800 */
[----:B------:R-:W4:Y:S04]  /*61630*/  LDL.LU.64 R136, [R1+0x39b8] ;  /* 0x0039b80001887983 */ /* 0x000f280000300a00 */
[----:B------:R-:W-:Y:S04]  /*61640*/  STL [R1+0x3950], R207 ;  /* 0x003950cf01007387 */ /* 0x000fe80000100800 */
[----:B------:R-:W4:Y:S04]  /*61650*/  LDL.LU.64 R138, [R1+0x39c0] ;  /* 0x0039c000018a7983 */ /* 0x000f280000300a00 */
[----:B------:R-:W-:Y:S04]  /*61660*/  STL [R1+0x395c], R174 ;  /* 0x00395cae01007387 */ /* 0x000fe80000100800 */
[----:B------:R-:W4:Y:S04]  /*61670*/  LDL.LU.64 R140, [R1+0x39c8] ;  /* 0x0039c800018c7983 */ /* 0x000f280000300a00 */
[----:B------:R-:W-:Y:S04]  /*61680*/  STL [R1+0x3958], R175 ;  /* 0x003958af01007387 */ /* 0x000fe80000100800 */
[----:B------:R-:W4:Y:S04]  /*61690*/  LDL.LU.64 R142, [R1+0x39d0] ;  /* 0x0039d000018e7983 */ /* 0x000f280000300a00 */
[----:B------:R-:W-:Y:S04]  /*616a0*/  STL [R1+0x3964], R20 ;  /* 0x0039641401007387 */ /* 0x000fe80000100800 */
[----:B------:R-:W-:Y:S04]  /*616b0*/  STL [R1+0x3960], R21 ;  /* 0x0039601501007387 */ /* 0x000fe80000100800 */
[----:B------:R2:W-:Y:S04]  /*616c0*/  STL [R1+0x396c], R2 ;  /* 0x00396c0201007387 */ /* 0x0005e80000100800 */
[----:B------:R-:W-:Y:S01]  /*616d0*/  STL [R1+0x3968], R3 ;  /* 0x0039680301007387 */ /* 0x000fe20000100800 */
[----:B--2---:R-:W-:-:S03]  /*616e0*/  IMAD.MOV.U32 R2, RZ, RZ, R145 ;  /* 0x000000ffff027224 */ /* 0x004fc600078e0091 */
[----:B------:R-:W-:Y:S04]  /*616f0*/  STL [R1+0x3974], R144 ;  /* 0x0039749001007387 */ /* 0x000fe80000100800 */
[----:B---3--:R-:W-:Y:S04]  /*61700*/  STL [R1+0x397c], R146 ;  /* 0x00397c9201007387 */ /* 0x008fe80000100800 */
[----:B------:R1:W-:Y:S02]  /*61710*/  STL [R1+0x3970], R2 ;  /* 0x0039700201007387 */ /* 0x0003e40000100800 */
[----:B-1----:R-:W-:-:S02]  /*61720*/  IMAD.MOV.U32 R2, RZ, RZ, R147 ;  /* 0x000000ffff027224 */ /* 0x002fc400078e0093 */
[----:B----4-:R-:W-:Y:S04]  /*61730*/  STL [R1+0x3984], R148 ;  /* 0x0039849401007387 */ /* 0x010fe80000100800 */
[----:B------:R1:W-:Y:S04]  /*61740*/  STL [R1+0x3978], R2 ;  /* 0x0039780201007387 */ /* 0x0003e80000100800 */
[----:B------:R-:W-:Y:S01]  /*61750*/  STL [R1+0x398c], R150 ;  /* 0x00398c9601007387 */ /* 0x000fe20000100800 */
[----:B-1----:R-:W-:-:S05]  /*61760*/  MOV R2, R149 ;  /* 0x0000009500027202 */ /* 0x002fca0000000f00 */
[----:B------:R1:W-:Y:S04]  /*61770*/  STL [R1+0x3980], R2 ;  /* 0x0039800201007387 */ /* 0x0003e80000100800 */
[----:B------:R-:W-:Y:S01]  /*61780*/  STL [R1+0x3994], R210 ;  /* 0x003994d201007387 */ /* 0x000fe20000100800 */
[----:B-1----:R-:W-:-:S05]  /*61790*/  IMAD.MOV.U32 R2, RZ, RZ, R151 ;  /* 0x000000ffff027224 */ /* 0x002fca00078e0097 */
[----:B------:R1:W-:Y:S04]  /*617a0*/  STL [R1+0x3988], R2 ;  /* 0x0039880201007387 */ /* 0x0003e80000100800 */
[----:B------:R-:W-:Y:S04]  /*617b0*/  STL [R1+0x3990], R211 ;  /* 0x003990d301007387 */ /* 0x000fe80000100800 */
[----:B------:R-:W2:Y:S04]  /*617c0*/  LDL.LU.64 R144, [R1+0x39f8] ;  /* 0x0039f80001907983 */ /* 0x000ea80000300a00 */
[----:B------:R-:W-:Y:S04]  /*617d0*/  STL [R1+0x399c], R176 ;  /* 0x00399cb001007387 */ /* 0x000fe80000100800 */
[----:B------:R-:W3:Y:S04]  /*617e0*/  LDL.LU.64 R146, [R1+0x3a00] ;  /* 0x003a000001927983 */ /* 0x000ee80000300a00 */
[----:B------:R-:W-:Y:S04]  /*617f0*/  STL [R1+0x3998], R177 ;  /* 0x003998b101007387 */ /* 0x000fe80000100800 */
[----:B------:R-:W4:Y:S04]  /*61800*/  LDL.LU.64 R148, [R1+0x3a08] ;  /* 0x003a080001947983 */ /* 0x000f280000300a00 */
[----:B------:R-:W-:Y:S04]  /*61810*/  STL [R1+0x39a4], R152 ;  /* 0x0039a49801007387 */ /* 0x000fe80000100800 */
[----:B------:R-:W4:Y:S04]  /*61820*/  LDL.LU.64 R150, [R1+0x3a10] ;  /* 0x003a100001967983 */ /* 0x000f280000300a00 */
[----:B------:R-:W-:Y:S04]  /*61830*/  STL [R1+0x39a0], R153 ;  /* 0x0039a09901007387 */ /* 0x000fe80000100800 */
[----:B------:R-:W-:Y:S04]  /*61840*/  STL [R1+0x39ac], R4 ;  /* 0x0039ac0401007387 */ /* 0x000fe80000100800 */
[----:B------:R-:W-:Y:S01]  /*61850*/  STL [R1+0x39a8], R5 ;  /* 0x0039a80501007387 */ /* 0x000fe20000100800 */
[----:B-1----:R-:W-:-:S03]  /*61860*/  IMAD.MOV.U32 R2, RZ, RZ, R137 ;  /* 0x000000ffff027224 */ /* 0x002fc600078e0089 */
[----:B------:R-:W-:Y:S04]  /*61870*/  STL [R1+0x39b4], R136 ;  /* 0x0039b48801007387 */ /* 0x000fe80000100800 */
[----:B------:R-:W-:Y:S04]  /*61880*/  STL [R1+0x39bc], R138 ;  /* 0x0039bc8a01007387 */ /* 0x000fe80000100800 */
        /* <DEDUP_REMOVED lines=10> */
[----:B------:R-:W-:Y:S04]  /*61930*/  STL [R1+0x39d0], R223 ;  /* 0x0039d0df01007387 */ /* 0x000fe80000100800 */
        /* <DEDUP_REMOVED lines=10> */
[----:B------:R-:W-:Y:S01]  /*619e0*/  STL [R1+0x39e8], R7 ;  /* 0x0039e80701007387 */ /* 0x000fe20000100800 */
[----:B--2---:R-:W-:-:S03]  /*619f0*/  MOV R2, R145 ;  /* 0x0000009100027202 */ /* 0x004fc60000000f00 */
[----:B------:R-:W-:Y:S04]  /*61a00*/  STL [R1+0x39f4], R144 ;  /* 0x0039f49001007387 */ /* 0x000fe80000100800 */
[----:B---3--:R-:W-:Y:S04]  /*61a10*/  STL [R1+0x39fc], R146 ;  /* 0x0039fc9201007387 */ /* 0x008fe80000100800 */
        /* <DEDUP_REMOVED lines=10> */
[----:B------:R-:W-:Y:S04]  /*61ac0*/  STL [R1+0x3a10], R229 ;  /* 0x003a10e501007387 */ /* 0x000fe80000100800 */
        /* <DEDUP_REMOVED lines=9> */
[----:B------:R-:W4:Y:S04]  /*61b60*/  LDL.LU.64 R150, [R1+0x3a98] ;  /* 0x003a980001967983 */ /* 0x000f280000300a00 */
[----:B------:R-:W-:Y:S01]  /*61b70*/  STL [R1+0x3a28], R9 ;  /* 0x003a280901007387 */ /* 0x000fe20000100800 */
[----:B-1----:R-:W-:-:S03]  /*61b80*/  IMAD.MOV.U32 R2, RZ, RZ, R133 ;  /* 0x000000ffff027224 */ /* 0x002fc600078e0085 */
[----:B------:R-:W-:Y:S04]  /*61b90*/  STL [R1+0x3a34], R132 ;  /* 0x003a348401007387 */ /* 0x000fe80000100800 */
[----:B------:R-:W-:Y:S04]  /*61ba0*/  STL [R1+0x3a3c], R136 ;  /* 0x003a3c8801007387 */ /* 0x000fe80000100800 */
        /* <DEDUP_REMOVED lines=36> */
[----:B------:R-:W2:Y:S01]  /*61df0*/  LDL.LU.64 R144, [R1+0x3af8] ;  /* 0x003af80001907983 */ /* 0x000ea20000300a00 */
[----:B-1----:R-:W-:-:S03]  /*61e00*/  IMAD.MOV.U32 R2, RZ, RZ, R151 ;  /* 0x000000ffff027224 */ /* 0x002fc600078e0097 */
[----:B------:R-:W-:Y:S04]  /*61e10*/  STL [R1+0x3a9c], R208 ;  /* 0x003a9cd001007387 */ /* 0x000fe80000100800 */
[----:B------:R1:W-:Y:S04]  /*61e20*/  STL [R1+0x3a90], R2 ;  /* 0x003a900201007387 */ /* 0x0003e80000100800 */
        /* <DEDUP_REMOVED lines=22> */
[----:B------:R-:W4:Y:S01]  /*61f90*/  LDL.LU.64 R136, [R1+0x3b38] ;  /* 0x003b380001887983 */ /* 0x000f220000300a00 */
[----:B-1----:R-:W-:-:S03]  /*61fa0*/  MOV R2, R143 ;  /* 0x0000008f00027202 */ /* 0x002fc60000000f00 */
[----:B------:R-:W-:Y:S04]  /*61fb0*/  STL [R1+0x3adc], R212 ;  /* 0x003adcd401007387 */ /* 0x000fe80000100800 */
[----:B------:R2:W-:Y:S04]  /*61fc0*/  STL [R1+0x3ad0], R2 ;  /* 0x003ad00201007387 */ /* 0x0005e80000100800 */
[----:B------:R-:W4:Y:S04]  /*61fd0*/  LDL.LU.64 R138, [R1+0x3b40] ;  /* 0x003b4000018a7983 */ /* 0x000f280000300a00 */
[----:B------:R-:W-:Y:S04]  /*61fe0*/  STL [R1+0x3ad8], R213 ;  /* 0x003ad8d501007387 */ /* 0x000fe80000100800 */
[----:B------:R-:W-:Y:S04]  /*61ff0*/  STL [R1+0x3ae4], R178 ;  /* 0x003ae4b201007387 */ /* 0x000fe80000100800 */
[----:B------:R-:W-:Y:S04]  /*62000*/  STL [R1+0x3ae0], R179 ;  /* 0x003ae0b301007387 */ /* 0x000fe80000100800 */
[----:B------:R-:W4:Y:S04]  /*62010*/  LDL.LU.64 R140, [R1+0x3b48] ;  /* 0x003b4800018c7983 */ /* 0x000f280000300a00 */
[----:B------:R-:W-:Y:S04]  /*62020*/  STL [R1+0x3aec], R154 ;  /* 0x003aec9a01007387 */ /* 0x000fe80000100800 */
[----:B------:R-:W-:Y:S01]  /*62030*/  STL [R1+0x3ae8], R155 ;  /* 0x003ae89b01007387 */ /* 0x000fe20000100800 */
[----:B--2---:R-:W-:-:S03]  /*62040*/  IMAD.MOV.U32 R2, RZ, RZ, R145 ;  /* 0x000000ffff027224 */ /* 0x004fc600078e0091 */
[----:B------:R1:W-:Y:S04]  /*62050*/  STL [R1+0x3af4], R144 ;  /* 0x003af49001007387 */ /* 0x0003e80000100800 */
[----:B------:R-:W2:Y:S04]  /*62060*/  LDL.LU.64 R142, [R1+0x3b50] ;  /* 0x003b5000018e7983 */ /* 0x000ea80000300a00 */
[----:B-1----:R-:W2:Y:S04]  /*62070*/  LDL.LU.64 R144, [R1+0x3b58] ;  /* 0x003b580001907983 */ /* 0x002ea80000300a00 */
[----:B------:R1:W-:Y:S04]  /*62080*/  STL [R1+0x3af0], R2 ;  /* 0x003af00201007387 */ /* 0x0003e80000100800 */
[----:B---3--:R-:W-:Y:S01]  /*62090*/  STL [R1+0x3afc], R134 ;  /* 0x003afc8601007387 */ /* 0x008fe20000100800 */
[----:B-1----:R-:W-:-:S03]  /*620a0*/  IMAD.MOV.U32 R2, RZ, RZ, R135 ;  /* 0x000000ffff027224 */ /* 0x002fc600078e0087 */
        /* <DEDUP_REMOVED lines=8> */
[----:B------:R-:W3:Y:S01]  /*62130*/  LDL.LU.64 R146, [R1+0x3b78] ;  /* 0x003b780001927983 */ /* 0x000ee20000300a00 */
[----:B-1----:R-:W-:-:S05]  /*62140*/  IMAD.MOV.U32 R2, RZ, RZ, R151 ;  /* 0x000000ffff027224 */ /* 0x002fca00078e0097 */
[----:B------:R1:W-:Y:S04]  /*62150*/  STL [R1+0x3b10], R2 ;  /* 0x003b100201007387 */ /* 0x0003e80000100800 */
[----:B------:R-:W-:Y:S04]  /*62160*/  STL [R1+0x3b1c], R224 ;  /* 0x003b1ce001007387 */ /* 0x000fe80000100800 */
[----:B------:R-:W-:Y:S04]  /*62170*/  STL [R1+0x3b18], R225 ;  /* 0x003b18e101007387 */ /* 0x000fe80000100800 */
[----:B------:R-:W4:Y:S04]  /*62180*/  LDL.LU.64 R148, [R1+0x3b80] ;  /* 0x003b800001947983 */ /* 0x000f280000300a00 */
[----:B------:R-:W-:Y:S04]  /*62190*/  STL [R1+0x3b24], R184 ;  /* 0x003b24b801007387 */ /* 0x000fe80000100800 */
[----:B------:R-:W-:Y:S04]  /*621a0*/  STL [R1+0x3b20], R185 ;  /* 0x003b20b901007387 */ /* 0x000fe80000100800 */
[----:B------:R-:W-:Y:S04]  /*621b0*/  STL [R1+0x3b2c], R160 ;  /* 0x003b2ca001007387 */ /* 0x000fe80000100800 */
[----:B------:R-:W4:Y:S04]  /*621c0*/  LDL.LU.64 R150, [R1+0x3b88] ;  /* 0x003b880001967983 */ /* 0x000f280000300a00 */
[----:B------:R-:W-:Y:S04]  /*621d0*/  STL [R1+0x3b28], R161 ;  /* 0x003b28a101007387 */ /* 0x000fe80000100800 */
[----:B------:R1:W-:Y:S02]  /*621e0*/  STL [R1+0x3b34], R136 ;  /* 0x003b348801007387 */ /* 0x0003e40000100800 */
[----:B-1----:R-:W-:-:S02]  /*621f0*/  MOV R2, R137 ;  /* 0x0000008900027202 */ /* 0x002fc40000000f00 */
[----:B------:R-:W4:Y:S04]  /*62200*/  LDL.LU.64 R130, [R1+0x3b90] ;  /* 0x003b900001827983 */ /* 0x000f280000300a00 */
        /* <DEDUP_REMOVED lines=8> */
[----:B-1----:R-:W-:-:S03]  /*62290*/  IMAD.MOV.U32 R2, RZ, RZ, R141 ;  /* 0x000000ffff027224 */ /* 0x002fc600078e008d */
[----:B------:R-:W4:Y:S04]  /*622a0*/  LDL.LU.64 R140, [R1+0x3bb0] ;  /* 0x003bb000018c7983 */ /* 0x000f280000300a00 */
[----:B------:R2:W-:Y:S02]  /*622b0*/  STL [R1+0x3b40], R2 ;  /* 0x003b400201007387 */ /* 0x0005e40000100800 */
[----:B--2---:R-:W-:Y:S02]  /*622c0*/  MOV R2, R143 ;  /* 0x0000008f00027202 */ /* 0x004fe40000000f00 */
[----:B------:R-:W-:Y:S04]  /*622d0*/  STL [R1+0x3b4c], R142 ;  /* 0x003b4c8e01007387 */ /* 0x000fe80000100800 */
[----:B------:R-:W-:Y:S04]  /*622e0*/  STL [R1+0x3b54], R144 ;  /* 0x003b549001007387 */ /* 0x000fe80000100800 */
[----:B------:R1:W-:Y:S04]  /*622f0*/  STL [R1+0x3b48], R2 ;  /* 0x003b480201007387 */ /* 0x0003e80000100800 */
[----:B------:R-:W-:Y:S01]  /*62300*/  STL [R1+0x3b5c], R244 ;  /* 0x003b5cf401007387 */ /* 0x000fe20000100800 */
[----:B-1----:R-:W-:-:S05]  /*62310*/  IMAD.MOV.U32 R2, RZ, RZ, R145 ;  /* 0x000000ffff027224 */ /* 0x002fca00078e0091 */
[----:B------:R1:W-:Y:S04]  /*62320*/  STL [R1+0x3b50], R2 ;  /* 0x003b500201007387 */ /* 0x0003e80000100800 */
[----:B------:R-:W-:Y:S04]  /*62330*/  STL [R1+0x3b58], R245 ;  /* 0x003b58f501007387 */ /* 0x000fe80000100800 */
[----:B------:R-:W-:Y:S04]  /*62340*/  STL [R1+0x3b64], R192 ;  /* 0x003b64c001007387 */ /* 0x000fe80000100800 */
[----:B------:R-:W-:Y:S04]  /*62350*/  STL [R1+0x3b60], R193 ;  /* 0x003b60c101007387 */ /* 0x000fe80000100800 */
[----:B------:R-:W-:Y:S04]  /*62360*/  STL [R1+0x3b6c], R164 ;  /* 0x003b6ca401007387 */ /* 0x000fe80000100800 */
[----:B------:R-:W2:Y:S04]  /*62370*/  LDL.LU.64 R142, [R1+0x3bc8] ;  /* 0x003bc800018e7983 */ /* 0x000ea80000300a00 */
[----:B------:R-:W-:Y:S04]  /*62380*/  STL [R1+0x3b68], R165 ;  /* 0x003b68a501007387 */ /* 0x000fe80000100800 */
[----:B---3--:R3:W-:Y:S01]  /*62390*/  STL [R1+0x3b74], R146 ;  /* 0x003b749201007387 */ /* 0x0087e20000100800 */
[----:B-1----:R-:W-:-:S03]  /*623a0*/  IMAD.MOV.U32 R2, RZ, RZ, R147 ;  /* 0x000000ffff027224 */ /* 0x002fc600078e0093 */
[----:B------:R-:W2:Y:S04]  /*623b0*/  LDL.LU.64 R134, [R1+0x3bd0] ;  /* 0x003bd00001867983 */ /* 0x000ea80000300a00 */
[----:B----4-:R-:W-:Y:S04]  /*623c0*/  STL [R1+0x3b7c], R148 ;  /* 0x003b7c9401007387 */ /* 0x010fe80000100800 */
[----:B------:R1:W-:Y:S04]  /*623d0*/  STL [R1+0x3b70], R2 ;  /* 0x003b700201007387 */ /* 0x0003e80000100800 */
[----:B------:R-:W4:Y:S04]  /*623e0*/  LDL.LU.64 R144, [R1+0x3bd8] ;  /* 0x003bd80001907983 */ /* 0x000f280000300a00 */
[----:B---3--:R-:W3:Y:S01]  /*623f0*/  LDL.LU.64 R146, [R1+0x3be0] ;  /* 0x003be00001927983 */ /* 0x008ee20000300a00 */
[----:B-1----:R-:W-:-:S05]  /*62400*/  MOV R2, R149 ;  /* 0x0000009500027202 */ /* 0x002fca0000000f00 */
[----:B------:R1:W-:Y:S04]  /*62410*/  STL [R1+0x3b78], R2 ;  /* 0x003b780201007387 */ /* 0x0003e80000100800 */
[----:B------:R1:W-:Y:S04]  /*62420*/  STL [R1+0x3b84], R150 ;  /* 0x003b849601007387 */ /* 0x0003e80000100800 */
[----:B------:R-:W3:Y:S01]  /*62430*/  LDL.LU.64 R148, [R1+0x3be8] ;  /* 0x003be80001947983 */ /* 0x000ee20000300a00 */
[----:B-1----:R-:W-:-:S03]  /*62440*/  IMAD.MOV.U32 R2, RZ, RZ, R151 ;  /* 0x000000ffff027224 */ /* 0x002fc600078e0097 */
[----:B------:R-:W-:Y:S04]  /*62450*/  STL [R1+0x3b8c], R130 ;  /* 0x003b8c8201007387 */ /* 0x000fe80000100800 */
[----:B------:R1:W-:Y:S04]  /*62460*/  STL [R1+0x3b80], R2 ;  /* 0x003b800201007387 */ /* 0x0003e80000100800 */
[----:B------:R-:W3:Y:S01]  /*62470*/  LDL.LU.64 R150, [R1+0x3bf0] ;  /* 0x003bf00001967983 */ /* 0x000ee20000300a00 */
[----:B-1----:R-:W-:-:S03]  /*62480*/  IMAD.MOV.U32 R2, RZ, RZ, R131 ;  /* 0x000000ffff027224 */ /* 0x002fc600078e0083 */
        /* <DEDUP_REMOVED lines=11> */
[----:B------:R-:W3:Y:S01]  /*62540*/  LDL.LU.64 R136, [R1+0x3c08] ;  /* 0x003c080001887983 */ /* 0x000ee20000300a00 */
[----:B-1----:R-:W-:-:S03]  /*62550*/  MOV R2, R141 ;  /* 0x0000008d00027202 */ /* 0x002fc60000000f00 */
[----:B------:R-:W-:Y:S04]  /*62560*/  STL [R1+0x3bb4], R200 ;  /* 0x003bb4c801007387 */ /* 0x000fe80000100800 */
[----:B------:R1:W-:Y:S04]  /*62570*/  STL [R1+0x3ba8], R2 ;  /* 0x003ba80201007387 */ /* 0x0003e80000100800 */
[----:B------:R-:W3:Y:S04]  /*62580*/  LDL.LU.64 R130, [R1+0x3c10] ;  /* 0x003c100001827983 */ /* 0x000ee80000300a00 */
[----:B------:R-:W-:Y:S04]  /*62590*/  STL [R1+0x3bb0], R201 ;  /* 0x003bb0c901007387 */ /* 0x000fe80000100800 */
[----:B------:R-:W-:Y:S04]  /*625a0*/  STL [R1+0x3bbc], R170 ;  /* 0x003bbcaa01007387 */ /* 0x000fe80000100800 */
[----:B------:R-:W3:Y:S04]  /*625b0*/  LDL.LU.64 R132, [R1+0x3c18] ;  /* 0x003c180001847983 */ /* 0x000ee80000300a00 */
[----:B------:R-:W-:Y:S04]  /*625c0*/  STL [R1+0x3bb8], R171 ;  /* 0x003bb8ab01007387 */ /* 0x000fe80000100800 */
[----:B------:R-:W3:Y:S04]  /*625d0*/  LDL.LU.64 R138, [R1+0x3c20] ;  /* 0x003c2000018a7983 */ /* 0x000ee80000300a00 */
[----:B--2---:R2:W-:Y:S01]  /*625e0*/  STL [R1+0x3bc4], R142 ;  /* 0x003bc48e01007387 */ /* 0x0045e20000100800 */
[----:B-1----:R-:W-:-:S03]  /*625f0*/  IMAD.MOV.U32 R2, RZ, RZ, R143 ;  /* 0x000000ffff027224 */ /* 0x002fc600078e008f */
[----:B------:R-:W3:Y:S04]  /*62600*/  LDL.LU.64 R140, [R1+0x3c28] ;  /* 0x003c2800018c7983 */ /* 0x000ee80000300a00 */
[----:B------:R-:W-:Y:S04]  /*62610*/  STL [R1+0x3bcc], R134 ;  /* 0x003bcc8601007387 */ /* 0x000fe80000100800 */
[----:B------:R1:W-:Y:S04]  /*62620*/  STL [R1+0x3bc0], R2 ;  /* 0x003bc00201007387 */ /* 0x0003e80000100800 */
[----:B--2---:R-:W2:Y:S01]  /*62630*/  LDL.LU.64 R142, [R1+0x3c30] ;  /* 0x003c3000018e7983 */ /* 0x004ea20000300a00 */
[----:B-1----:R-:W-:-:S03]  /*62640*/  IMAD.MOV.U32 R2, RZ, RZ, R135 ;  /* 0x000000ffff027224 */ /* 0x002fc600078e0087 */
[----:B----4-:R-:W-:Y:S04]  /*62650*/  STL [R1+0x3bd4], R144 ;  /* 0x003bd49001007387 */ /* 0x010fe80000100800 */
[----:B------:R1:W-:Y:S04]  /*62660*/  STL [R1+0x3bc8], R2 ;  /* 0x003bc80201007387 */ /* 0x0003e80000100800 */
[----:B---3--:R-:W-:Y:S01]  /*62670*/  STL [R1+0x3bdc], R146 ;  /* 0x003bdc9201007387 */ /* 0x008fe20000100800 */
        /* <DEDUP_REMOVED lines=8> */
[----:B------:R4:W-:Y:S01]  /*62700*/  STL [R1+0x3bec], R150 ;  /* 0x003bec9601007387 */ /* 0x0009e20000100800 */
[----:B-1----:R-:W-:-:S03]  /*62710*/  MOV R2, R151 ;  /* 0x0000009700027202 */ /* 0x002fc60000000f00 */
[----:B------:R-:W3:Y:S04]  /*62720*/  LDL.LU.64 R146, [R1+0x3c50] ;  /* 0x003c500001927983 */ /* 0x000ee80000300a00 */
[----:B------:R1:W-:Y:S04]  /*62730*/  STL [R1+0x3be8], R2 ;  /* 0x003be80201007387 */ /* 0x0003e80000100800 */
[----:B------:R-:W-:Y:S04]  /*62740*/  STL [R1+0x3bf4], R214 ;  /* 0x003bf4d601007387 */ /* 0x000fe80000100800 */
[----:B------:R-:W-:Y:S04]  /*62750*/  STL [R1+0x3bf0], R215 ;  /* 0x003bf0d701007387 */ /* 0x000fe80000100800 */
[----:B------:R-:W3:Y:S04]  /*62760*/  LDL.LU.64 R148, [R1+0x3c58] ;  /* 0x003c580001947983 */ /* 0x000ee80000300a00 */
[----:B------:R-:W-:Y:S04]  /*62770*/  STL [R1+0x3bfc], R180 ;  /* 0x003bfcb401007387 */ /* 0x000fe80000100800 */
[----:B------:R-:W3:Y:S04]  /*62780*/  LDL.LU.64 R134, [R1+0x3c60] ;  /* 0x003c600001867983 */ /* 0x000ee80000300a00 */
        /* <DEDUP_REMOVED lines=16> */
[----:B------:R-:W4:Y:S01]  /*62890*/  LDL.LU.64 R138, [R1+0x3c88] ;  /* 0x003c8800018a7983 */ /* 0x000f220000300a00 */
[----:B-1----:R-:W-:-:S05]  /*628a0*/  IMAD.MOV.U32 R2, RZ, RZ, R141 ;  /* 0x000000ffff027224 */ /* 0x002fca00078e008d */
[----:B------:R1:W-:Y:S04]  /*628b0*/  STL [R1+0x3c20], R2 ;  /* 0x003c200201007387 */ /* 0x0003e80000100800 */
[----:B--2---:R2:W-:Y:S01]  /*628c0*/  STL [R1+0x3c2c], R142 ;  /* 0x003c2c8e01007387 */ /* 0x0045e20000100800 */
[----:B-1----:R-:W-:-:S03]  /*628d0*/  MOV R2, R143 ;  /* 0x0000008f00027202 */ /* 0x002fc60000000f00 */
[----:B------:R-:W-:Y:S04]  /*628e0*/  STL [R1+0x3c34], R226 ;  /* 0x003c34e201007387 */ /* 0x000fe80000100800 */
[----:B------:R1:W-:Y:S04]  /*628f0*/  STL [R1+0x3c28], R2 ;  /* 0x003c280201007387 */ /* 0x0003e80000100800 */
[----:B------:R-:W4:Y:S04]  /*62900*/  LDL.LU.64 R140, [R1+0x3c90] ;  /* 0x003c9000018c7983 */ /* 0x000f280000300a00 */
[----:B------:R-:W-:Y:S04]  /*62910*/  STL [R1+0x3c30], R227 ;  /* 0x003c30e301007387 */ /* 0x000fe80000100800 */
[----:B------:R-:W-:Y:S04]  /*62920*/  STL [R1+0x3c3c], R186 ;  /* 0x003c3cba01007387 */ /* 0x000fe80000100800 */
[----:B------:R-:W-:Y:S04]  /*62930*/  STL [R1+0x3c38], R187 ;  /* 0x003c38bb01007387 */ /* 0x000fe80000100800 */
[----:B--2---:R-:W2:Y:S04]  /*62940*/  LDL.LU.64 R142, [R1+0x3c98] ;  /* 0x003c9800018e7983 */ /* 0x004ea80000300a00 */
[----:B---3--:R3:W-:Y:S01]  /*62950*/  STL [R1+0x3c44], R144 ;  /* 0x003c449001007387 */ /* 0x0087e20000100800 */
[----:B-1----:R-:W-:-:S03]  /*62960*/  IMAD.MOV.U32 R2, RZ, RZ, R145 ;  /* 0x000000ffff027224 */ /* 0x002fc600078e0091 */
[----:B---3--:R-:W3:Y:S04]  /*62970*/  LDL.LU.64 R144, [R1+0x3ca0] ;  /* 0x003ca00001907983 */ /* 0x008ee80000300a00 */
[----:B------:R1:W-:Y:S04]  /*62980*/  STL [R1+0x3c40], R2 ;  /* 0x003c400201007387 */ /* 0x0003e80000100800 */
[----:B------:R1:W-:Y:S02]  /*62990*/  STL [R1+0x3c4c], R146 ;  /* 0x003c4c9201007387 */ /* 0x0003e40000100800 */
[----:B-1----:R-:W-:-:S02]  /*629a0*/  IMAD.MOV.U32 R2, RZ, RZ, R147 ;  /* 0x000000ffff027224 */ /* 0x002fc400078e0093 */
[----:B------:R-:W3:Y:S04]  /*629b0*/  LDL.LU.64 R146, [R1+0x3ca8] ;  /* 0x003ca80001927983 */ /* 0x000ee80000300a00 */
[----:B------:R1:W-:Y:S04]  /*629c0*/  STL [R1+0x3c48], R2 ;  /* 0x003c480201007387 */ /* 0x0003e80000100800 */
[----:B------:R1:W-:Y:S02]  /*629d0*/  STL [R1+0x3c54], R148 ;  /* 0x003c549401007387 */ /* 0x0003e40000100800 */
[----:B-1----:R-:W-:-:S02]  /*629e0*/  MOV R2, R149 ;  /* 0x0000009500027202 */ /* 0x002fc40000000f00 */
[----:B------:R-:W-:Y:S04]  /*629f0*/  STL [R1+0x3c5c], R134 ;  /* 0x003c5c8601007387 */ /* 0x000fe80000100800 */
[----:B------:R1:W-:Y:S04]  /*62a00*/  STL [R1+0x3c50], R2 ;  /* 0x003c500201007387 */ /* 0x0003e80000100800 */
[----:B------:R-:W3:Y:S01]  /*62a10*/  LDL.LU.64 R148, [R1+0x3cb0] ;  /* 0x003cb00001947983 */ /* 0x000ee20000300a00 */
[----:B-1----:R-:W-:-:S03]  /*62a20*/  IMAD.MOV.U32 R2, RZ, RZ, R135 ;  /* 0x000000ffff027224 */ /* 0x002fc600078e0087 */
[----:B----4-:R-:W-:Y:S04]  /*62a30*/  STL [R1+0x3c64], R150 ;  /* 0x003c649601007387 */ /* 0x010fe80000100800 */
[----:B------:R1:W-:Y:S02]  /*62a40*/  STL [R1+0x3c58], R2 ;  /* 0x003c580201007387 */ /* 0x0003e40000100800 */
[----:B-1----:R-:W-:Y:S02]  /*62a50*/  IMAD.MOV.U32 R2, RZ, RZ, R151 ;  /* 0x000000ffff027224 */ /* 0x002fe400078e0097 */
[----:B------:R-:W4:Y:S04]  /*62a60*/  LDL.LU.64 R150, [R1+0x3cb8] ;  /* 0x003cb80001967983 */ /* 0x000f280000300a00 */
[----:B------:R1:W-:Y:S04]  /*62a70*/  STL [R1+0x3c60], R2 ;  /* 0x003c600201007387 */ /* 0x0003e80000100800 */
[----:B------:R-:W-:Y:S01]  /*62a80*/  STL [R1+0x3c6c], R136 ;  /* 0x003c6c8801007387 */ /* 0x000fe20000100800 */
[----:B-1----:R-:W-:-:S03]  /*62a90*/  MOV R2, R137 ;  /* 0x0000008900027202 */ /* 0x002fc60000000f00 */
[----:B------:R-:W-:Y:S04]  /*62aa0*/  STL [R1+0x3c74], R232 ;  /* 0x003c74e801007387 */ /* 0x000fe80000100800 */
[----:B------:R1:W-:Y:S04]  /*62ab0*/  STL [R1+0x3c68], R2 ;  /* 0x003c680201007387 */ /* 0x0003e80000100800 */
[----:B------:R-:W-:Y:S04]  /*62ac0*/  STL [R1+0x3c70], R233 ;  /* 0x003c70e901007387 */ /* 0x000fe80000100800 */
[----:B------:R-:W-:Y:S04]  /*62ad0*/  STL [R1+0x3c7c], R194 ;  /* 0x003c7cc201007387 */ /* 0x000fe80000100800 */
[----:B------:R-:W4:Y:S04]  /*62ae0*/  LDL.LU.64 R124, [R1+0x3cc8] ;  /* 0x003cc800017c7983 */ /* 0x000f280000300a00 */
[----:B------:R-:W-:Y:S04]  /*62af0*/  STL [R1+0x3c78], R195 ;  /* 0x003c78c301007387 */ /* 0x000fe80000100800 */
[----:B------:R-:W4:Y:S04]  /*62b00*/  LDL.LU.64 R126, [R1+0x3cd0] ;  /* 0x003cd000017e7983 */ /* 0x000f280000300a00 */
[----:B------:R-:W-:Y:S04]  /*62b10*/  STL [R1+0x3c84], R138 ;  /* 0x003c848a01007387 */ /* 0x000fe80000100800 */
        /* <DEDUP_REMOVED lines=9> */
[----:B--2---:R-:W-:Y:S04]  /*62bb0*/  STL [R1+0x3c94], R142 ;  /* 0x003c948e01007387 */ /* 0x004fe80000100800 */
[----:B------:R-:W2:Y:S01]  /*62bc0*/  LDL.LU.64 R136, [R1+0x3cf8] ;  /* 0x003cf80001887983 */ /* 0x000ea20000300a00 */
[----:B-1----:R-:W-:-:S03]  /*62bd0*/  MOV R2, R143 ;  /* 0x0000008f00027202 */ /* 0x002fc60000000f00 */
[----:B---3--:R-:W-:Y:S04]  /*62be0*/  STL [R1+0x3c9c], R144 ;  /* 0x003c9c9001007387 */ /* 0x008fe80000100800 */
[----:B------:R1:W-:Y:S04]  /*62bf0*/  STL [R1+0x3c90], R2 ;  /* 0x003c900201007387 */ /* 0x0003e80000100800 */
[----:B------:R-:W3:Y:S01]  /*62c00*/  LDL.LU.64 R138, [R1+0x3d08] ;  /* 0x003d0800018a7983 */ /* 0x000ee20000300a00 */
[----:B-1----:R-:W-:-:S05]  /*62c10*/  IMAD.MOV.U32 R2, RZ, RZ, R145 ;  /* 0x000000ffff027224 */ /* 0x002fca00078e0091 */
[----:B------:R1:W-:Y:S04]  /*62c20*/  STL [R1+0x3c98], R2 ;  /* 0x003c980201007387 */ /* 0x0003e80000100800 */
[----:B------:R-:W-:Y:S04]  /*62c30*/  STL [R1+0x3ca4], R146 ;  /* 0x003ca49201007387 */ /* 0x000fe80000100800 */
[----:B------:R-:W3:Y:S01]  /*62c40*/  LDL.LU.64 R140, [R1+0x3d10] ;  /* 0x003d1000018c7983 */ /* 0x000ee20000300a00 */
[----:B-1----:R-:W-:-:S03]  /*62c50*/  IMAD.MOV.U32 R2, RZ, RZ, R147 ;  /* 0x000000ffff027224 */ /* 0x002fc600078e0093 */
[----:B------:R-:W3:Y:S04]  /*62c60*/  LDL.LU.64 R142, [R1+0x3d18] ;  /* 0x003d1800018e7983 */ /* 0x000ee80000300a00 */
[----:B------:R1:W-:Y:S04]  /*62c70*/  STL [R1+0x3ca0], R2 ;  /* 0x003ca00201007387 */ /* 0x0003e80000100800 */
[----:B------:R4:W-:Y:S04]  /*62c80*/  STL [R1+0x3cac], R148 ;  /* 0x003cac9401007387 */ /* 0x0009e80000100800 */
[----:B------:R-:W3:Y:S01]  /*62c90*/  LDL.LU.64 R144, [R1+0x3d20] ;  /* 0x003d200001907983 */ /* 0x000ee20000300a00 */
[----:B-1----:R-:W-:-:S03]  /*62ca0*/  MOV R2, R149 ;  /* 0x0000009500027202 */ /* 0x002fc60000000f00 */
[----:B------:R-:W3:Y:S04]  /*62cb0*/  LDL.LU.64 R146, [R1+0x3d28] ;  /* 0x003d280001927983 */ /* 0x000ee80000300a00 */
[----:B------:R1:W-:Y:S04]  /*62cc0*/  STL [R1+0x3ca8], R2 ;  /* 0x003ca80201007387 */ /* 0x0003e80000100800 */
[----:B----4-:R4:W-:Y:S04]  /*62cd0*/  STL [R1+0x3cb4], R150 ;  /* 0x003cb49601007387 */ /* 0x0109e80000100800 */
[----:B------:R-:W3:Y:S01]  /*62ce0*/  LDL.LU.64 R148, [R1+0x3d30] ;  /* 0x003d300001947983 */ /* 0x000ee20000300a00 */
[----:B-1----:R-:W-:-:S03]  /*62cf0*/  IMAD.MOV.U32 R2, RZ, RZ, R151 ;  /* 0x000000ffff027224 */ /* 0x002fc600078e0097 */
[----:B----4-:R-:W4:Y:S04]  /*62d00*/  LDL.LU.64 R150, [R1+0x3d38] ;  /* 0x003d380001967983 */ /* 0x010f280000300a00 */
[----:B------:R1:W-:Y:S04]  /*62d10*/  STL [R1+0x3cb0], R2 ;  /* 0x003cb00201007387 */ /* 0x0003e80000100800 */
[----:B------:R-:W-:Y:S04]  /*62d20*/  STL [R1+0x3cbc], R198 ;  /* 0x003cbcc601007387 */ /* 0x000fe80000100800 */
[----:B------:R-:W-:Y:S01]  /*62d30*/  STL [R1+0x3cb8], R199 ;  /* 0x003cb8c701007387 */ /* 0x000fe20000100800 */
[----:B-1----:R-:W-:-:S03]  /*62d40*/  IMAD.MOV.U32 R2, RZ, RZ, R125 ;  /* 0x000000ffff027224 */ /* 0x002fc600078e007d */
[----:B------:R-:W-:Y:S04]  /*62d50*/  STL [R1+0x3cc4], R124 ;  /* 0x003cc47c01007387 */ /* 0x000fe80000100800 */
[----:B------:R-:W-:Y:S04]  /*62d60*/  STL [R1+0x3ccc], R126 ;  /* 0x003ccc7e01007387 */ /* 0x000fe80000100800 */
[----:B------:R1:W-:Y:S02]  /*62d70*/  STL [R1+0x3cc0], R2 ;  /* 0x003cc00201007387 */ /* 0x0003e40000100800 */
[----:B-1----:R-:W-:-:S02]  /*62d80*/  MOV R2, R127 ;  /* 0x0000007f00027202 */ /* 0x002fc40000000f00 */
[----:B------:R-:W-:Y:S04]  /*62d90*/  STL [R1+0x3cd4], R128 ;  /* 0x003cd48001007387 */ /* 0x000fe80000100800 */
[----:B------:R1:W-:Y:S04]  /*62da0*/  STL [R1+0x3cc8], R2 ;  /* 0x003cc80201007387 */ /* 0x0003e80000100800 */
[----:B------:R-:W-:Y:S01]  /*62db0*/  STL [R1+0x3cdc], R130 ;  /* 0x003cdc8201007387 */ /* 0x000fe20000100800 */
[----:B-1----:R-:W-:-:S05]  /*62dc0*/  IMAD.MOV.U32 R2, RZ, RZ, R129 ;  /* 0x000000ffff027224 */ /* 0x002fca00078e0081 */
[----:B------:R1:W-:Y:S02]  /*62dd0*/  STL [R1+0x3cd0], R2 ;  /* 0x003cd00201007387 */ /* 0x0003e40000100800 */
[----:B-1----:R-:W-:Y:S02]  /*62de0*/  IMAD.MOV.U32 R2, RZ, RZ, R131 ;  /* 0x000000ffff027224 */ /* 0x002fe400078e0083 */
[----:B------:R-:W-:Y:S04]  /*62df0*/  STL [R1+0x3ce4], R132 ;  /* 0x003ce48401007387 */ /* 0x000fe80000100800 */
[----:B------:R1:W-:Y:S04]  /*62e00*/  STL [R1+0x3cd8], R2 ;  /* 0x003cd80201007387 */ /* 0x0003e80000100800 */
[----:B------:R-:W-:Y:S01]  /*62e10*/  STL [R1+0x3cec], R134 ;  /* 0x003cec8601007387 */ /* 0x000fe20000100800 */
[----:B-1----:R-:W-:-:S05]  /*62e20*/  MOV R2, R133 ;  /* 0x0000008500027202 */ /* 0x002fca0000000f00 */
[----:B------:R1:W-:Y:S04]  /*62e30*/  STL [R1+0x3ce0], R2 ;  /* 0x003ce00201007387 */ /* 0x0003e80000100800 */
[----:B--2---:R-:W-:Y:S01]  /*62e40*/  STL [R1+0x3cf4], R136 ;  /* 0x003cf48801007387 */ /* 0x004fe20000100800 */
[----:B-1----:R-:W-:-:S05]  /*62e50*/  IMAD.MOV.U32 R2, RZ, RZ, R135 ;  /* 0x000000ffff027224 */ /* 0x002fca00078e0087 */
[----:B------:R1:W-:Y:S04]  /*62e60*/  STL [R1+0x3ce8], R2 ;  /* 0x003ce80201007387 */ /* 0x0003e80000100800 */
[----:B------:R-:W-:Y:S01]  /*62e70*/  STL [R1+0x3cfc], R202 ;  /* 0x003cfcca01007387 */ /* 0x000fe20000100800 */
[----:B-1----:R-:W-:-:S05]  /*62e80*/  IMAD.MOV.U32 R2, RZ, RZ, R137 ;  /* 0x000000ffff027224 */ /* 0x002fca00078e0089 */
[----:B------:R3:W-:Y:S04]  /*62e90*/  STL [R1+0x3cf0], R2 ;  /* 0x003cf00201007387 */ /* 0x0007e80000100800 */
[----:B------:R-:W-:Y:S01]  /*62ea0*/  STL [R1+0x3cf8], R203 ;  /* 0x003cf8cb01007387 */ /* 0x000fe20000100800 */
[----:B---3--:R-:W-:-:S03]  /*62eb0*/  MOV R2, R139 ;  /* 0x0000008b00027202 */ /* 0x008fc60000000f00 */
[----:B------:R-:W-:Y:S04]  /*62ec0*/  STL [R1+0x3d04], R138 ;  /* 0x003d048a01007387 */ /* 0x000fe80000100800 */
[----:B------:R-:W-:Y:S04]  /*62ed0*/  STL [R1+0x3d0c], R140 ;  /* 0x003d0c8c01007387 */ /* 0x000fe80000100800 */
        /* <DEDUP_REMOVED lines=11> */
[----:B------:R-:W-:Y:S04]  /*62f90*/  STL [R1+0x3d2c], R148 ;  /* 0x003d2c9401007387 */ /* 0x000fe80000100800 */
[----:B------:R1:W-:Y:S04]  /*62fa0*/  STL [R1+0x3d20], R2 ;  /* 0x003d200201007387 */ /* 0x0003e80000100800 */
[----:B----4-:R-:W-:Y:S01]  /*62fb0*/  STL [R1+0x3d34], R150 ;  /* 0x003d349601007387 */ /* 0x010fe20000100800 */
[----:B-1----:R-:W-:-:S05]  /*62fc0*/  IMAD.MOV.U32 R2, RZ, RZ, R149 ;  /* 0x000000ffff027224 */ /* 0x002fca00078e0095 */
[----:B------:R1:W-:Y:S04]  /*62fd0*/  STL [R1+0x3d28], R2 ;  /* 0x003d280201007387 */ /* 0x0003e80000100800 */
[----:B------:R-:W-:Y:S01]  /*62fe0*/  STL [R1+0x3d3c], R216 ;  /* 0x003d3cd801007387 */ /* 0x000fe20000100800 */
[----:B-1----:R-:W-:-:S05]  /*62ff0*/  MOV R2, R151 ;  /* 0x0000009700027202 */ /* 0x002fca0000000f00 */
[----:B------:R-:W-:Y:S04]  /*63000*/  STL [R1+0x3d30], R2 ;  /* 0x003d300201007387 */ /* 0x000fe80000100800 */
[----:B------:R-:W-:Y:S04]  /*63010*/  STL [R1+0x3d38], R217 ;  /* 0x003d38d901007387 */ /* 0x000fe80000100800 */
[----:B------:R-:W2:Y:S04]  /*63020*/  LDL.LU.64 R4, [R1+0x4398] ;  /* 0x0043980001047983 */ /* 0x000ea80000300a00 */
[----:B------:R-:W3:Y:S04]  /*63030*/  LDL.LU.64 R6, [R1+0x41d0] ;  /* 0x0041d00001067983 */ /* 0x000ee80000300a00 */
[----:B--2---:R1:W-:Y:S04]  /*63040*/  STL.64 [R1+0x2850], R4 ;  /* 0x0028500401007387 */ /* 0x0043e80000100a00 */
[----:B-1----:R-:W2:Y:S04]  /*63050*/  LDL.LU.64 R4, [R1+0x4060] ;  /* 0x0040600001047983 */ /* 0x002ea80000300a00 */
[----:B---3--:R1:W-:Y:S04]  /*63060*/  STL.64 [R1+0x2848], R6 ;  /* 0x0028480601007387 */ /* 0x0083e80000100a00 */
[----:B-1----:R-:W3:Y:S04]  /*63070*/  LDL.LU.64 R6, [R1+0x3f28] ;  /* 0x003f280001067983 */ /* 0x002ee80000300a00 */
[----:B--2---:R1:W-:Y:S04]  /*63080*/  STL.64 [R1+0x2840], R4 ;  /* 0x0028400401007387 */ /* 0x0043e80000100a00 */
[----:B-1----:R-:W2:Y:S04]  /*63090*/  LDL.LU.64 R4, [R1+0x3e58] ;  /* 0x003e580001047983 */ /* 0x002ea80000300a00 */
[----:B---3--:R1:W-:Y:S04]  /*630a0*/  STL.64 [R1+0x2838], R6 ;  /* 0x0028380601007387 */ /* 0x0083e80000100a00 */
[----:B-1----:R-:W3:Y:S04]  /*630b0*/  LDL.LU.64 R6, [R1+0x3dd8] ;  /* 0x003dd80001067983 */ /* 0x002ee80000300a00 */
[----:B--2---:R1:W-:Y:S04]  /*630c0*/  STL.64 [R1+0x2830], R4 ;  /* 0x0028300401007387 */ /* 0x0043e80000100a00 */
[----:B-1----:R-:W2:Y:S04]  /*630d0*/  LDL.LU.64 R4, [R1+0x3d78] ;  /* 0x003d780001047983 */ /* 0x002ea80000300a00 */
[----:B---3--:R-:W-:Y:S04]  /*630e0*/  STL.64 [R1+0x2828], R6 ;  /* 0x0028280601007387 */ /* 0x008fe80000100a00 */
[----:B------:R-:W-:Y:S04]  /*630f0*/  STL.64 [R1+0x2818], R218 ;  /* 0x002818da01007387 */ /* 0x000fe80000100a00 */
[----:B--2---:R1:W-:Y:S04]  /*63100*/  STL.64 [R1+0x2820], R4 ;  /* 0x0028200401007387 */ /* 0x0043e80000100a00 */
[----:B-1----:R-:W2:Y:S04]  /*63110*/  LDL.LU.64 R4, [R1+0x43b8] ;  /* 0x0043b80001047983 */ /* 0x002ea80000300a00 */
        /* <DEDUP_REMOVED lines=58> */
[----:B-1----:R-:W3:Y:S04]  /*634c0*/  LDL.64 R6, [R1+0x3d48] ;  /* 0x003d480001067983 */ /* 0x002ee80000100a00 */
        /* <DEDUP_REMOVED lines=583> */
[----:B------:R1:W5:Y:S01]  /*65940*/  LDL.LU.64 R250, [R1+0x4138] ;  /* 0x0041380001fa7983 */ /* 0x0003620000300a00 */
        /* <DEDUP_REMOVED lines=8> */
[----:B--2---:R2:W-:Y:S04]  /*659d0*/  STL.64 [R1+0x1e00], R4 ;  /* 0x001e000401007387 */ /* 0x0045e80000100a00 */
[----:B------:R1:W5:Y:S04]  /*659e0*/  LDL.LU.64 R248, [R1+0x3fc0] ;  /* 0x003fc00001f87983 */ /* 0x0003680000300a00 */
        /* <DEDUP_REMOVED lines=1944> */
[----:B------:R-:W-:-:S03]  /*6d370*/  SHF.R.S32.HI R3, RZ, 0x1f, R0 ;  /* 0x0000001fff037819 */ /* 0x000fc60000011400 */
[----:B------:R1:W-:Y:S04]  /*6d380*/  STL [R1+0x1a8], RZ ;  /* 0x0001a8ff01007387 */ /* 0x0003e80000100800 */
[----:B------:R1:W-:Y:S04]  /*6d390*/  STL [R1+0x1ac], RZ ;  /* 0x0001acff01007387 */ /* 0x0003e80000100800 */
[----:B------:R1:W-:Y:S04]  /*6d3a0*/  STL [R1+0x1b0], RZ ;  /* 0x0001b0ff01007387 */ /* 0x0003e80000100800 */
[----:B------:R1:W-:Y:S01]  /*6d3b0*/  STL [R1+0x1b4], RZ ;  /* 0x0001b4ff01007387 */ /* 0x0003e20000100800 */
[----:B------:R-:W-:-:S02]  /*6d3c0*/  LEA.HI R3, R3, R0, RZ, 0x7 ;  /* 0x0000000003037211 */ /* 0x000fc400078f38ff */
[----:B------:R-:W3:Y:S01]  /*6d3d0*/  LDC R0, c[0x0][0x238] ;  /* 0x00008e00ff007b82 */ /* 0x000ee20000000800 */
        /* <DEDUP_REMOVED lines=18> */
[----:B---3--:R-:W-:-:S02]  /*6d500*/  SHF.L.U32 R14, R0, 0x7, RZ ;  /* 0x00000007000e7819 */ /* 0x008fc400000006ff */
[----:B------:R-:W-:Y:S02]  /*6d510*/  SHF.R.S32.HI R2, RZ, 0x1f, R12 ;  /* 0x0000001fff027819 */ /* 0x000fe4000001140c */
[----:B------:R-:W-:Y:S01]  /*6d520*/  SHF.R.S32.HI R0, RZ, 0x1f, R14 ;  /* 0x0000001fff007819 */ /* 0x000fe2000001140e */
[----:B--2---:R-:W-:Y:S01]  /*6d530*/  IMAD.SHL.U32 R5, R14, 0x4, RZ ;  /* 0x000000040e057824 */ /* 0x004fe200078e00ff */
[C---:B------:R-:W-:Y:S01]  /*6d540*/  SHF.L.U64.HI R2, R12.reuse, 0x2, R2 ;  /* 0x000000020c027819 */ /* 0x040fe20000010202 */
[----:B------:R-:W-:Y:S01]  /*6d550*/  IMAD.SHL.U32 R6, R12, 0x4, RZ ;  /* 0x000000040c067824 */ /* 0x000fe200078e00ff */
[----:B------:R-:W-:Y:S01]  /*6d560*/  SHF.L.U64.HI R0, R14, 0x2, R0 ;  /* 0x000000020e007819 */ /* 0x000fe20000010200 */
[----:B------:R-:W-:Y:S01]  /*6d570*/  IMAD.MOV.U32 R16, RZ, RZ, -0x1 ;  /* 0xffffffffff107424 */ /* 0x000fe200078e00ff */
[----:B------:R-:W-:Y:S01]  /*6d580*/  MOV R14, 0x1 ;  /* 0x00000001000e7802 */ /* 0x000fe20000000f00 */
[----:B------:R-:W-:Y:S01]  /*6d590*/  IMAD.MOV.U32 R12, RZ, RZ, RZ ;  /* 0x000000ffff0c7224 */ /* 0x000fe200078e00ff */
[----:B------:R-:W-:-:S02]  /*6d5a0*/  SHF.R.S32.HI R3, RZ, 0x7, R3 ;  /* 0x00000007ff037819 */ /* 0x000fc40000011403 */
        /* <DEDUP_REMOVED lines=63> */
[----:B-1----:R-:W-:-:S07]  /*6d9a0*/  CS2R R150, SRZ ;  /* 0x0000000000967805 */ /* 0x002fce000001ff00 */
.L_x_1:
[----:B------:R-:W-:Y:S01]  /*6d9b0*/  STL [R1+0x520c], R12 ;  /* 0x00520c0c01007387 */ /* 0x000fe20000100800 */
[----:B-----5:R-:W-:Y:S01]  /*6d9c0*/  IADD3 R3, R16, 0x1, RZ ;  /* 0x0000000110037810 */ /* 0x020fe20007ffe0ff */
[----:B------:R-:W-:-:S04]  /*6d9d0*/  DEPBAR.LE SB0, 0x2 ;  /* 0x000080800000791a */ /* 0x000fc80000000000 */
[----:B------:R-:W-:Y:S04]  /*6d9e0*/  STL [R1+0x5208], R13 ;  /* 0x0052080d01007387 */ /* 0x000fe80000100800 */
[----:B------:R-:W-:Y:S04]  /*6d9f0*/  STL [R1+0x5204], R14 ;  /* 0x0052040e01007387 */ /* 0x000fe80000100800 */
[----:B------:R-:W-:Y:S04]  /*6da00*/  STL [R1+0x5200], R252 ;  /* 0x005200fc01007387 */ /* 0x000fe80000100800 */
[----:B------:R-:W-:Y:S04]  /*6da10*/  STL [R1+0x51fc], R0 ;  /* 0x0051fc0001007387 */ /* 0x000fe80000100800 */
[----:B------:R-:W-:Y:S04]  /*6da20*/  STL [R1+0x51f8], R15 ;  /* 0x0051f80f01007387 */ /* 0x000fe80000100800 */
[----:B------:R-:W-:Y:S04]  /*6da30*/  STL [R1+0x51f4], R2 ;  /* 0x0051f40201007387 */ /* 0x000fe80000100800 */
[----:B-----5:R-:W-:Y:S04]  /*6da40*/  STL [R1+0x51f0], R246 ;  /* 0x0051f0f601007387 */ /* 0x020fe80000100800 */
[----:B------:R-:W-:Y:S04]  /*6da50*/  STL [R1+0x51ec], R247 ;  /* 0x0051ecf701007387 */ /* 0x000fe80000100800 */
        /* <DEDUP_REMOVED lines=124> */
[----:B-1----:R-:W2:Y:S04]  /*6e220*/  LDL.LU.64 R24, [R1+0x1c00] ;  /* 0x001c000001187983 */ /* 0x002ea80000300a00 */
        /* <DEDUP_REMOVED lines=63> */
[----:B------:R-:W-:Y:S04]  /*6e620*/  STL.64 [R1+0x4cb8], R202 ;  /* 0x004cb8ca01007387 */ /* 0x000fe80000100a00 */
[----:B------:R-:W-:Y:S04]  /*6e630*/  STL.64 [R1+0x4cb0], R198 ;  /* 0x004cb0c601007387 */ /* 0x000fe80000100a00 */
[----:B------:R-:W-:Y:S04]  /*6e640*/  STL.64 [R1+0x4ca8], R194 ;  /* 0x004ca8c201007387 */ /* 0x000fe80000100a00 */
[----:B------:R1:W-:Y:S01]  /*6e650*/  STL.64 [R1+0x4ca0], R190 ;  /* 0x004ca0be01007387 */ /* 0x0003e20000100a00 */
[----:B------:R-:W-:Y:S06]  /*6e660*/  BAR.SYNC.DEFER_BLOCKING 0x0 ;  /* 0x0000000000007b1d */ /* 0x000fec0000010000 */
[----:B-1----:R-:W3:Y:S01]  /*6e670*/  LDL R191, [R1+0x2940] ;  /* 0x0029400001bf7983 */ /* 0x002ee20000100800 */
[C---:B------:R-:W-:Y:S01]  /*6e680*/  ISETP.GT.AND P0, PT, R3.reuse, 0x2, PT ;  /* 0x000000020300780c */ /* 0x040fe20003f04270 */
[----:B------:R-:W-:Y:S01]  /*6e690*/  UMOV UR9, 0x40000040 ;  /* 0x4000004000097882 */ /* 0x000fe20000000000 */
[----:B------:R-:W-:Y:S01]  /*6e6a0*/  UMOV UR11, 0x40000040 ;  /* 0x40000040000b7882 */ /* 0x000fe20000000000 */
[----:B------:R-:W-:Y:S01]  /*6e6b0*/  UMOV UR21, UR9 ;  /* 0x0000000900157c82 */ /* 0x000fe20008000000 */
[----:B------:R-:W-:Y:S01]  /*6e6c0*/  SEL R16, R3, RZ, !P0 ;  /* 0x000000ff03107207 */ /* 0x000fe20004000000 */
[----:B------:R-:W-:Y:S01]  /*6e6d0*/  IMAD.U32 R9, RZ, RZ, UR11 ;  /* 0x0000000bff097e24 */ /* 0x000fe2000f8e00ff */
[----:B------:R-:W-:Y:S01]  /*6e6e0*/  UMOV UR17, UR11 ;  /* 0x0000000b00117c82 */ /* 0x000fe20008000000 */
[----:B------:R1:W-:Y:S04]  /*6e6f0*/  STL.64 [R1+0x4c98], R186 ;  /* 0x004c98ba01007387 */ /* 0x0003e80000100a00 */
[----:B------:R-:W-:Y:S04]  /*6e700*/  STL.64 [R1+0x4c90], R182 ;  /* 0x004c90b601007387 */ /* 0x000fe80000100a00 */
[----:B------:R-:W-:Y:S04]  /*6e710*/  STL.64 [R1+0x4c88], R178 ;  /* 0x004c88b201007387 */ /* 0x000fe80000100a00 */
[----:B------:R-:W-:Y:S01]  /*6e720*/  STL.64 [R1+0x4c80], R160 ;  /* 0x004c80a001007387 */ /* 0x000fe20000100a00 */
[----:B-1----:R-:W-:-:S02]  /*6e730*/  MOV R187, UR61 ;  /* 0x0000003d00bb7c02 */ /* 0x002fc40008000f00 */
[----:B------:R-:W-:Y:S01]  /*6e740*/  MOV R186, UR60 ;  /* 0x0000003c00ba7c02 */ /* 0x000fe20008000f00 */
[----:B------:R-:W-:Y:S04]  /*6e750*/  STL.64 [R1+0x4c78], R158 ;  /* 0x004c789e01007387 */ /* 0x000fe80000100a00 */
[----:B------:R-:W-:Y:S04]  /*6e760*/  STL.64 [R1+0x4c70], R156 ;  /* 0x004c709c01007387 */ /* 0x000fe80000100a00 */
[----:B------:R-:W-:Y:S04]  /*6e770*/  STL.64 [R1+0x4c68], R154 ;  /* 0x004c689a01007387 */ /* 0x000fe80000100a00 */
[----:B------:R-:W-:Y:S04]  /*6e780*/  STL.64 [R1+0x4c60], R152 ;  /* 0x004c609801007387 */ /* 0x000fe80000100a00 */
[----:B------:R-:W-:Y:S04]  /*6e790*/  STL.64 [R1+0x4c58], R22 ;  /* 0x004c581601007387 */ /* 0x000fe80000100a00 */
[----:B------:R-:W-:Y:S04]  /*6e7a0*/  STL.64 [R1+0x4c50], R20 ;  /* 0x004c501401007387 */ /* 0x000fe80000100a00 */
[----:B------:R-:W-:Y:S04]  /*6e7b0*/  STL [R1+0x4c4c], R19 ;  /* 0x004c4c1301007387 */ /* 0x000fe80000100800 */
[----:B------:R-:W-:Y:S04]  /*6e7c0*/  STL.64 [R1+0x4b18], R10 ;  /* 0x004b180a01007387 */ /* 0x000fe80000100a00 */
[----:B------:R-:W-:Y:S04]  /*6e7d0*/  STL [R1+0x5210], R187 ;  /* 0x005210bb01007387 */ /* 0x000fe80000100800 */
[----:B------:R-:W-:Y:S01]  /*6e7e0*/  STL [R1+0x5214], R186 ;  /* 0x005214ba01007387 */ /* 0x000fe20000100800 */
[----:B--2---:R-:W-:Y:S01]  /*6e7f0*/  WARPGROUP.ARRIVE ;  /* 0x00000000000079c5 */ /* 0x004fe20000000000 */
[----:B---3--:R-:W-:-:S02]  /*6e800*/  IMAD R3, R16, 0x40000, R191 ;  /* 0x0004000010037824 */ /* 0x008fc400078e02bf */
[----:B------:R-:W-:Y:S02]  /*6e810*/  STL [R1+0x5218], R191 ;  /* 0x005218bf01007387 */ /* 0x000fe40000100800 */
[----:B------:R-:W-:Y:S01]  /*6e820*/  VIADD R7, R3, 0xc0000 ;  /* 0x000c000003077836 */ /* 0x000fe20000000000 */
[----:B------:R-:W-:Y:S01]  /*6e830*/  SHF.R.U32.HI R4, RZ, 0x4, R3 ;  /* 0x00000004ff047819 */ /* 0x000fe20000011603 */
[----:B------:R-:W-:Y:S03]  /*6e840*/  STL.64 [R1+0x4b20], R16 ;  /* 0x004b201001007387 */ /* 0x000fe60000100a00 */
[----:B------:R-:W-:Y:S01]  /*6e850*/  SHF.R.U32.HI R3, RZ, 0x4, R7 ;  /* 0x00000004ff037819 */ /* 0x000fe20000011607 */
[----:B------:R-:W-:Y:S01]  /*6e860*/  IMAD.MOV.U32 R7, RZ, RZ, RZ ;  /* 0x000000ffff077224 */ /* 0x000fe200078e00ff */
[----:B------:R-:W-:Y:S02]  /*6e870*/  SGXT.U32 R4, R4, 0xe ;  /* 0x0000000e0404781a */ /* 0x000fe40000000000 */
[----:B------:R-:W-:-:S02]  /*6e880*/  SGXT.U32 R3, R3, 0xe ;  /* 0x0000000e0303781a */ /* 0x000fc40000000000 */
[C---:B------:R-:W-:Y:S02]  /*6e890*/  R2UR UR4, R4.reuse ;  /* 0x00000000040472ca */ /* 0x040fe400000e0000 */
[----:B------:R-:W-:Y:S02]  /*6e8a0*/  R2UR UR5, R3 ;  /* 0x00000000030572ca */ /* 0x000fe400000e0000 */
[----:B------:R-:W-:-:S04]  /*6e8b0*/  IADD3 R4, P0, R4, 0x2, RZ ;  /* 0x0000000204047810 */ /* 0x000fc80007f1e0ff */
[----:B------:R-:W-:Y:S02]  /*6e8c0*/  IADD3.X R7, R7, 0x40000040, RZ, P0, !PT ;  /* 0x4000004007077810 */ /* 0x000fe400007fe4ff */
[----:B------:R-:W-:-:S03]  /*6e8d0*/  IADD3 R3, P0, R3, 0x2, RZ ;  /* 0x0000000203037810 */ /* 0x000fc60007f1e0ff */
[----:B------:R-:W-:Y:S01]  /*6e8e0*/  UMOV UR8, UR4 ;  /* 0x0000000400087c82 */ /* 0x000fe20008000000 */
[----:B------:R-:W-:Y:S01]  /*6e8f0*/  R2UR UR4, R4 ;  /* 0x00000000040472ca */ /* 0x000fe200000e0000 */
[----:B------:R-:W-:Y:S01]  /*6e900*/  UMOV UR10, UR5 ;  /* 0x00000005000a7c82 */ /* 0x000fe20008000000 */
[----:B------:R-:W-:Y:S01]  /*6e910*/  MOV R4, RZ ;  /* 0x000000ff00047202 */ /* 0x000fe20000000f00 */
[----:B------:R-:W-:Y:S01]  /*6e920*/  HGMMA.64x256x8.F32.TF32 R24, gdesc[UR8], R24, gsb0 ;  /* 0x07e00000081879f0 */ /* 0x000fe20008002818 */
[----:B------:R-:W-:Y:S01]  /*6e930*/  R2UR UR5, R7 ;  /* 0x00000000070572ca */ /* 0x000fe200000e0000 */
[----:B------:R-:W-:Y:S01]  /*6e940*/  UMOV UR20, UR8 ;  /* 0x0000000800147c82 */ /* 0x000fe20008000000 */
[----:B------:R-:W-:Y:S01]  /*6e950*/  IADD3.X R4, R4, 0x40000040, RZ, P0, !PT ;  /* 0x4000004004047810 */ /* 0x000fe200007fe4ff */
[----:B------:R-:W-:Y:S01]  /*6e960*/  UMOV UR16, UR10 ;  /* 0x0000000a00107c82 */ /* 0x000fe20008000000 */
[----:B------:R-:W-:Y:S02]  /*6e970*/  R2UR UR6, R3 ;  /* 0x00000000030672ca */ /* 0x000fe400000e0000 */
[----:B------:R-:W-:-:S02]  /*6e980*/  R2UR UR7, R4 ;  /* 0x00000000040772ca */ /* 0x000fc400000e0000 */
[----:B------:R-:W-:-:S05]  /*6e990*/  MOV R8, UR10 ;  /* 0x0000000a00087c02 */ /* 0x000fca0008000f00 */
[----:B------:R-:W-:Y:S01]  /*6e9a0*/  UIADD3.64 UR8, UR4, 0x2, URZ ;  /* 0x0000000204087897 */ /* 0x000fe2000fffe03f */
[----:B------:R-:W-:Y:S01]  /*6e9b0*/  STL [R1+0x6784], R8 ;  /* 0x0067840801007387 */ /* 0x000fe20000100800 */
[----:B------:R-:W-:-:S03]  /*6e9c0*/  UIADD3.64 UR12, UR4, 0x4, URZ ;  /* 0x00000004040c7897 */ /* 0x000fc6000fffe03f */
[----:B------:R-:W-:Y:S01]  /*6e9d0*/  STL [R1+0x6780], R9 ;  /* 0x0067800901007387 */ /* 0x000fe20000100800 */
[----:B------:R-:W-:Y:S02]  /*6e9e0*/  UIADD3.64 UR10, UR6, 0x2, URZ ;  /* 0x00000002060a7897 */ /* 0x000fe4000fffe03f */
[----:B------:R-:W-:Y:S01]  /*6e9f0*/  UIADD3.64 UR14, UR6, 0x4, URZ ;  /* 0x00000004060e7897 */ /* 0x000fe2000fffe03f */
[----:B------:R-:W-:Y:S01]  /*6ea00*/  UMOV UR60, UR8 ;  /* 0x00000008003c7c82 */ /* 0x000fe20008000000 */
[----:B------:R-:W-:Y:S02]  /*6ea10*/  UMOV UR61, UR9 ;  /* 0x00000009003d7c82 */ /* 0x000fe40008000000 */
[----:B------:R-:W-:Y:S01]  /*6ea20*/  IMAD.U32 R188, RZ, RZ, UR10 ;  /* 0x0000000affbc7e24 */ /* 0x000fe2000f8e00ff */
[----:B------:R-:W-:Y:S01]  /*6ea30*/  UMOV UR58, UR12 ;  /* 0x0000000c003a7c82 */ /* 0x000fe20008000000 */
[----:B------:R-:W-:Y:S01]  /*6ea40*/  IMAD.U32 R189, RZ, RZ, UR11 ;  /* 0x0000000bffbd7e24 */ /* 0x000fe2000f8e00ff */
[----:B------:R-:W-:Y:S01]  /*6ea50*/  MOV R184, UR14 ;  /* 0x0000000e00b87c02 */ /* 0x000fe20008000f00 */
[----:B------:R-:W-:Y:S01]  /*6ea60*/  IMAD.U32 R185, RZ, RZ, UR15 ;  /* 0x0000000fffb97e24 */ /* 0x000fe2000f8e00ff */
[----:B------:R-:W-:Y:S01]  /*6ea70*/  STL [R1+0x5220], R188 ;  /* 0x005220bc01007387 */ /* 0x000fe20000100800 */
[----:B------:R-:W-:-:S03]  /*6ea80*/  UMOV UR59, UR13 ;  /* 0x0000000d003b7c82 */ /* 0x000fc60008000000 */
[----:B------:R-:W-:Y:S04]  /*6ea90*/  STL [R1+0x521c], R189 ;  /* 0x00521cbd01007387 */ /* 0x000fe80000100800 */
[----:B------:R-:W-:Y:S04]  /*6eaa0*/  STL [R1+0x5228], R184 ;  /* 0x005228b801007387 */ /* 0x000fe80000100800 */
[----:B------:R-:W-:Y:S01]  /*6eab0*/  STL [R1+0x5224], R185 ;  /* 0x005224b901007387 */ /* 0x000fe20000100800 */
[----:B------:R-:W-:Y:S02]  /*6eac0*/  WARPGROUP.DEPBAR.LE gsb0, 0x0 ;  /* 0x00008000000079c5 */ /* 0x000fe40000010000 */
[----:B------:R-:W-:-:S06]  /*6ead0*/  WARPGROUP.ARRIVE ;  /* 0x00000000000079c5 */ /* 0x000fcc0000000000 */
[----:B------:R-:W-:Y:S03]  /*6eae0*/  HGMMA.64x256x8.F32.TF32 R24, gdesc[UR4], R24, gsb0 ;  /* 0x07e00000041879f0 */ /* 0x000fe60008002818 */
[----:B------:R-:W-:Y:S02]  /*6eaf0*/  WARPGROUP.DEPBAR.LE gsb0, 0x0 ;  /* 0x00008000000079c5 */ /* 0x000fe40000010000 */
[----:B------:R-:W-:-:S15]  /*6eb00*/  WARPGROUP.ARRIVE ;  /* 0x00000000000079c5 */ /* 0x000fde0000000000 */
[----:B------:R-:W-:-:S08]  /*6eb10*/  NOP ;  /* 0x0000000000007918 */ /* 0x000fd00000000000 */
[----:B------:R-:W-:Y:S01]  /*6eb20*/  HGMMA.64x256x8.F32.TF32 R24, gdesc[UR8], R24, gsb0 ;  /* 0x07e00000081879f0 */ /* 0x000fe20008002818 */
[----:B------:R-:W-:Y:S01]  /*6eb30*/  UMOV UR8, UR10 ;  /* 0x0000000a00087c82 */ /* 0x000fe20008000000 */
[----:B------:R-:W-:Y:S01]  /*6eb40*/  UMOV UR9, UR11 ;  /* 0x0000000b00097c82 */ /* 0x000fe20008000000 */
[----:B------:R-:W-:Y:S01]  /*6eb50*/  UMOV UR10, UR14 ;  /* 0x0000000e000a7c82 */ /* 0x000fe20008000000 */
[----:B------:R-:W-:Y:S01]  /*6eb60*/  UMOV UR11, UR15 ;  /* 0x0000000f000b7c82 */ /* 0x000fe20008000000 */
[----:B------:R-:W-:Y:S02]  /*6eb70*/  WARPGROUP.DEPBAR.LE gsb0, 0x0 ;  /* 0x00008000000079c5 */ /* 0x000fe40000010000 */
[----:B------:R-:W-:-:S15]  /*6eb80*/  WARPGROUP.ARRIVE ;  /* 0x00000000000079c5 */ /* 0x000fde0000000000 */
[----:B------:R-:W-:-:S06]  /*6eb90*/  NOP ;  /* 0x0000000000007918 */ /* 0x000fcc0000000000 */
[----:B------:R-:W-:Y:S03]  /*6eba0*/  HGMMA.64x256x8.F32.TF32 R24, gdesc[UR12], R24, gsb0 ;  /* 0x07e000000c1879f0 */ /* 0x000fe60008002818 */
[----:B------:R-:W-:Y:S02]  /*6ebb0*/  WARPGROUP.DEPBAR.LE gsb0, 0x0 ;  /* 0x00008000000079c5 */ /* 0x000fe40000010000 */
[----:B------:R-:W-:Y:S01]  /*6ebc0*/  IMAD.MOV.U32 R2, RZ, RZ, R150 ;  /* 0x000000ffff027224 */ /* 0x000fe200078e0096 */
[----:B------:R-:W-:Y:S01]  /*6ebd0*/  MOV R3, R149 ;  /* 0x0000009500037202 */ /* 0x000fe20000000f00 */
[----:B------:R-:W-:Y:S01]  /*6ebe0*/  IMAD.MOV.U32 R0, RZ, RZ, R151 ;  /* 0x000000ffff007224 */ /* 0x000fe200078e0097 */
[----:B------:R-:W-:Y:S01]  /*6ebf0*/  MOV R150, UR9 ;  /* 0x0000000900967c02 */ /* 0x000fe20008000f00 */
[----:B------:R-:W-:Y:S01]  /*6ec00*/  IMAD.MOV.U32 R4, RZ, RZ, R148 ;  /* 0x000000ffff047224 */ /* 0x000fe200078e0094 */
[----:B------:R-:W-:Y:S01]  /*6ec10*/  MOV R151, UR8 ;  /* 0x0000000800977c02 */ /* 0x000fe20008000f00 */
[----:B------:R1:W-:Y:S01]  /*6ec20*/  STL.64 [R1+0x1c00], R24 ;  /* 0x001c001801007387 */ /* 0x0003e20000100a00 */
[----:B------:R-:W-:Y:S01]  /*6ec30*/  MOV R148, UR11 ;  /* 0x0000000b00947c02 */ /* 0x000fe20008000f00 */
[----:B------:R-:W-:Y:S01]  /*6ec40*/  IMAD.MOV.U32 R252, RZ, RZ, R28 ;  /* 0x000000fffffc7224 */ /* 0x000fe200078e001c */
[----:B------:R-:W-:Y:S01]  /*6ec50*/  MOV R149, UR10 ;  /* 0x0000000a00957c02 */ /* 0x000fe20008000f00 */
[----:B------:R2:W-:Y:S01]  /*6ec60*/  STL.64 [R1+0x1c08], R26 ;  /* 0x001c081a01007387 */ /* 0x0005e20000100a00 */
[----:B------:R-:W-:Y:S01]  /*6ec70*/  MOV R251, R29 ;  /* 0x0000001d00fb7202 */ /* 0x000fe20000000f00 */
[----:B------:R-:W-:Y:S01]  /*6ec80*/  IMAD.MOV.U32 R250, RZ, RZ, R30 ;  /* 0x000000fffffa7224 */ /* 0x000fe200078e001e */
[----:B------:R-:W-:Y:S01]  /*6ec90*/  MOV R248, R32 ;  /* 0x0000002000f87202 */ /* 0x000fe20000000f00 */
        /* <DEDUP_REMOVED lines=8> */
[----:B-1----:R-:W4:Y:S01]  /*6ed20*/  LDL.LU.64 R24, [R1+0x1a00] ;  /* 0x001a000001187983 */ /* 0x002f220000300a00 */
[----:B------:R-:W-:Y:S01]  /*6ed30*/  IMAD.MOV.U32 R243, RZ, RZ, R37 ;  /* 0x000000fffff37224 */ /* 0x000fe200078e0025 */
[----:B------:R-:W-:Y:S01]  /*6ed40*/  MOV R239, R41 ;  /* 0x0000002900ef7202 */ /* 0x000fe20000000f00 */
[----:B------:R-:W-:Y:S01]  /*6ed50*/  IMAD.MOV.U32 R241, RZ, RZ, R39 ;  /* 0x000000fffff17224 */ /* 0x000fe200078e0027 */
[----:B--2---:R-:W2:Y:S01]  /*6ed60*/  LDL.LU.64 R26, [R1+0x1a08] ;  /* 0x001a0800011a7983 */ /* 0x004ea20000300a00 */
[----:B------:R-:W-:Y:S01]  /*6ed70*/  IMAD.MOV.U32 R240, RZ, RZ, R40 ;  /* 0x000000fffff07224 */ /* 0x000fe200078e0028 */
[----:B------:R-:W-:Y:S01]  /*6ed80*/  MOV R236, R44 ;  /* 0x0000002c00ec7202 */ /* 0x000fe20000000f00 */
[----:B------:R-:W-:Y:S01]  /*6ed90*/  IMAD.MOV.U32 R238, RZ, RZ, R42 ;  /* 0x000000ffffee7224 */ /* 0x000fe200078e002a */
[----:B------:R-:W4:Y:S01]  /*6eda0*/  LDL.LU.64 R28, [R1+0x1a10] ;  /* 0x001a1000011c7983 */ /* 0x000f220000300a00 */
[----:B------:R-:W-:Y:S01]  /*6edb0*/  IMAD.MOV.U32 R237, RZ, RZ, R43 ;  /* 0x000000ffffed7224 */ /* 0x000fe200078e002b */
[----:B------:R-:W-:Y:S01]  /*6edc0*/  MOV R233, R47 ;  /* 0x0000002f00e97202 */ /* 0x000fe20000000f00 */
[----:B------:R-:W-:Y:S01]  /*6edd0*/  IMAD.MOV.U32 R235, RZ, RZ, R45 ;  /* 0x000000ffffeb7224 */ /* 0x000fe200078e002d */
[----:B------:R-:W2:Y:S01]  /*6ede0*/  LDL.LU.64 R30, [R1+0x1a18] ;  /* 0x001a1800011e7983 */ /* 0x000ea20000300a00 */
        /* <DEDUP_REMOVED lines=132> */
[----:B------:R-:W-:-:S02]  /*6f630*/  IMAD.MOV.U32 R7, RZ, RZ, R145 ;  /* 0x000000ffff077224 */ /* 0x000fc400078e0091 */
[----:B------:R-:W-:Y:S01]  /*6f640*/  IMAD.MOV.U32 R5, RZ, RZ, R147 ;  /* 0x000000ffff057224 */ /* 0x000fe200078e0093 */
[----:B------:R-:W2:Y:S04]  /*6f650*/  LDL.LU.64 R98, [R1+0x1b28] ;  /* 0x001b280001627983 */ /* 0x000ea80000300a00 */
[----:B------:R-:W4:Y:S04]  /*6f660*/  LDL.LU.64 R100, [R1+0x1b30] ;  /* 0x001b300001647983 */ /* 0x000f280000300a00 */
        /* <DEDUP_REMOVED lines=23> */
[----:B---3--:R-:W3:Y:S04]  /*6f7e0*/  LDL.LU.64 R148, [R1+0x1bf0] ;  /* 0x001bf00001947983 */ /* 0x008ee80000300a00 */
[----:B------:R-:W4:Y:S04]  /*6f7f0*/  LDL.LU.64 R150, [R1+0x1bf8] ;  /* 0x001bf80001967983 */ /* 0x000f280000300a00 */
[----:B----4-:R-:W-:Y:S04]  /*6f800*/  STL.64 [R1+0x6da0], R150 ;  /* 0x006da09601007387 */ /* 0x010fe80000100a00 */
[----:B---3--:R-:W-:Y:S04]  /*6f810*/  STL.64 [R1+0x6d98], R148 ;  /* 0x006d989401007387 */ /* 0x008fe80000100a00 */
[----:B--2---:R-:W-:Y:S04]  /*6f820*/  STL.64 [R1+0x6d90], R146 ;  /* 0x006d909201007387 */ /* 0x004fe80000100a00 */
        /* <DEDUP_REMOVED lines=57> */
[----:B-1----:R-:W2:Y:S04]  /*6fbc0*/  LDL.LU R32, [R1+0x1c00] ;  /* 0x001c000001207983 */ /* 0x002ea80000300800 */
[----:B------:R-:W2:Y:S04]  /*6fbd0*/  LDL.LU R33, [R1+0x1c04] ;  /* 0x001c040001217983 */ /* 0x000ea80000300800 */
[----:B------:R-:W2:Y:S04]  /*6fbe0*/  LDL.LU R34, [R1+0x1c08] ;  /* 0x001c080001227983 */ /* 0x000ea80000300800 */
[----:B------:R-:W2:Y:S01]  /*6fbf0*/  LDL.LU R35, [R1+0x1c0c] ;  /* 0x001c0c0001237983 */ /* 0x000ea20000300800 */
        /* <DEDUP_REMOVED lines=86> */
[----:B------:R-:W-:Y:S02]  /*70160*/  IMAD.MOV.U32 R95, RZ, RZ, R193 ;  /* 0x000000ffff5f7224 */ /* 0x000fe400078e00c1 */
[----:B------:R-:W-:Y:S02]  /*70170*/  IMAD.MOV.U32 R97, RZ, RZ, R191 ;  /* 0x000000ffff617224 */ /* 0x000fe400078e00bf */
[----:B------:R-:W-:Y:S02]  /*70180*/  IMAD.MOV.U32 R98, RZ, RZ, R190 ;  /* 0x000000ffff627224 */ /* 0x000fe400078e00be */
        /* <DEDUP_REMOVED lines=34> */
[----:B------:R-:W-:Y:S01]  /*703b0*/  IMAD.MOV.U32 R158, RZ, RZ, R2 ;  /* 0x000000ffff9e7224 */ /* 0x000fe200078e0002 */
[----:B------:R-:W-:Y:S02]  /*703c0*/  UIADD3.64 UR12, UR4, 0xffe, URZ ;  /* 0x00000ffe040c7897 */ /* 0x000fe4000fffe03f */
[----:B------:R-:W-:-:S03]  /*703d0*/  UIADD3.64 UR14, UR6, 0x7fe, URZ ;  /* 0x000007fe060e7897 */ /* 0x000fc6000fffe03f */
[----:B--2---:R-:W-:-:S06]  /*703e0*/  WARPGROUP.ARRIVE ;  /* 0x00000000000079c5 */ /* 0x004fcc0000000000 */
[----:B------:R-:W-:Y:S01]  /*703f0*/  HGMMA.64x256x8.F32.TF32 R32, gdesc[UR12], R32, gsb0 ;  /* 0x07e000000c2079f0 */ /* 0x000fe20008002820 */
[----:B------:R-:W-:Y:S02]  /*70400*/  UIADD3.64 UR24, UR4, 0x1000, URZ ;  /* 0x0000100004187897 */ /* 0x000fe4000fffe03f */
[----:B------:R-:W-:Y:S01]  /*70410*/  UIADD3.64 UR26, UR6, 0x800, URZ ;  /* 0x00000800061a7897 */ /* 0x000fe2000fffe03f */
[----:B------:R-:W-:Y:S01]  /*70420*/  IMAD.U32 R180, RZ, RZ, UR14 ;  /* 0x0000000effb47e24 */ /* 0x000fe2000f8e00ff */
[----:B------:R-:W-:Y:S01]  /*70430*/  UMOV UR10, UR12 ;  /* 0x0000000c000a7c82 */ /* 0x000fe20008000000 */
[----:B------:R-:W-:Y:S01]  /*70440*/  UMOV UR11, UR13 ;  /* 0x0000000d000b7c82 */ /* 0x000fe20008000000 */
[----:B------:R-:W-:Y:S01]  /*70450*/  IMAD.U32 R181, RZ, RZ, UR15 ;  /* 0x0000000fffb57e24 */ /* 0x000fe2000f8e00ff */
[----:B------:R-:W-:Y:S01]  /*70460*/  UMOV UR12, UR14 ;  /* 0x0000000e000c7c82 */ /* 0x000fe20008000000 */
[----:B------:R-:W-:Y:S01]  /*70470*/  UMOV UR13, UR15 ;  /* 0x0000000f000d7c82 */ /* 0x000fe20008000000 */
[----:B------:R-:W-:Y:S01]  /*70480*/  MOV R176, UR26 ;  /* 0x0000001a00b07c02 */ /* 0x000fe20008000f00 */
[----:B------:R-:W-:Y:S01]  /*70490*/  IMAD.U32 R177, RZ, RZ, UR27 ;  /* 0x0000001bffb17e24 */ /* 0x000fe2000f8e00ff */
[----:B------:R-:W-:Y:S01]  /*704a0*/  UMOV UR8, UR24 ;  /* 0x0000001800087c82 */ /* 0x000fe20008000000 */
[----:B------:R-:W-:Y:S01]  /*704b0*/  UMOV UR9, UR25 ;  /* 0x0000001900097c82 */ /* 0x000fe20008000000 */
[----:B------:R-:W-:Y:S01]  /*704c0*/  UMOV UR14, UR26 ;  /* 0x0000001a000e7c82 */ /* 0x000fe20008000000 */
[----:B------:R-:W-:Y:S01]  /*704d0*/  UMOV UR15, UR27 ;  /* 0x0000001b000f7c82 */ /* 0x000fe20008000000 */
[----:B------:R-:W-:-:S02]  /*704e0*/  WARPGROUP.DEPBAR.LE gsb0, 0x0 ;  /* 0x00008000000079c5 */ /* 0x000fc40000010000 */
[----:B------:R-:W-:-:S10]  /*704f0*/  WARPGROUP.ARRIVE ;  /* 0x00000000000079c5 */ /* 0x000fd40000000000 */
[----:B------:R-:W-:Y:S01]  /*70500*/  HGMMA.64x256x8.F32.TF32 R32, gdesc[UR24], R32, gsb0 ;  /* 0x07e00000182079f0 */ /* 0x000fe20008002820 */
[----:B------:R-:W-:Y:S02]  /*70510*/  UIADD3.64 UR24, UR4, 0x1002, URZ ;  /* 0x0000100204187897 */ /* 0x000fe4000fffe03f */
[----:B------:R-:W-:Y:S01]  /*70520*/  UIADD3.64 UR26, UR6, 0x802, URZ ;  /* 0x00000802061a7897 */ /* 0x000fe2000fffe03f */
[----:B------:R-:W-:Y:S02]  /*70530*/  MOV R6, UR9 ;  /* 0x0000000900067c02 */ /* 0x000fe40008000f00 */
[----:B------:R-:W-:Y:S01]  /*70540*/  MOV R5, UR8 ;  /* 0x0000000800057c02 */ /* 0x000fe20008000f00 */
[----:B------:R-:W-:Y:S01]  /*70550*/  UIADD3.64 UR8, UR4, 0x1004, URZ ;  /* 0x0000100404087897 */ /* 0x000fe2000fffe03f */
[----:B------:R-:W-:Y:S02]  /*70560*/  MOV R4, UR11 ;  /* 0x0000000b00047c02 */ /* 0x000fe40008000f00 */
[----:B------:R-:W-:Y:S01]  /*70570*/  MOV R3, UR10 ;  /* 0x0000000a00037c02 */ /* 0x000fe20008000f00 */
[----:B------:R-:W-:Y:S01]  /*70580*/  UIADD3.64 UR10, UR6, 0x804, URZ ;  /* 0x00000804060a7897 */ /* 0x000fe2000fffe03f */
[----:B------:R-:W-:-:S02]  /*70590*/  WARPGROUP.DEPBAR.LE gsb0, 0x0 ;  /* 0x00008000000079c5 */ /* 0x000fc40000010000 */
[----:B------:R-:W-:-:S14]  /*705a0*/  WARPGROUP.ARRIVE ;  /* 0x00000000000079c5 */ /* 0x000fdc0000000000 */
[----:B------:R-:W-:Y:S01]  /*705b0*/  HGMMA.64x256x8.F32.TF32 R32, gdesc[UR24], R32, gsb0 ;  /* 0x07e00000182079f0 */ /* 0x000fe20008002820 */
[----:B------:R-:W-:Y:S01]  /*705c0*/  IMAD.U32 R172, RZ, RZ, UR10 ;  /* 0x0000000affac7e24 */ /* 0x000fe2000f8e00ff */
[----:B------:R-:W-:Y:S01]  /*705d0*/  UMOV UR52, UR8 ;  /* 0x0000000800347c82 */ /* 0x000fe20008000000 */
[----:B------:R-:W-:Y:S01]  /*705e0*/  IMAD.U32 R173, RZ, RZ, UR11 ;  /* 0x0000000bffad7e24 */ /* 0x000fe2000f8e00ff */
[----:B------:R-:W-:Y:S01]  /*705f0*/  UMOV UR53, UR9 ;  /* 0x0000000900357c82 */ /* 0x000fe20008000000 */
[----:B------:R-:W-:Y:S01]  /*70600*/  UMOV UR22, UR10 ;  /* 0x0000000a00167c82 */ /* 0x000fe20008000000 */
[----:B------:R-:W-:Y:S01]  /*70610*/  UMOV UR23, UR11 ;  /* 0x0000000b00177c82 */ /* 0x000fe20008000000 */
[----:B------:R-:W-:Y:S02]  /*70620*/  WARPGROUP.DEPBAR.LE gsb0, 0x0 ;  /* 0x00008000000079c5 */ /* 0x000fe40000010000 */
[----:B------:R-:W-:-:S15]  /*70630*/  WARPGROUP.ARRIVE ;  /* 0x00000000000079c5 */ /* 0x000fde0000000000 */
[----:B------:R-:W-:-:S04]  /*70640*/  NOP ;  /* 0x0000000000007918 */ /* 0x000fc80000000000 */
[----:B------:R-:W-:Y:S01]  /*70650*/  HGMMA.64x256x8.F32.TF32 R32, gdesc[UR8], R32, gsb0 ;  /* 0x07e00000082079f0 */ /* 0x000fe20008002820 */
[----:B------:R-:W-:Y:S02]  /*70660*/  UIADD3.64 UR8, UR4, 0x1ffe, URZ ;  /* 0x00001ffe04087897 */ /* 0x000fe4000fffe03f */
[----:B------:R-:W-:Y:S01]  /*70670*/  UIADD3.64 UR10, UR6, 0xffe, URZ ;  /* 0x00000ffe060a7897 */ /* 0x000fe2000fffe03f */
[----:B------:R-:W-:Y:S01]  /*70680*/  IMAD.U32 R174, RZ, RZ, UR26 ;  /* 0x0000001affae7e24 */ /* 0x000fe2000f8e00ff */
[----:B------:R-:W-:Y:S01]  /*70690*/  MOV R175, UR27 ;  /* 0x0000001b00af7c02 */ /* 0x000fe20008000f00 */
[----:B------:R-:W-:Y:S01]  /*706a0*/  UMOV UR18, UR26 ;  /* 0x0000001a00127c82 */ /* 0x000fe20008000000 */
[----:B------:R-:W-:Y:S01]  /*706b0*/  UMOV UR19, UR27 ;  /* 0x0000001b00137c82 */ /* 0x000fe20008000000 */
[----:B------:R-:W-:Y:S01]  /*706c0*/  UMOV UR48, UR8 ;  /* 0x0000000800307c82 */ /* 0x000fe20008000000 */
[----:B------:R-:W-:Y:S01]  /*706d0*/  MOV R170, UR10 ;  /* 0x0000000a00aa7c02 */ /* 0x000fe20008000f00 */
[----:B------:R-:W-:Y:S01]  /*706e0*/  IMAD.U32 R171, RZ, RZ, UR11 ;  /* 0x0000000bffab7e24 */ /* 0x000fe2000f8e00ff */
[----:B------:R-:W-:Y:S01]  /*706f0*/  UMOV UR49, UR9 ;  /* 0x0000000900317c82 */ /* 0x000fe20008000000 */
[----:B------:R-:W-:Y:S01]  /*70700*/  UMOV UR26, UR10 ;  /* 0x0000000a001a7c82 */ /* 0x000fe20008000000 */
[----:B------:R-:W-:Y:S01]  /*70710*/  UMOV UR27, UR11 ;  /* 0x0000000b001b7c82 */ /* 0x000fe20008000000 */
[----:B------:R-:W-:-:S02]  /*70720*/  WARPGROUP.DEPBAR.LE gsb0, 0x0 ;  /* 0x00008000000079c5 */ /* 0x000fc40000010000 */
[----:B------:R-:W-:-:S12]  /*70730*/  WARPGROUP.ARRIVE ;  /* 0x00000000000079c5 */ /* 0x000fd80000000000 */
[----:B------:R-:W-:Y:S01]  /*70740*/  HGMMA.64x256x8.F32.TF32 R32, gdesc[UR8], R32, gsb0 ;  /* 0x07e00000082079f0 */ /* 0x000fe20008002820 */
[----:B------:R-:W-:Y:S02]  /*70750*/  UIADD3.64 UR8, UR4, 0x2000, URZ ;  /* 0x0000200004087897 */ /* 0x000fe4000fffe03f */
[----:B------:R-:W-:-:S05]  /*70760*/  UIADD3.64 UR10, UR6, 0x1000, URZ ;  /* 0x00001000060a7897 */ /* 0x000fca000fffe03f */
[----:B------:R-:W-:Y:S01]  /*70770*/  UMOV UR44, UR8 ;  /* 0x00000008002c7c82 */ /* 0x000fe20008000000 */
[----:B------:R-:W-:Y:S01]  /*70780*/  IMAD.U32 R168, RZ, RZ, UR10 ;  /* 0x0000000affa87e24 */ /* 0x000fe2000f8e00ff */
[----:B------:R-:W-:Y:S01]  /*70790*/  MOV R169, UR11 ;  /* 0x0000000b00a97c02 */ /* 0x000fe20008000f00 */
[----:B------:R-:W-:Y:S01]  /*707a0*/  UMOV UR45, UR9 ;  /* 0x00000009002d7c82 */ /* 0x000fe20008000000 */
[----:B------:R-:W-:Y:S01]  /*707b0*/  UMOV UR30, UR10 ;  /* 0x0000000a001e7c82 */ /* 0x000fe20008000000 */
[----:B------:R-:W-:Y:S01]  /*707c0*/  UMOV UR31, UR11 ;  /* 0x0000000b001f7c82 */ /* 0x000fe20008000000 */
[----:B------:R-:W-:Y:S02]  /*707d0*/  WARPGROUP.DEPBAR.LE gsb0, 0x0 ;  /* 0x00008000000079c5 */ /* 0x000fe40000010000 */
[----:B------:R-:W-:-:S12]  /*707e0*/  WARPGROUP.ARRIVE ;  /* 0x00000000000079c5 */ /* 0x000fd80000000000 */
[----:B------:R-:W-:Y:S01]  /*707f0*/  HGMMA.64x256x8.F32.TF32 R32, gdesc[UR8], R32, gsb0 ;  /* 0x07e00000082079f0 */ /* 0x000fe20008002820 */
[----:B------:R-:W-:Y:S02]  /*70800*/  UIADD3.64 UR8, UR4, 0x2002, URZ ;  /* 0x0000200204087897 */ /* 0x000fe4000fffe03f */
[----:B------:R-:W-:-:S05]  /*70810*/  UIADD3.64 UR10, UR6, 0x1002, URZ ;  /* 0x00001002060a7897 */ /* 0x000fca000fffe03f */
[----:B------:R-:W-:Y:S01]  /*70820*/  UMOV UR40, UR8 ;  /* 0x0000000800287c82 */ /* 0x000fe20008000000 */
[----:B------:R-:W-:Y:S01]  /*70830*/  IMAD.U32 R166, RZ, RZ, UR10 ;  /* 0x0000000affa67e24 */ /* 0x000fe2000f8e00ff */
[----:B------:R-:W-:Y:S01]  /*70840*/  UMOV UR41, UR9 ;  /* 0x0000000900297c82 */ /* 0x000fe20008000000 */
[----:B------:R-:W-:Y:S01]  /*70850*/  IMAD.U32 R167, RZ, RZ, UR11 ;  /* 0x0000000bffa77e24 */ /* 0x000fe2000f8e00ff */
        /* <DEDUP_REMOVED lines=8> */
[----:B------:R-:W-:Y:S01]  /*708e0*/  MOV R164, UR10 ;  /* 0x0000000a00a47c02 */ /* 0x000fe20008000f00 */
[----:B------:R-:W-:Y:S01]  /*708f0*/  IMAD.U32 R165, RZ, RZ, UR11 ;  /* 0x0000000bffa57e24 */ /* 0x000fe2000f8e00ff */
        /* <DEDUP_REMOVED lines=29> */
[----:B------:R-:W-:Y:S01]  /*70ad0*/  UIADD3.64 UR10, UR6, 0x1802, URZ ;  /* 0x00001802060a7897 */ /* 0x000fe2000fffe03f */
[----:B------:R-:W-:Y:S01]  /*70ae0*/  UMOV UR56, UR24 ;  /* 0x0000001800387c82 */ /* 0x000fe20008000000 */
[----:B------:R-:W-:-:S03]  /*70af0*/  UMOV UR57, UR25 ;  /* 0x0000001900397c82 */ /* 0x000fc60008000000 */
        /* <DEDUP_REMOVED lines=10> */
[----:B------:R-:W-:Y:S01]  /*70ba0*/  UIADD3.64 UR10, UR6, 0x1804, URZ ;  /* 0x00001804060a7897 */ /* 0x000fe2000fffe03f */
[----:B------:R-:W-:Y:S04]  /*70bb0*/  STL.64 [R1+0x6bc0], R30 ;  /* 0x006bc01e01007387 */ /* 0x000fe80000100a00 */
[----:B------:R-:W-:Y:S04]  /*70bc0*/  STL.64 [R1+0x6bb8], R28 ;  /* 0x006bb81c01007387 */ /* 0x000fe80000100a00 */
[----:B------:R-:W-:Y:S04]  /*70bd0*/  STL.64 [R1+0x6bb0], R26 ;  /* 0x006bb01a01007387 */ /* 0x000fe80000100a00 */
[----:B------:R-:W-:Y:S04]  /*70be0*/  STL.64 [R1+0x6ba8], R24 ;  /* 0x006ba81801007387 */ /* 0x000fe80000100a00 */
        /* <DEDUP_REMOVED lines=13> */
[----:B------:R-:W-:Y:S01]  /*70cc0*/  STL [R1+0x525c], R167 ;  /* 0x00525ca701007387 */ /* 0x000fe20000100800 */
[----:B------:R-:W-:-:S03]  /*70cd0*/  IMAD.U32 R236, RZ, RZ, UR10 ;  /* 0x0000000affec7e24 */ /* 0x000fc6000f8e00ff */
[----:B------:R-:W-:Y:S01]  /*70ce0*/  STL [R1+0x5268], R164 ;  /* 0x005268a401007387 */ /* 0x000fe20000100800 */
[----:B------:R-:W-:-:S03]  /*70cf0*/  MOV R237, UR11 ;  /* 0x0000000b00ed7c02 */ /* 0x000fc60008000f00 */
[----:B------:R-:W-:Y:S04]  /*70d00*/  STL [R1+0x5264], R165 ;  /* 0x005264a501007387 */ /* 0x000fe80000100800 */
[----:B------:R-:W-:Y:S04]  /*70d10*/  STL [R1+0x5270], R162 ;  /* 0x005270a201007387 */ /* 0x000fe80000100800 */
[----:B------:R-:W-:Y:S01]  /*70d20*/  STL [R1+0x526c], R163 ;  /* 0x00526ca301007387 */ /* 0x000fe20000100800 */
[----:B------:R-:W-:Y:S02]  /*70d30*/  WARPGROUP.DEPBAR.LE gsb0, 0x0 ;  /* 0x00008000000079c5 */ /* 0x000fe40000010000 */
[----:B------:R-:W-:-:S06]  /*70d40*/  WARPGROUP.ARRIVE ;  /* 0x00000000000079c5 */ /* 0x000fcc0000000000 */
[----:B------:R-:W-:Y:S01]  /*70d50*/  HGMMA.64x256x8.F32.TF32 R32, gdesc[UR8], R32, gsb0 ;  /* 0x07e00000082079f0 */ /* 0x000fe20008002820 */
[----:B------:R-:W-:Y:S04]  /*70d60*/  STL [R1+0x5278], R248 ;  /* 0x005278f801007387 */ /* 0x000fe80000100800 */
[----:B------:R-:W-:Y:S04]  /*70d70*/  STL [R1+0x5274], R249 ;  /* 0x005274f901007387 */ /* 0x000fe80000100800 */
[----:B------:R-:W-:Y:S04]  /*70d80*/  STL [R1+0x5280], R242 ;  /* 0x005280f201007387 */ /* 0x000fe80000100800 */
[----:B------:R-:W-:Y:S04]  /*70d90*/  STL [R1+0x527c], R243 ;  /* 0x00527cf301007387 */ /* 0x000fe80000100800 */
[----:B------:R-:W-:Y:S04]  /*70da0*/  STL [R1+0x5288], R236 ;  /* 0x005288ec01007387 */ /* 0x000fe80000100800 */
[----:B------:R-:W-:Y:S01]  /*70db0*/  STL [R1+0x5284], R237 ;  /* 0x005284ed01007387 */ /* 0x000fe20000100800 */
[----:B------:R-:W-:-:S03]  /*70dc0*/  WARPGROUP.DEPBAR.LE gsb0, 0x0 ;  /* 0x00008000000079c5 */ /* 0x000fc60000010000 */
        /* <DEDUP_REMOVED lines=127> */
[----:B------:R-:W2:Y:S01]  /*715c0*/  LDL.LU.64 R24, [R1+0x6ba8] ;  /* 0x006ba80001187983 */ /* 0x000ea20000300a00 */
[----:B------:R-:W-:Y:S01]  /*715d0*/  MOV R14, UR15 ;  /* 0x0000000f000e7c02 */ /* 0x000fe20008000f00 */
[----:B------:R-:W-:Y:S01]  /*715e0*/  UMOV UR15, UR21 ;  /* 0x00000015000f7c82 */ /* 0x000fe20008000000 */
[----:B------:R-:W-:Y:S01]  /*715f0*/  MOV R13, UR14 ;  /* 0x0000000e000d7c02 */ /* 0x000fe20008000f00 */
[----:B------:R-:W-:Y:S01]  /*71600*/  UMOV UR14, UR20 ;  /* 0x00000014000e7c82 */ /* 0x000fe20008000000 */
[----:B------:R-:W-:Y:S01]  /*71610*/  MOV R12, UR13 ;  /* 0x0000000d000c7c02 */ /* 0x000fe20008000f00 */
[----:B------:R-:W-:Y:S01]  /*71620*/  UMOV UR13, UR15 ;  /* 0x0000000f000d7c82 */ /* 0x000fe20008000000 */
[----:B------:R-:W-:Y:S01]  /*71630*/  MOV R7, UR12 ;  /* 0x0000000c00077c02 */ /* 0x000fe20008000f00 */
[----:B------:R-:W-:Y:S01]  /*71640*/  UMOV UR12, UR14 ;  /* 0x0000000e000c7c82 */ /* 0x000fe20008000000 */
[----:B------:R-:W-:-:S06]  /*71650*/  UIADD3.64 UR14, UR6, 0x1ffe, URZ ;  /* 0x00001ffe060e7897 */ /* 0x000fcc000fffe03f */
[----:B------:R-:W-:Y:S02]  /*71660*/  IMAD.U32 R192, RZ, RZ, UR14 ;  /* 0x0000000effc07e24 */ /* 0x000fe4000f8e00ff */
[----:B------:R-:W-:Y:S01]  /*71670*/  IMAD.U32 R193, RZ, RZ, UR15 ;  /* 0x0000000fffc17e24 */ /* 0x000fe2000f8e00ff */
[----:B--2---:R-:W-:-:S06]  /*71680*/  WARPGROUP.ARRIVE ;  /* 0x00000000000079c5 */ /* 0x004fcc0000000000 */
[----:B------:R-:W-:Y:S01]  /*71690*/  HGMMA.64x256x8.F32.TF32 R24, gdesc[UR12], R24, gsb0 ;  /* 0x07e000000c1879f0 */ /* 0x000fe20008002818 */
[----:B------:R-:W-:Y:S01]  /*716a0*/  UIADD3.64 UR14, UR6, 0x2000, URZ ;  /* 0x00002000060e7897 */ /* 0x000fe2000fffe03f */
[----:B------:R-:W-:Y:S01]  /*716b0*/  UMOV UR12, UR4 ;  /* 0x00000004000c7c82 */ /* 0x000fe20008000000 */
[----:B------:R-:W-:-:S04]  /*716c0*/  UMOV UR13, UR5 ;  /* 0x00000005000d7c82 */ /* 0x000fc80008000000 */
[----:B------:R-:W-:Y:S01]  /*716d0*/  MOV R202, UR14 ;  /* 0x0000000e00ca7c02 */ /* 0x000fe20008000f00 */
[----:B------:R-:W-:Y:S01]  /*716e0*/  IMAD.U32 R203, RZ, RZ, UR15 ;  /* 0x0000000fffcb7e24 */ /* 0x000fe2000f8e00ff */
[----:B------:R-:W-:Y:S02]  /*716f0*/  WARPGROUP.DEPBAR.LE gsb0, 0x0 ;  /* 0x00008000000079c5 */ /* 0x000fe40000010000 */
[----:B------:R-:W-:-:S15]  /*71700*/  WARPGROUP.ARRIVE ;  /* 0x00000000000079c5 */ /* 0x000fde0000000000 */
[----:B------:R-:W-:-:S02]  /*71710*/  NOP ;  /* 0x0000000000007918 */ /* 0x000fc40000000000 */
[----:B------:R-:W-:Y:S01]  /*71720*/  HGMMA.64x256x8.F32.TF32 R24, gdesc[UR12], R24, gsb0 ;  /* 0x07e000000c1879f0 */ /* 0x000fe20008002818 */
[----:B------:R-:W-:Y:S01]  /*71730*/  UIADD3.64 UR14, UR6, 0x2002, URZ ;  /* 0x00002002060e7897 */ /* 0x000fe2000fffe03f */
[----:B------:R-:W-:Y:S01]  /*71740*/  UMOV UR12, UR60 ;  /* 0x0000003c000c7c82 */ /* 0x000fe20008000000 */
[----:B------:R-:W-:-:S04]  /*71750*/  UMOV UR13, UR61 ;  /* 0x0000003d000d7c82 */ /* 0x000fc80008000000 */
[----:B------:R-:W-:Y:S01]  /*71760*/  IMAD.U32 R198, RZ, RZ, UR14 ;  /* 0x0000000effc67e24 */ /* 0x000fe2000f8e00ff */
[----:B------:R-:W-:Y:S01]  /*71770*/  MOV R199, UR15 ;  /* 0x0000000f00c77c02 */ /* 0x000fe20008000f00 */
[----:B------:R-:W-:Y:S02]  /*71780*/  WARPGROUP.DEPBAR.LE gsb0, 0x0 ;  /* 0x00008000000079c5 */ /* 0x000fe40000010000 */
[----:B------:R-:W-:-:S15]  /*71790*/  WARPGROUP.ARRIVE ;  /* 0x00000000000079c5 */ /* 0x000fde0000000000 */
[----:B------:R-:W-:-:S02]  /*717a0*/  NOP ;  /* 0x0000000000007918 */ /* 0x000fc40000000000 */
[----:B------:R-:W-:Y:S01]  /*717b0*/  HGMMA.64x256x8.F32.TF32 R24, gdesc[UR12], R24, gsb0 ;  /* 0x07e000000c1879f0 */ /* 0x000fe20008002818 */
[----:B------:R-:W-:Y:S01]  /*717c0*/  UIADD3.64 UR14, UR6, 0x2004, URZ ;  /* 0x00002004060e7897 */ /* 0x000fe2000fffe03f */
[----:B------:R-:W-:Y:S01]  /*717d0*/  UMOV UR12, UR58 ;  /* 0x0000003a000c7c82 */ /* 0x000fe20008000000 */
[----:B------:R-:W-:Y:S01]  /*717e0*/  UMOV UR13, UR59 ;  /* 0x0000003b000d7c82 */ /* 0x000fe20008000000 */
[----:B------:R-:W-:Y:S01]  /*717f0*/  UMOV UR54, UR10 ;  /* 0x0000000a00367c82 */ /* 0x000fe20008000000 */
[----:B------:R-:W-:Y:S01]  /*71800*/  UMOV UR55, UR11 ;  /* 0x0000000b00377c82 */ /* 0x000fe20008000000 */
[----:B------:R-:W-:Y:S02]  /*71810*/  R2UR UR11, R4 ;  /* 0x00000000040b72ca */ /* 0x000fe400000e0000 */
[----:B------:R-:W-:Y:S01]  /*71820*/  R2UR UR10, R3 ;  /* 0x00000000030a72ca */ /* 0x000fe200000e0000 */
[----:B------:R-:W-:Y:S01]  /*71830*/  UMOV UR20, UR8 ;  /* 0x0000000800147c82 */ /* 0x000fe20008000000 */
[----:B------:R-:W-:-:S09]  /*71840*/  UMOV UR21, UR9 ;  /* 0x0000000900157c82 */ /* 0x000fd20008000000 */
[----:B------:R-:W-:Y:S02]  /*71850*/  UMOV UR9, UR11 ;  /* 0x0000000b00097c82 */ /* 0x000fe40008000000 */
[----:B------:R-:W-:Y:S01]  /*71860*/  UMOV UR8, UR10 ;  /* 0x0000000a00087c82 */ /* 0x000fe20008000000 */
[----:B------:R-:W-:Y:S01]  /*71870*/  UIADD3.64 UR10, UR6, 0x27fe, URZ ;  /* 0x000027fe060a7897 */ /* 0x000fe2000fffe03f */
[----:B------:R-:W-:Y:S02]  /*71880*/  WARPGROUP.DEPBAR.LE gsb0, 0x0 ;  /* 0x00008000000079c5 */ /* 0x000fe40000010000 */
[----:B------:R-:W-:-:S06]  /*71890*/  WARPGROUP.ARRIVE ;  /* 0x00000000000079c5 */ /* 0x000fcc0000000000 */
[----:B------:R-:W-:Y:S01]  /*718a0*/  HGMMA.64x256x8.F32.TF32 R24, gdesc[UR12], R24, gsb0 ;  /* 0x07e000000c1879f0 */ /* 0x000fe20008002818 */
[----:B------:R-:W-:Y:S01]  /*718b0*/  MOV R182, UR10 ;  /* 0x0000000a00b67c02 */ /* 0x000fe20008000f00 */
[----:B------:R-:W-:Y:S01]  /*718c0*/  IMAD.U32 R183, RZ, RZ, UR11 ;  /* 0x0000000bffb77e24 */ /* 0x000fe2000f8e00ff */
[----:B------:R-:W-:Y:S02]  /*718d0*/  WARPGROUP.DEPBAR.LE gsb0, 0x0 ;  /* 0x00008000000079c5 */ /* 0x000fe40000010000 */
[----:B------:R-:W-:-:S15]  /*718e0*/  WARPGROUP.ARRIVE ;  /* 0x00000000000079c5 */ /* 0x000fde0000000000 */
[----:B------:R-:W-:-:S08]  /*718f0*/  NOP ;  /* 0x0000000000007918 */ /* 0x000fd00000000000 */
[----:B------:R-:W-:Y:S01]  /*71900*/  HGMMA.64x256x8.F32.TF32 R24, gdesc[UR8], R24, gsb0 ;  /* 0x07e00000081879f0 */ /* 0x000fe20008002818 */
[----:B------:R-:W-:Y:S02]  /*71910*/  R2UR UR9, R6 ;  /* 0x00000000060972ca */ /* 0x000fe400000e0000 */
[----:B------:R-:W-:Y:S01]  /*71920*/  R2UR UR8, R5 ;  /* 0x00000000050872ca */ /* 0x000fe200000e0000 */
[----:B------:R-:W-:Y:S01]  /*71930*/  UIADD3.64 UR10, UR6, 0x2800, URZ ;  /* 0x00002800060a7897 */ /* 0x000fe2000fffe03f */
[----:B------:R-:W-:Y:S01]  /*71940*/  STL [R1+0x5290], R192 ;  /* 0x005290c001007387 */ /* 0x000fe20000100800 */
[----:B------:R-:W-:Y:S02]  /*71950*/  IMAD.U32 R194, RZ, RZ, UR14 ;  /* 0x0000000effc27e24 */ /* 0x000fe4000f8e00ff */
[----:B------:R-:W-:Y:S01]  /*71960*/  IMAD.U32 R195, RZ, RZ, UR15 ;  /* 0x0000000fffc37e24 */ /* 0x000fe2000f8e00ff */
[----:B------:R-:W-:Y:S01]  /*71970*/  STL [R1+0x528c], R193 ;  /* 0x00528cc101007387 */ /* 0x000fe20000100800 */
[----:B------:R-:W-:-:S03]  /*71980*/  IMAD.U32 R178, RZ, RZ, UR10 ;  /* 0x0000000affb27e24 */ /* 0x000fc6000f8e00ff */
[----:B------:R-:W-:Y:S01]  /*71990*/  STL [R1+0x5298], R202 ;  /* 0x005298ca01007387 */ /* 0x000fe20000100800 */
[----:B------:R-:W-:-:S03]  /*719a0*/  MOV R179, UR11 ;  /* 0x0000000b00b37c02 */ /* 0x000fc60008000f00 */
        /* <DEDUP_REMOVED lines=9> */
[----:B------:R-:W-:-:S02]  /*71a40*/  WARPGROUP.DEPBAR.LE gsb0, 0x0 ;  /* 0x00008000000079c5 */ /* 0x000fc40000010000 */
[----:B------:R-:W-:-:S06]  /*71a50*/  WARPGROUP.ARRIVE ;  /* 0x00000000000079c5 */ /* 0x000fcc0000000000 */
[----:B------:R-:W-:Y:S03]  /*71a60*/  HGMMA.64x256x8.F32.TF32 R24, gdesc[UR8], R24, gsb0 ;  /* 0x07e00000081879f0 */ /* 0x000fe60008002818 */
[----:B------:R-:W-:Y:S02]  /*71a70*/  WARPGROUP.DEPBAR.LE gsb0, 0x0 ;  /* 0x00008000000079c5 */ /* 0x000fe40000010000 */
[----:B------:R1:W-:Y:S01]  /*71a80*/  STL.64 [R1+0x1a00], R24 ;  /* 0x001a001801007387 */ /* 0x0003e20000100a00 */
[----:B------:R-:W-:Y:S01]  /*71a90*/  MOV R2, R150 ;  /* 0x0000009600027202 */ /* 0x000fe20000000f00 */
[----:B------:R-:W-:Y:S02]  /*71aa0*/  IMAD.MOV.U32 R0, RZ, RZ, R151 ;  /* 0x000000ffff007224 */ /* 0x000fe400078e0097 */
[----:B------:R2:W-:Y:S01]  /*71ab0*/  STL.64 [R1+0x1a08], R26 ;  /* 0x001a081a01007387 */ /* 0x0005e20000100a00 */
[----:B------:R-:W-:-:S02]  /*71ac0*/  IMAD.MOV.U32 R4, RZ, RZ, R148 ;  /* 0x000000ffff047224 */ /* 0x000fc400078e0094 */
[----:B------:R-:W-:Y:S01]  /*71ad0*/  IMAD.MOV.U32 R3, RZ, RZ, R149 ;  /* 0x000000ffff037224 */ /* 0x000fe200078e0095 */
[----:B------:R-:W3:Y:S04]  /*71ae0*/  LDL.LU.64 R150, [R1+0x6ba0] ;  /* 0x006ba00001967983 */ /* 0x000ee80000300a00 */
[----:B------:R-:W4:Y:S01]  /*71af0*/  LDL.LU.64 R148, [R1+0x6b98] ;  /* 0x006b980001947983 */ /* 0x000f220000300a00 */
[----:B------:R-:W-:Y:S01]  /*71b00*/  IMAD.MOV.U32 R252, RZ, RZ, R28 ;  /* 0x000000fffffc7224 */ /* 0x000fe200078e001c */
[----:B------:R-:W-:Y:S01]  /*71b10*/  MOV R250, R30 ;  /* 0x0000001e00fa7202 */ /* 0x000fe20000000f00 */
[----:B------:R-:W-:Y:S01]  /*71b20*/  IMAD.MOV.U32 R251, RZ, RZ, R29 ;  /* 0x000000fffffb7224 */ /* 0x000fe200078e001d */
[----:B-1----:R-:W4:Y:S01]  /*71b30*/  LDL.LU.64 R24, [R1+0x1800] ;  /* 0x0018000001187983 */ /* 0x002f220000300a00 */
[----:B------:R-:W-:Y:S01]  /*71b40*/  IMAD.MOV.U32 R249, RZ, RZ, R31 ;  /* 0x000000fffff97224 */ /* 0x000fe200078e001f */
[----:B------:R-:W-:-:S02]  /*71b50*/  MOV R247, R33 ;  /* 0x0000002100f77202 */ /* 0x000fc40000000f00 */
[----:B--2---:R-:W2:Y:S01]  /*71b60*/  LDL.LU.64 R26, [R1+0x1808] ;  /* 0x00180800011a7983 */ /* 0x004ea20000300a00 */
[----:B------:R-:W-:-:S03]  /*71b70*/  IMAD.MOV.U32 R248, RZ, RZ, R32 ;  /* 0x000000fffff87224 */ /* 0x000fc600078e0020 */
[----:B------:R-:W2:Y:S01]  /*71b80*/  LDL.LU.64 R28, [R1+0x1810] ;  /* 0x00181000011c7983 */ /* 0x000ea20000300a00 */
[----:B------:R-:W-:Y:S01]  /*71b90*/  IMAD.MOV.U32 R246, RZ, RZ, R34 ;  /* 0x000000fffff67224 */ /* 0x000fe200078e0022 */
[----:B------:R-:W-:Y:S01]  /*71ba0*/  MOV R244, R36 ;  /* 0x0000002400f47202 */ /* 0x000fe20000000f00 */
[----:B------:R-:W-:Y:S01]  /*71bb0*/  IMAD.MOV.U32 R245, RZ, RZ, R35 ;  /* 0x000000fffff57224 */ /* 0x000fe200078e0023 */
[----:B------:R-:W2:Y:S01]  /*71bc0*/  LDL.LU.64 R30, [R1+0x1818] ;  /* 0x00181800011e7983 */ /* 0x000ea20000300a00 */
[----:B------:R-:W-:Y:S01]  /*71bd0*/  IMAD.MOV.U32 R243, RZ, RZ, R37 ;  /* 0x000000fffff37224 */ /* 0x000fe200078e0025 */
[----:B------:R-:W-:Y:S02]  /*71be0*/  MOV R241, R39 ;  /* 0x0000002700f17202 */ /* 0x000fe40000000f00 */
[----:B------:R-:W2:Y:S01]  /*71bf0*/  LDL.LU.64 R32, [R1+0x1820] ;  /* 0x0018200001207983 */ /* 0x000ea20000300a00 */
        /* <DEDUP_REMOVED lines=144> */
[----:B------:R-:W-:Y:S01]  /*72500*/  IMAD.MOV.U32 R18, RZ, RZ, R134 ;  /* 0x000000ffff127224 */ /* 0x000fe200078e0086 */
[----:B------:R-:W-:-:S02]  /*72510*/  R2UR UR15, R14 ;  /* 0x000000000e0f72ca */ /* 0x000fc400000e0000 */
[----:B------:R-:W2:Y:S01]  /*72520*/  LDL.LU.64 R130, [R1+0x19a8] ;  /* 0x0019a80001827983 */ /* 0x000ea20000300a00 */
[----:B------:R-:W-:Y:S01]  /*72530*/  R2UR UR14, R13 ;  /* 0x000000000d0e72ca */ /* 0x000fe200000e0000 */
[----:B------:R-:W-:Y:S02]  /*72540*/  IMAD.MOV.U32 R16, RZ, RZ, R136 ;  /* 0x000000ffff107224 */ /* 0x000fe400078e0088 */
[----:B------:R-:W2:Y:S01]  /*72550*/  LDL.LU.64 R132, [R1+0x19b0] ;  /* 0x0019b00001847983 */ /* 0x000ea20000300a00 */
[----:B------:R-:W-:Y:S01]  /*72560*/  IMAD.MOV.U32 R15, RZ, RZ, R137 ;  /* 0x000000ffff0f7224 */ /* 0x000fe200078e0089 */
[----:B------:R-:W-:Y:S01]  /*72570*/  R2UR UR13, R12 ;  /* 0x000000000c0d72ca */ /* 0x000fe200000e0000 */
[----:B------:R-:W-:Y:S01]  /*72580*/  IMAD.MOV.U32 R13, RZ, RZ, R139 ;  /* 0x000000ffff0d7224 */ /* 0x000fe200078e008b */
[----:B------:R-:W2:Y:S01]  /*72590*/  LDL.LU.64 R134, [R1+0x19b8] ;  /* 0x0019b80001867983 */ /* 0x000ea20000300a00 */
[----:B------:R-:W-:Y:S01]  /*725a0*/  MOV R14, R138 ;  /* 0x0000008a000e7202 */ /* 0x000fe20000000f00 */
[----:B------:R-:W-:Y:S01]  /*725b0*/  IMAD.MOV.U32 R12, RZ, RZ, R140 ;  /* 0x000000ffff0c7224 */ /* 0x000fe200078e008c */
[----:B------:R-:W-:Y:S01]  /*725c0*/  MOV R11, R141 ;  /* 0x0000008d000b7202 */ /* 0x000fe20000000f00 */
[----:B------:R-:W2:Y:S01]  /*725d0*/  LDL.LU.64 R136, [R1+0x19c0] ;  /* 0x0019c00001887983 */ /* 0x000ea20000300a00 */
[----:B------:R-:W-:Y:S01]  /*725e0*/  R2UR UR12, R7 ;  /* 0x00000000070c72ca */ /* 0x000fe200000e0000 */
[----:B------:R-:W-:-:S02]  /*725f0*/  IMAD.MOV.U32 R10, RZ, RZ, R142 ;  /* 0x000000ffff0a7224 */ /* 0x000fc400078e008e */
[----:B------:R-:W2:Y:S01]  /*72600*/  LDL.LU.64 R138, [R1+0x19c8] ;  /* 0x0019c800018a7983 */ /* 0x000ea20000300a00 */
[----:B------:R-:W-:Y:S01]  /*72610*/  IMAD.MOV.U32 R9, RZ, RZ, R143 ;  /* 0x000000ffff097224 */ /* 0x000fe200078e008f */
[----:B------:R-:W-:Y:S01]  /*72620*/  MOV R8, R144 ;  /* 0x0000009000087202 */ /* 0x000fe20000000f00 */
[----:B------:R-:W-:Y:S01]  /*72630*/  IMAD.MOV.U32 R7, RZ, RZ, R145 ;  /* 0x000000ffff077224 */ /* 0x000fe200078e0091 */
[----:B------:R-:W2:Y:S01]  /*72640*/  LDL.LU.64 R140, [R1+0x19d0] ;  /* 0x0019d000018c7983 */ /* 0x000ea20000300a00 */
[----:B------:R-:W-:Y:S01]  /*72650*/  IMAD.MOV.U32 R6, RZ, RZ, R146 ;  /* 0x000000ffff067224 */ /* 0x000fe200078e0092 */
[----:B------:R-:W-:Y:S02]  /*72660*/  MOV R5, R147 ;  /* 0x0000009300057202 */ /* 0x000fe40000000f00 */
[----:B------:R-:W2:Y:S04]  /*72670*/  LDL.LU.64 R142, [R1+0x19d8] ;  /* 0x0019d800018e7983 */ /* 0x000ea80000300a00 */
[----:B------:R-:W2:Y:S04]  /*72680*/  LDL.LU.64 R144, [R1+0x19e0] ;  /* 0x0019e00001907983 */ /* 0x000ea80000300a00 */
[----:B------:R-:W2:Y:S01]  /*72690*/  LDL.LU.64 R146, [R1+0x19e8] ;  /* 0x0019e80001927983 */ /* 0x000ea20000300a00 */
[----:B---3--:R-:W-:-:S02]  /*726a0*/  R2UR UR9, R150 ;  /* 0x00000000960972ca */ /* 0x008fc400000e0000 */
[----:B------:R-:W-:Y:S02]  /*726b0*/  R2UR UR8, R151 ;  /* 0x00000000970872ca */ /* 0x000fe400000e0000 */
[----:B----4-:R-:W-:Y:S02]  /*726c0*/  R2UR UR11, R148 ;  /* 0x00000000940b72ca */ /* 0x010fe400000e0000 */
[----:B------:R-:W-:Y:S02]  /*726d0*/  R2UR UR10, R149 ;  /* 0x00000000950a72ca */ /* 0x000fe400000e0000 */
[----:B------:R-:W3:Y:S04]  /*726e0*/  LDL.LU.64 R148, [R1+0x19f0] ;  /* 0x0019f00001947983 */ /* 0x000ee80000300a00 */
        /* <DEDUP_REMOVED lines=192> */
[----:B------:R-:W-:Y:S01]  /*732f0*/  IMAD.MOV.U32 R151, RZ, RZ, R0 ;  /* 0x000000ffff977224 */ /* 0x000fe200078e0000 */
[----:B------:R-:W-:-:S05]  /*73300*/  UIADD3.64 UR58, UR6, 0x2802, URZ ;  /* 0x00002802063a7897 */ /* 0x000fca000fffe03f */
[----:B--2---:R-:W-:-:S06]  /*73310*/  WARPGROUP.ARRIVE ;  /* 0x00000000000079c5 */ /* 0x004fcc0000000000 */
[----:B------:R-:W-:Y:S01]  /*73320*/  HGMMA.64x256x8.F32.TF32 R24, gdesc[UR56], R24, gsb0 ;  /* 0x07e00000381879f0 */ /* 0x000fe20008002818 */
[----:B------:R-:W-:Y:S01]  /*73330*/  MOV R160, UR58 ;  /* 0x0000003a00a07c02 */ /* 0x000fe20008000f00 */
[----:B------:R-:W-:Y:S01]  /*73340*/  IMAD.U32 R161, RZ, RZ, UR59 ;  /* 0x0000003bffa17e24 */ /* 0x000fe2000f8e00ff */
[----:B------:R-:W-:Y:S01]  /*73350*/  UIADD3.64 UR58, UR6, 0x2804, URZ ;  /* 0x00002804063a7897 */ /* 0x000fe2000fffe03f */
[----:B------:R-:W-:Y:S01]  /*73360*/  UMOV UR56, UR52 ;  /* 0x0000003400387c82 */ /* 0x000fe20008000000 */
[----:B------:R-:W-:-:S04]  /*73370*/  UMOV UR57, UR53 ;  /* 0x0000003500397c82 */ /* 0x000fc80008000000 */
[----:B------:R-:W-:Y:S01]  /*73380*/  IMAD.U32 R158, RZ, RZ, UR58 ;  /* 0x0000003aff9e7e24 */ /* 0x000fe2000f8e00ff */
[----:B------:R-:W-:Y:S01]  /*73390*/  MOV R159, UR59 ;  /* 0x0000003b009f7c02 */ /* 0x000fe20008000f00 */
[----:B------:R-:W-:Y:S02]  /*733a0*/  WARPGROUP.DEPBAR.LE gsb0, 0x0 ;  /* 0x00008000000079c5 */ /* 0x000fe40000010000 */
[----:B------:R-:W-:-:S15]  /*733b0*/  WARPGROUP.ARRIVE ;  /* 0x00000000000079c5 */ /* 0x000fde0000000000 */
[----:B------:R-:W-:Y:S01]  /*733c0*/  HGMMA.64x256x8.F32.TF32 R24, gdesc[UR56], R24, gsb0 ;  /* 0x07e00000381879f0 */ /* 0x000fe20008002818 */
[----:B------:R-:W-:Y:S01]  /*733d0*/  UIADD3.64 UR58, UR6, 0x2ffe, URZ ;  /* 0x00002ffe063a7897 */ /* 0x000fe2000fffe03f */
[----:B------:R-:W-:Y:S01]  /*733e0*/  UMOV UR56, UR48 ;  /* 0x0000003000387c82 */ /* 0x000fe20008000000 */
[----:B------:R-:W-:-:S04]  /*733f0*/  UMOV UR57, UR49 ;  /* 0x0000003100397c82 */ /* 0x000fc80008000000 */
[----:B------:R-:W-:Y:S02]  /*73400*/  IMAD.U32 R156, RZ, RZ, UR58 ;  /* 0x0000003aff9c7e24 */ /* 0x000fe4000f8e00ff */
[----:B------:R-:W-:Y:S01]  /*73410*/  IMAD.U32 R157, RZ, RZ, UR59 ;  /* 0x0000003bff9d7e24 */ /* 0x000fe2000f8e00ff */
[----:B------:R-:W-:Y:S02]  /*73420*/  WARPGROUP.DEPBAR.LE gsb0, 0x0 ;  /* 0x00008000000079c5 */ /* 0x000fe40000010000 */
[----:B------:R-:W-:-:S15]  /*73430*/  WARPGROUP.ARRIVE ;  /* 0x00000000000079c5 */ /* 0x000fde0000000000 */
[----:B------:R-:W-:-:S01]  /*73440*/  NOP ;  /* 0x0000000000007918 */ /* 0x000fc20000000000 */
        /* <DEDUP_REMOVED lines=48> */
[----:B------:R-:W-:-:S05]  /*73750*/  UMOV UR57, UR25 ;  /* 0x0000001900397c82 */ /* 0x000fca0008000000 */
[----:B------:R-:W-:Y:S01]  /*73760*/  UMOV UR60, UR58 ;  /* 0x0000003a003c7c82 */ /* 0x000fe20008000000 */
[----:B------:R-:W-:Y:S01]  /*73770*/  UMOV UR61, UR59 ;  /* 0x0000003b003d7c82 */ /* 0x000fe20008000000 */
[----:B------:R-:W-:Y:S02]  /*73780*/  WARPGROUP.DEPBAR.LE gsb0, 0x0 ;  /* 0x00008000000079c5 */ /* 0x000fe40000010000 */
[----:B------:R-:W-:-:S15]  /*73790*/  WARPGROUP.ARRIVE ;  /* 0x00000000000079c5 */ /* 0x000fde0000000000 */
[----:B------:R-:W-:-:S01]  /*737a0*/  NOP ;  /* 0x0000000000007918 */ /* 0x000fc20000000000 */
[----:B------:R-:W-:Y:S01]  /*737b0*/  HGMMA.64x256x8.F32.TF32 R24, gdesc[UR56], R24, gsb0 ;  /* 0x07e00000381879f0 */ /* 0x000fe20008002818 */
[----:B------:R-:W-:Y:S01]  /*737c0*/  UIADD3.64 UR58, UR6, 0x3804, URZ ;  /* 0x00003804063a7897 */ /* 0x000fe2000fffe03f */
[----:B------:R-:W-:Y:S01]  /*737d0*/  UMOV UR56, UR20 ;  /* 0x0000001400387c82 */ /* 0x000fe20008000000 */
[----:B------:R-:W-:Y:S01]  /*737e0*/  UMOV UR57, UR21 ;  /* 0x0000001500397c82 */ /* 0x000fe20008000000 */
        /* <DEDUP_REMOVED lines=10> */
[----:B------:R-:W-:-:S03]  /*73890*/  IMAD.U32 R21, RZ, RZ, UR59 ;  /* 0x0000003bff157e24 */ /* 0x000fc6000f8e00ff */
        /* <DEDUP_REMOVED lines=141> */
[----:B------:R-:W-:Y:S01]  /*74170*/  UIADD3.64 UR56, UR4, 0x1fe, URZ ;  /* 0x000001fe04387897 */ /* 0x000fe2000fffe03f */
[----:B------:R-:W-:Y:S01]  /*74180*/  UMOV UR58, UR16 ;  /* 0x00000010003a7c82 */ /* 0x000fe20008000000 */
[----:B------:R-:W-:Y:S01]  /*74190*/  UMOV UR59, UR17 ;  /* 0x00000011003b7c82 */ /* 0x000fe20008000000 */
[----:B--2---:R-:W-:-:S06]  /*741a0*/  WARPGROUP.ARRIVE ;  /* 0x00000000000079c5 */ /* 0x004fcc0000000000 */
[----:B------:R-:W-:Y:S01]  /*741b0*/  HGMMA.64x256x8.F32.TF32 R24, gdesc[UR56], R24, gsb0 ;  /* 0x07e00000381879f0 */ /* 0x000fe20008002818 */
[----:B------:R-:W-:Y:S01]  /*741c0*/  UIADD3.64 UR56, UR4, 0x200, URZ ;  /* 0x0000020004387897 */ /* 0x000fe2000fffe03f */
[----:B------:R-:W-:Y:S01]  /*741d0*/  UMOV UR58, UR6 ;  /* 0x00000006003a7c82 */ /* 0x000fe20008000000 */
[----:B------:R-:W-:Y:S01]  /*741e0*/  UMOV UR59, UR7 ;  /* 0x00000007003b7c82 */ /* 0x000fe20008000000 */
[----:B------:R-:W-:Y:S02]  /*741f0*/  WARPGROUP.DEPBAR.LE gsb0, 0x0 ;  /* 0x00008000000079c5 */ /* 0x000fe40000010000 */
[----:B------:R-:W-:-:S15]  /*74200*/  WARPGROUP.ARRIVE ;  /* 0x00000000000079c5 */ /* 0x000fde0000000000 */
[----:B------:R-:W-:-:S07]  /*74210*/  NOP ;  /* 0x0000000000007918 */ /* 0x000fce0000000000 */
[----:B------:R-:W-:Y:S01]  /*74220*/  HGMMA.64x256x8.F32.TF32 R24, gdesc[UR56], R24, gsb0 ;  /* 0x07e00000381879f0 */ /* 0x000fe20008002818 */
[----:B------:R-:W-:Y:S01]  /*74230*/  UIADD3.64 UR56, UR4, 0x202, URZ ;  /* 0x0000020204387897 */ /* 0x000fe2000fffe03f */
[----:B------:R-:W-:Y:S01]  /*74240*/  UMOV UR58, UR8 ;  /* 0x00000008003a7c82 */ /* 0x000fe20008000000 */
[----:B------:R-:W-:Y:S01]  /*74250*/  UMOV UR59, UR9 ;  /* 0x00000009003b7c82 */ /* 0x000fe20008000000 */
[----:B------:R-:W-:Y:S01]  /*74260*/  UIADD3.64 UR8, UR4, 0x204, URZ ;  /* 0x0000020404087897 */ /* 0x000fe2000fffe03f */
[----:B------:R-:W-:Y:S02]  /*74270*/  WARPGROUP.DEPBAR.LE gsb0, 0x0 ;  /* 0x00008000000079c5 */ /* 0x000fe40000010000 */
[----:B------:R-:W-:-:S15]  /*74280*/  WARPGROUP.ARRIVE ;  /* 0x00000000000079c5 */ /* 0x000fde0000000000 */
[----:B------:R-:W-:-:S06]  /*74290*/  NOP ;  /* 0x0000000000007918 */ /* 0x000fcc0000000000 */
[----:B------:R-:W-:Y:S01]  /*742a0*/  HGMMA.64x256x8.F32.TF32 R24, gdesc[UR56], R24, gsb0 ;  /* 0x07e00000381879f0 */ /* 0x000fe20008002818 */
[----:B------:R-:W-:Y:S02]  /*742b0*/  MOV R4, UR9 ;  /* 0x0000000900047c02 */ /* 0x000fe40008000f00 */
[----:B------:R-:W-:Y:S01]  /*742c0*/  MOV R3, UR8 ;  /* 0x0000000800037c02 */ /* 0x000fe20008000f00 */
        /* <DEDUP_REMOVED lines=12> */
[----:B------:R-:W-:Y:S04]  /*74390*/  STL [R1+0x6788], R4 ;  /* 0x0067880401007387 */ /* 0x000fe80000100800 */
[----:B------:R-:W-:Y:S01]  /*743a0*/  STL [R1+0x678c], R3 ;  /* 0x00678c0301007387 */ /* 0x000fe20000100800 */
[----:B------:R-:W-:Y:S02]  /*743b0*/  WARPGROUP.DEPBAR.LE gsb0, 0x0 ;  /* 0x00008000000079c5 */ /* 0x000fe40000010000 */
[----:B------:R-:W-:-:S15]  /*743c0*/  WARPGROUP.ARRIVE ;  /* 0x00000000000079c5 */ /* 0x000fde0000000000 */
[----:B------:R-:W-:-:S05]  /*743d0*/  NOP ;  /* 0x0000000000007918 */ /* 0x000fca0000000000 */
[----:B------:R-:W-:Y:S03]  /*743e0*/  HGMMA.64x256x8.F32.TF32 R24, gdesc[UR12], R24, gsb0 ;  /* 0x07e000000c1879f0 */ /* 0x000fe60008002818 */
[----:B------:R-:W-:Y:S02]  /*743f0*/  WARPGROUP.DEPBAR.LE gsb0, 0x0 ;  /* 0x00008000000079c5 */ /* 0x000fe40000010000 */
[----:B------:R1:W-:Y:S01]  /*74400*/  STL.64 [R1+0x1800], R24 ;  /* 0x0018001801007387 */ /* 0x0003e20000100a00 */
[----:B------:R-:W-:-:S03]  /*74410*/  MOV R252, R28 ;  /* 0x0000001c00fc7202 */ /* 0x000fc60000000f00 */
[----:B------:R-:W-:Y:S01]  /*74420*/  STL.64 [R1+0x1808], R26 ;  /* 0x0018081a01007387 */ /* 0x000fe20000100a00 */
[----:B------:R-:W-:Y:S01]  /*74430*/  IMAD.MOV.U32 R251, RZ, RZ, R29 ;  /* 0x000000fffffb7224 */ /* 0x000fe200078e001d */
[----:B-1----:R-:W-:Y:S01]  /*74440*/  MOV R24, UR13 ;  /* 0x0000000d00187c02 */ /* 0x002fe20008000f00 */
[----:B------:R-:W-:Y:S01]  /*74450*/  IMAD.MOV.U32 R250, RZ, RZ, R30 ;  /* 0x000000fffffa7224 */ /* 0x000fe200078e001e */
[----:B------:R-:W-:-:S03]  /*74460*/  MOV R249, R31 ;  /* 0x0000001f00f97202 */ /* 0x000fc60000000f00 */
[----:B------:R1:W-:Y:S01]  /*74470*/  STL [R1+0x6794], R24 ;  /* 0x0067941801007387 */ /* 0x0003e20000100800 */
[----:B------:R-:W-:Y:S01]  /*74480*/  IMAD.MOV.U32 R248, RZ, RZ, R32 ;  /* 0x000000fffff87224 */ /* 0x000fe200078e0020 */
[----:B------:R-:W-:Y:S01]  /*74490*/  MOV R246, R34 ;  /* 0x0000002200f67202 */ /* 0x000fe20000000f00 */
[----:B------:R-:W-:Y:S01]  /*744a0*/  IMAD.MOV.U32 R247, RZ, RZ, R33 ;  /* 0x000000fffff77224 */ /* 0x000fe200078e0021 */
[----:B------:R-:W-:Y:S01]  /*744b0*/  MOV R243, R37 ;  /* 0x0000002500f37202 */ /* 0x000fe20000000f00 */
[----:B------:R-:W-:Y:S01]  /*744c0*/  IMAD.MOV.U32 R245, RZ, RZ, R35 ;  /* 0x000000fffff57224 */ /* 0x000fe200078e0023 */
[----:B-1----:R-:W2:Y:S04]  /*744d0*/  LDL.LU.64 R24, [R1+0x1600] ;  /* 0x0016000001187983 */ /* 0x002ea80000300a00 */
[----:B------:R-:W3:Y:S01]  /*744e0*/  LDL.LU.64 R26, [R1+0x1608] ;  /* 0x00160800011a7983 */ /* 0x000ee20000300a00 */
[----:B------:R-:W-:-:S03]  /*744f0*/  IMAD.MOV.U32 R244, RZ, RZ, R36 ;  /* 0x000000fffff47224 */ /* 0x000fc600078e0024 */
[----:B------:R-:W4:Y:S01]  /*74500*/  LDL.LU.64 R28, [R1+0x1610] ;  /* 0x00161000011c7983 */ /* 0x000f220000300a00 */
[----:B------:R-:W-:-:S03]  /*74510*/  IMAD.MOV.U32 R242, RZ, RZ, R38 ;  /* 0x000000fffff27224 */ /* 0x000fc600078e0026 */
[----:B------:R-:W2:Y:S01]  /*74520*/  LDL.LU.64 R30, [R1+0x1618] ;  /* 0x00161800011e7983 */ /* 0x000ea20000300a00 */
[----:B------:R-:W-:-:S03]  /*74530*/  IMAD.MOV.U32 R241, RZ, RZ, R39 ;  /* 0x000000fffff17224 */ /* 0x000fc600078e0027 */
[----:B------:R-:W3:Y:S01]  /*74540*/  LDL.LU.64 R32, [R1+0x1620] ;  /* 0x0016200001207983 */ /* 0x000ee20000300a00 */
[----:B------:R-:W-:Y:S01]  /*74550*/  MOV R240, R40 ;  /* 0x0000002800f07202 */ /* 0x000fe20000000f00 */
[----:B------:R-:W-:Y:S02]  /*74560*/  IMAD.MOV.U32 R239, RZ, RZ, R41 ;  /* 0x000000ffffef7224 */ /* 0x000fe400078e0029 */
[----:B------:R-:W4:Y:S01]  /*74570*/  LDL.LU.64 R34, [R1+0x1628] ;  /* 0x0016280001227983 */ /* 0x000f220000300a00 */
[----:B------:R-:W-:Y:S01]  /*74580*/  IMAD.MOV.U32 R238, RZ, RZ, R42 ;  /* 0x000000ffffee7224 */ /* 0x000fe200078e002a */
[----:B------:R-:W-:Y:S02]  /*74590*/  MOV R237, R43 ;  /* 0x0000002b00ed7202 */ /* 0x000fe40000000f00 */
[----:B------:R-:W2:Y:S01]  /*745a0*/  LDL.LU.64 R36, [R1+0x1630] ;  /* 0x0016300001247983 */ /* 0x000ea20000300a00 */
[----:B------:R-:W-:-:S03]  /*745b0*/  IMAD.MOV.U32 R236, RZ, RZ, R44 ;  /* 0x000000ffffec7224 */ /* 0x000fc600078e002c */
[----:B------:R-:W3:Y:S01]  /*745c0*/  LDL.LU.64 R38, [R1+0x1638] ;  /* 0x0016380001267983 */ /* 0x000ee20000300a00 */
[----:B------:R-:W-:Y:S01]  /*745d0*/  IMAD.MOV.U32 R235, RZ, RZ, R45 ;  /* 0x000000ffffeb7224 */ /* 0x000fe200078e002d */
[----:B------:R-:W-:Y:S02]  /*745e0*/  MOV R234, R46 ;  /* 0x0000002e00ea7202 */ /* 0x000fe40000000f00 */
[----:B------:R-:W4:Y:S01]  /*745f0*/  LDL.LU.64 R40, [R1+0x1640] ;  /* 0x0016400001287983 */ /* 0x000f220000300a00 */
[----:B------:R-:W-:Y:S01]  /*74600*/  IMAD.MOV.U32 R233, RZ, RZ, R47 ;  /* 0x000000ffffe97224 */ /* 0x000fe200078e002f */
[----:B------:R-:W-:Y:S02]  /*74610*/  MOV R231, R49 ;  /* 0x0000003100e77202 */ /* 0x000fe40000000f00 */
[----:B------:R-:W2:Y:S01]  /*74620*/  LDL.LU.64 R42, [R1+0x1648] ;  /* 0x00164800012a7983 */ /* 0x000ea20000300a00 */
[----:B------:R-:W-:-:S03]  /*74630*/  IMAD.MOV.U32 R232, RZ, RZ, R48 ;  /* 0x000000ffffe87224 */ /* 0x000fc600078e0030 */
[----:B------:R-:W3:Y:S01]  /*74640*/  LDL.LU.64 R44, [R1+0x1650] ;  /* 0x00165000012c7983 */ /* 0x000ee20000300a00 */
[----:B------:R-:W-:Y:S01]  /*74650*/  IMAD.MOV.U32 R230, RZ, RZ, R50 ;  /* 0x000000ffffe67224 */ /* 0x000fe200078e0032 */
[----:B------:R-:W-:Y:S01]  /*74660*/  MOV R152, R52 ;  /* 0x0000003400987202 */ /* 0x000fe20000000f00 */
[----:B------:R-:W-:Y:S01]  /*74670*/  IMAD.MOV.U32 R229, RZ, RZ, R51 ;  /* 0x000000ffffe57224 */ /* 0x000fe200078e0033 */
        /* <DEDUP_REMOVED lines=149> */
[----:B------:R-:W3:Y:S04]  /*74fd0*/  LDL.LU.64 R146, [R1+0x17e8] ;  /* 0x0017e80001927983 */ /* 0x000ee80000300a00 */
[----:B------:R-:W4:Y:S04]  /*74fe0*/  LDL.LU.64 R148, [R1+0x17f0] ;  /* 0x0017f00001947983 */ /* 0x000f280000300a00 */
[----:B------:R-:W2:Y:S04]  /*74ff0*/  LDL.LU.64 R150, [R1+0x17f8] ;  /* 0x0017f80001967983 */ /* 0x000ea80000300a00 */
[----:B--2---:R-:W-:Y:S04]  /*75000*/  STL.64 [R1+0x6990], R150 ;  /* 0x0069909601007387 */ /* 0x004fe80000100a00 */
[----:B----4-:R-:W-:Y:S04]  /*75010*/  STL.64 [R1+0x6988], R148 ;  /* 0x0069889401007387 */ /* 0x010fe80000100a00 */
[----:B---3--:R-:W-:Y:S04]  /*75020*/  STL.64 [R1+0x6980], R146 ;  /* 0x0069809201007387 */ /* 0x008fe80000100a00 */
        /* <DEDUP_REMOVED lines=67> */
[----:B------:R-:W-:Y:S02]  /*75460*/  WARPGROUP.DEPBAR.LE gsb0, 0x0 ;  /* 0x00008000000079c5 */ /* 0x000fe40000010000 */
[----:B------:R-:W-:-:S15]  /*75470*/  WARPGROUP.ARRIVE ;  /* 0x00000000000079c5 */ /* 0x000fde0000000000 */
[----:B------:R-:W-:-:S08]  /*75480*/  NOP ;  /* 0x0000000000007918 */ /* 0x000fd00000000000 */
        /* <DEDUP_REMOVED lines=62> */
[----:B------:R-:W-:Y:S01]  /*75870*/  STL.64 [R1+0x6850], R70 ;  /* 0x0068504601007387 */ /* 0x000fe20000100a00 */
[----:B------:R-:W-:-:S02]  /*75880*/  WARPGROUP.DEPBAR.LE gsb0, 0x0 ;  /* 0x00008000000079c5 */ /* 0x000fc40000010000 */
[----:B------:R-:W-:-:S06]  /*75890*/  WARPGROUP.ARRIVE ;  /* 0x00000000000079c5 */ /* 0x000fcc0000000000 */
        /* <DEDUP_REMOVED lines=16> */
[----:B------:R-:W-:-:S03]  /*759a0*/  MOV R7, UR12 ;  /* 0x0000000c00077c02 */ /* 0x000fc60008000f00 */
        /* <DEDUP_REMOVED lines=138> */
[----:B------:R-:W-:-:S02]  /*76250*/  UIADD3.64 UR58, UR4, 0x1fe, URZ ;  /* 0x000001fe043a7897 */ /* 0x000fc4000fffe03f */
[----:B------:R-:W-:-:S05]  /*76260*/  UIADD3.64 UR10, UR6, 0x1ffe, URZ ;  /* 0x00001ffe060a7897 */ /* 0x000fca000fffe03f */
[----:B------:R-:W-:Y:S01]  /*76270*/  UMOV UR12, UR58 ;  /* 0x0000003a000c7c82 */ /* 0x000fe20008000000 */
[----:B------:R-:W-:Y:S01]  /*76280*/  UMOV UR13, UR59 ;  /* 0x0000003b000d7c82 */ /* 0x000fe20008000000 */
[----:B------:R-:W-:Y:S01]  /*76290*/  UMOV UR14, UR10 ;  /* 0x0000000a000e7c82 */ /* 0x000fe20008000000 */
[----:B------:R-:W-:Y:S01]  /*762a0*/  UMOV UR15, UR11 ;  /* 0x0000000b000f7c82 */ /* 0x000fe20008000000 */
[----:B--2---:R-:W-:-:S06]  /*762b0*/  WARPGROUP.ARRIVE ;  /* 0x00000000000079c5 */ /* 0x004fcc0000000000 */
[----:B------:R-:W-:Y:S03]  /*762c0*/  HGMMA.64x256x8.F32.TF32 R24, gdesc[UR12], R24, gsb0 ;  /* 0x07e000000c1879f0 */ /* 0x000fe60008002818 */
[----:B------:R-:W-:Y:S02]  /*762d0*/  WARPGROUP.DEPBAR.LE gsb0, 0x0 ;  /* 0x00008000000079c5 */ /* 0x000fe40000010000 */
[----:B------:R1:W-:Y:S04]  /*762e0*/  STL.64 [R1+0x1600], R24 ;  /* 0x0016001801007387 */ /* 0x0003e80000100a00 */
[----:B------:R2:W-:Y:S04]  /*762f0*/  STL.64 [R1+0x1608], R26 ;  /* 0x0016081a01007387 */ /* 0x0005e80000100a00 */
[----:B-1----:R-:W3:Y:S01]  /*76300*/  LDL.LU R24, [R1+0x6794] ;  /* 0x0067940001187983 */ /* 0x002ee20000300800 */
        /* <DEDUP_REMOVED lines=124> */
[----:B---3--:R-:W-:Y:S02]  /*76ad0*/  R2UR UR13, R24 ;  /* 0x00000000180d72ca */ /* 0x008fe400000e0000 */
[----:B------:R-:W3:Y:S04]  /*76ae0*/  LDL.LU.64 R24, [R1+0x1400] ;  /* 0x0014000001187983 */ /* 0x000ee80000300a00 */
[----:B--2---:R-:W2:Y:S04]  /*76af0*/  LDL.LU.64 R26, [R1+0x1408] ;  /* 0x00140800011a7983 */ /* 0x004ea80000300a00 */
[----:B------:R-:W4:Y:S04]  /*76b00*/  LDL.LU.64 R28, [R1+0x1410] ;  /* 0x00141000011c7983 */ /* 0x000f280000300a00 */
[----:B------:R-:W3:Y:S04]  /*76b10*/  LDL.LU.64 R30, [R1+0x1418] ;  /* 0x00141800011e7983 */ /* 0x000ee80000300a00 */
[----:B------:R-:W2:Y:S04]  /*76b20*/  LDL.LU.64 R32, [R1+0x1420] ;  /* 0x0014200001207983 */ /* 0x000ea80000300a00 */
        /* <DEDUP_REMOVED lines=59> */
[----:B---3--:R-:W-:Y:S04]  /*76ee0*/  STL.64 [R1+0x6778], R150 ;  /* 0x0067789601007387 */ /* 0x008fe80000100a00 */
[----:B----4-:R-:W-:Y:S04]  /*76ef0*/  STL.64 [R1+0x6770], R148 ;  /* 0x0067709401007387 */ /* 0x010fe80000100a00 */
        /* <DEDUP_REMOVED lines=45> */
[----:B------:R-:W-:Y:S01]  /*771d0*/  UIADD3.64 UR58, UR4, 0x200, URZ ;  /* 0x00000200043a7897 */ /* 0x000fe2000fffe03f */
[----:B------:R-:W-:Y:S01]  /*771e0*/  IMAD.MOV.U32 R132, RZ, RZ, R9 ;  /* 0x000000ffff847224 */ /* 0x000fe200078e0009 */
[----:B------:R-:W-:Y:S01]  /*771f0*/  UIADD3.64 UR10, UR6, 0x2000, URZ ;  /* 0x00002000060a7897 */ /* 0x000fe2000fffe03f */
[----:B------:R-:W-:Y:S01]  /*77200*/  IMAD.MOV.U32 R234, RZ, RZ, R23 ;  /* 0x000000ffffea7224 */ /* 0x000fe200078e0017 */
[----:B------:R-:W3:Y:S01]  /*77210*/  LDL.LU R7, [R1+0x6790] ;  /* 0x0067900001077983 */ /* 0x000ee20000300800 */
        /* <DEDUP_REMOVED lines=11> */
[----:B------:R-:W-:Y:S01]  /*772d0*/  UMOV UR8, UR58 ;  /* 0x0000003a00087c82 */ /* 0x000fe20008000000 */
[----:B------:R-:W-:Y:S01]  /*772e0*/  UMOV UR9, UR59 ;  /* 0x0000003b00097c82 */ /* 0x000fe20008000000 */
[----:B------:R-:W4:Y:S04]  /*772f0*/  LDL.LU R3, [R1+0x678c] ;  /* 0x00678c0001037983 */ /* 0x000f280000300800 */
[----:B------:R-:W3:Y:S01]  /*77300*/  LDL.LU R4, [R1+0x6788] ;  /* 0x0067880001047983 */ /* 0x000ee20000300800 */
[----:B------:R-:W-:-:S02]  /*77310*/  UIADD3.64 UR58, UR6, 0x2002, URZ ;  /* 0x00002002063a7897 */ /* 0x000fc4000fffe03f */
[----:B------:R-:W-:Y:S01]  /*77320*/  UIADD3.64 UR14, UR4, 0x11fe, URZ ;  /* 0x000011fe040e7897 */ /* 0x000fe2000fffe03f */
[----:B------:R-:W3:Y:S01]  /*77330*/  LDL.LU R8, [R1+0x6784] ;  /* 0x0067840001087983 */ /* 0x000ee20000300800 */
[----:B------:R-:W-:Y:S02]  /*77340*/  UIADD3.64 UR18, UR6, 0x27fe, URZ ;  /* 0x000027fe06127897 */ /* 0x000fe4000fffe03f */
[----:B------:R-:W-:Y:S01]  /*77350*/  UIADD3.64 UR22, UR6, 0x2804, URZ ;  /* 0x0000280406167897 */ /* 0x000fe2000fffe03f */
[----:B------:R-:W3:Y:S01]  /*77360*/  LDL.LU R9, [R1+0x6780] ;  /* 0x0067800001097983 */ /* 0x000ee20000300800 */
[----:B--2---:R-:W-:-:S06]  /*77370*/  WARPGROUP.ARRIVE ;  /* 0x00000000000079c5 */ /* 0x004fcc0000000000 */
[----:B------:R-:W-:Y:S01]  /*77380*/  HGMMA.64x256x8.F32.TF32 R124, gdesc[UR8], R124, gsb0 ;  /* 0x07e00000087c79f0 */ /* 0x000fe2000800287c */
[----:B------:R-:W-:Y:S01]  /*77390*/  UIADD3.64 UR10, UR6, 0x2004, URZ ;  /* 0x00002004060a7897 */ /* 0x000fe2000fffe03f */
[----:B----4-:R-:W-:Y:S02]  /*773a0*/  R2UR UR8, R3 ;  /* 0x00000000030872ca */ /* 0x010fe400000e0000 */
[----:B---3--:R-:W-:Y:S01]  /*773b0*/  R2UR UR9, R4 ;  /* 0x00000000040972ca */ /* 0x008fe200000e0000 */
[----:B------:R-:W-:Y:S02]  /*773c0*/  WARPGROUP.DEPBAR.LE gsb0, 0x0 ;  /* 0x00008000000079c5 */ /* 0x000fe40000010000 */
[----:B------:R-:W-:-:S15]  /*773d0*/  WARPGROUP.ARRIVE ;  /* 0x00000000000079c5 */ /* 0x000fde0000000000 */
[----:B------:R-:W-:-:S06]  /*773e0*/  NOP ;  /* 0x0000000000007918 */ /* 0x000fcc0000000000 */
        /* <DEDUP_REMOVED lines=9> */
[----:B------:R-:W-:Y:S01]  /*77480*/  R2UR UR12, R7 ;  /* 0x00000000070c72ca */ /* 0x000fe200000e0000 */
[----:B------:R-:W-:Y:S01]  /*77490*/  UIADD3.64 UR14, UR6, 0x2800, URZ ;  /* 0x00002800060e7897 */ /* 0x000fe2000fffe03f */
[----:B------:R-:W-:Y:S02]  /*774a0*/  WARPGROUP.DEPBAR.LE gsb0, 0x0 ;  /* 0x00008000000079c5 */ /* 0x000fe40000010000 */
[----:B------:R-:W-:-:S15]  /*774b0*/  WARPGROUP.ARRIVE ;  /* 0x00000000000079c5 */ /* 0x000fde0000000000 */
[----:B------:R-:W-:-:S04]  /*774c0*/  NOP ;  /* 0x0000000000007918 */ /* 0x000fc80000000000 */
[----:B------:R-:W-:Y:S01]  /*774d0*/  HGMMA.64x256x8.F32.TF32 R124, gdesc[UR8], R124, gsb0 ;  /* 0x07e00000087c79f0 */ /* 0x000fe2000800287c */
[----:B------:R-:W-:Y:S02]  /*774e0*/  UIADD3.64 UR18, UR6, 0x2802, URZ ;  /* 0x0000280206127897 */ /* 0x000fe4000fffe03f */
[----:B------:R-:W-:Y:S02]  /*774f0*/  WARPGROUP.DEPBAR.LE gsb0, 0x0 ;  /* 0x00008000000079c5 */ /* 0x000fe40000010000 */
[----:B------:R-:W-:-:S15]  /*77500*/  WARPGROUP.ARRIVE ;  /* 0x00000000000079c5 */ /* 0x000fde0000000000 */
[----:B------:R-:W-:-:S08]  /*77510*/  NOP ;  /* 0x0000000000007918 */ /* 0x000fd00000000000 */
[----:B------:R-:W-:Y:S03]  /*77520*/  HGMMA.64x256x8.F32.TF32 R124, gdesc[UR12], R124, gsb0 ;  /* 0x07e000000c7c79f0 */ /* 0x000fe6000800287c */
        /* <DEDUP_REMOVED lines=34> */
[----:B------:R-:W-:Y:S01]  /*77750*/  UMOV UR50, UR60 ;  /* 0x0000003c00327c82 */ /* 0x000fe20008000000 */
[----:B------:R-:W-:Y:S01]  /*77760*/  UMOV UR51, UR61 ;  /* 0x0000003d00337c82 */ /* 0x000fe20008000000 */
        /* <DEDUP_REMOVED lines=190> */
[----:B------:R-:W3:Y:S01]  /*78350*/  LDL.LU.64 R24, [R1+0x6580] ;  /* 0x0065800001187983 */ /* 0x000ee20000300a00 */
[----:B------:R-:W-:-:S02]  /*78360*/  R2UR UR10, R8 ;  /* 0x00000000080a72ca */ /* 0x000fc400000e0000 */
[----:B------:R-:W-:Y:S01]  /*78370*/  R2UR UR11, R9 ;  /* 0x00000000090b72ca */ /* 0x000fe200000e0000 */
[----:B------:R-:W-:Y:S01]  /*78380*/  UIADD3.64 UR8, UR4, 0x3fe, URZ ;  /* 0x000003fe04087897 */ /* 0x000fe2000fffe03f */
[----:B---3--:R-:W-:-:S11]  /*78390*/  WARPGROUP.ARRIVE ;  /* 0x00000000000079c5 */ /* 0x008fd60000000000 */
[----:B------:R-:W-:Y:S01]  /*783a0*/  HGMMA.64x256x8.F32.TF32 R24, gdesc[UR8], R24, gsb0 ;  /* 0x07e00000081879f0 */ /* 0x000fe20008002818 */
[----:B------:R-:W-:Y:S01]  /*783b0*/  UIADD3.64 UR8, UR4, 0x400, URZ ;  /* 0x0000040004087897 */ /* 0x000fe2000fffe03f */
[----:B------:R-:W-:Y:S01]  /*783c0*/  UMOV UR10, UR6 ;  /* 0x00000006000a7c82 */ /* 0x000fe20008000000 */
[----:B------:R-:W-:Y:S01]  /*783d0*/  UMOV UR11, UR7 ;  /* 0x00000007000b7c82 */ /* 0x000fe20008000000 */
[----:B------:R-:W-:Y:S02]  /*783e0*/  UIADD3.64 UR58, UR6, 0x2, URZ ;  /* 0x00000002063a7897 */ /* 0x000fe4000fffe03f */
[----:B------:R-:W-:Y:S01]  /*783f0*/  UIADD3.64 UR56, UR4, 0x402, URZ ;  /* 0x0000040204387897 */ /* 0x000fe2000fffe03f */
[----:B------:R-:W-:Y:S02]  /*78400*/  WARPGROUP.DEPBAR.LE gsb0, 0x0 ;  /* 0x00008000000079c5 */ /* 0x000fe40000010000 */
[----:B------:R-:W-:-:S15]  /*78410*/  WARPGROUP.ARRIVE ;  /* 0x00000000000079c5 */ /* 0x000fde0000000000 */
[----:B------:R-:W-:-:S04]  /*78420*/  NOP ;  /* 0x0000000000007918 */ /* 0x000fc80000000000 */
[----:B------:R-:W-:Y:S01]  /*78430*/  HGMMA.64x256x8.F32.TF32 R24, gdesc[UR8], R24, gsb0 ;  /* 0x07e00000081879f0 */ /* 0x000fe20008002818 */
[----:B------:R-:W-:Y:S02]  /*78440*/  UIADD3.64 UR10, UR6, 0x4, URZ ;  /* 0x00000004060a7897 */ /* 0x000fe4000fffe03f */
[----:B------:R-:W-:Y:S01]  /*78450*/  UIADD3.64 UR8, UR4, 0x404, URZ ;  /* 0x0000040404087897 */ /* 0x000fe2000fffe03f */
[----:B------:R-:W-:Y:S02]  /*78460*/  WARPGROUP.DEPBAR.LE gsb0, 0x0 ;  /* 0x00008000000079c5 */ /* 0x000fe40000010000 */
[----:B------:R-:W-:-:S15]  /*78470*/  WARPGROUP.ARRIVE ;  /* 0x00000000000079c5 */ /* 0x000fde0000000000 */
[----:B------:R-:W-:-:S07]  /*78480*/  NOP ;  /* 0x0000000000007918 */ /* 0x000fce0000000000 */
[----:B------:R-:W-:Y:S01]  /*78490*/  HGMMA.64x256x8.F32.TF32 R24, gdesc[UR56], R24, gsb0 ;  /* 0x07e00000381879f0 */ /* 0x000fe20008002818 */
[----:B------:R-:W-:Y:S02]  /*784a0*/  UIADD3.64 UR12, UR6, 0x7fe, URZ ;  /* 0x000007fe060c7897 */ /* 0x000fe4000fffe03f */
[----:B------:R-:W-:-:S05]  /*784b0*/  UIADD3.64 UR16, UR4, 0x13fe, URZ ;  /* 0x000013fe04107897 */ /* 0x000fca000fffe03f */
[----:B------:R-:W-:Y:S01]  /*784c0*/  UMOV UR18, UR12 ;  /* 0x0000000c00127c82 */ /* 0x000fe20008000000 */
[----:B------:R-:W-:Y:S01]  /*784d0*/  UMOV UR19, UR13 ;  /* 0x0000000d00137c82 */ /* 0x000fe20008000000 */
[----:B------:R-:W-:Y:S02]  /*784e0*/  WARPGROUP.DEPBAR.LE gsb0, 0x0 ;  /* 0x00008000000079c5 */ /* 0x000fe40000010000 */
[----:B------:R-:W-:-:S15]  /*784f0*/  WARPGROUP.ARRIVE ;  /* 0x00000000000079c5 */ /* 0x000fde0000000000 */
[----:B------:R-:W-:-:S01]  /*78500*/  NOP ;  /* 0x0000000000007918 */ /* 0x000fc20000000000 */
[----:B------:R-:W-:Y:S01]  /*78510*/  HGMMA.64x256x8.F32.TF32 R24, gdesc[UR8], R24, gsb0 ;  /* 0x07e00000081879f0 */ /* 0x000fe20008002818 */
[----:B------:R-:W-:Y:S02]  /*78520*/  UIADD3.64 UR14, UR6, 0x800, URZ ;  /* 0x00000800060e7897 */ /* 0x000fe4000fffe03f */
[----:B------:R-:W-:Y:S01]  /*78530*/  UIADD3.64 UR12, UR4, 0x1400, URZ ;  /* 0x00001400040c7897 */ /* 0x000fe2000fffe03f */
[----:B------:R-:W-:Y:S02]  /*78540*/  WARPGROUP.DEPBAR.LE gsb0, 0x0 ;  /* 0x00008000000079c5 */ /* 0x000fe40000010000 */
[----:B------:R-:W-:-:S15]  /*78550*/  WARPGROUP.ARRIVE ;  /* 0x00000000000079c5 */ /* 0x000fde0000000000 */
[----:B------:R-:W-:-:S07]  /*78560*/  NOP ;  /* 0x0000000000007918 */ /* 0x000fce0000000000 */
[----:B------:R-:W-:Y:S01]  /*78570*/  HGMMA.64x256x8.F32.TF32 R24, gdesc[UR16], R24, gsb0 ;  /* 0x07e00000101879f0 */ /* 0x000fe20008002818 */
[----:B------:R-:W-:Y:S02]  /*78580*/  MOV R4, UR9 ;  /* 0x0000000900047c02 */ /* 0x000fe40008000f00 */
[----:B------:R-:W-:Y:S01]  /*78590*/  MOV R3, UR8 ;  /* 0x0000000800037c02 */ /* 0x000fe20008000f00 */
[----:B------:R-:W-:Y:S04]  /*785a0*/  STL [R1+0x636c], R8 ;  /* 0x00636c0801007387 */ /* 0x000fe80000100800 */
[----:B------:R-:W-:Y:S04]  /*785b0*/  STL [R1+0x6368], R9 ;  /* 0x0063680901007387 */ /* 0x000fe80000100800 */
[----:B------:R-:W-:Y:S04]  /*785c0*/  STL [R1+0x6370], R4 ;  /* 0x0063700401007387 */ /* 0x000fe80000100800 */
[----:B------:R-:W-:Y:S01]  /*785d0*/  STL [R1+0x6374], R3 ;  /* 0x0063740301007387 */ /* 0x000fe20000100800 */
[----:B------:R-:W-:-:S02]  /*785e0*/  WARPGROUP.DEPBAR.LE gsb0, 0x0 ;  /* 0x00008000000079c5 */ /* 0x000fc40000010000 */
[----:B------:R-:W-:-:S09]  /*785f0*/  WARPGROUP.ARRIVE ;  /* 0x00000000000079c5 */ /* 0x000fd20000000000 */
[----:B------:R-:W-:Y:S03]  /*78600*/  HGMMA.64x256x8.F32.TF32 R24, gdesc[UR12], R24, gsb0 ;  /* 0x07e000000c1879f0 */ /* 0x000fe60008002818 */
[----:B------:R-:W-:Y:S02]  /*78610*/  WARPGROUP.DEPBAR.LE gsb0, 0x0 ;  /* 0x00008000000079c5 */ /* 0x000fe40000010000 */
[----:B------:R1:W-:Y:S01]  /*78620*/  STL.64 [R1+0x1400], R24 ;  /* 0x0014001801007387 */ /* 0x0003e20000100a00 */
[----:B------:R-:W-:-:S03]  /*78630*/  IMAD.MOV.U32 R252, RZ, RZ, R28 ;  /* 0x000000fffffc7224 */ /* 0x000fc600078e001c */
[----:B------:R-:W-:Y:S01]  /*78640*/  STL.64 [R1+0x1408], R26 ;  /* 0x0014081a01007387 */ /* 0x000fe20000100a00 */
[----:B--2---:R-:W-:Y:S01]  /*78650*/  IMAD.MOV.U32 R251, RZ, RZ, R29 ;  /* 0x000000fffffb7224 */ /* 0x004fe200078e001d */
        /* <DEDUP_REMOVED lines=15> */
[----:B------:R-:W-:-:S03]  /*78750*/  MOV R241, R39 ;  /* 0x0000002700f17202 */ /* 0x000fc60000000f00 */
[----:B------:R-:W3:Y:S01]  /*78760*/  LDL.LU.64 R32, [R1+0x1220] ;  /* 0x0012200001207983 */ /* 0x000ee20000300a00 */
[----:B------:R-:W-:-:S03]  /*78770*/  IMAD.MOV.U32 R240, RZ, RZ, R40 ;  /* 0x000000fffff07224 */ /* 0x000fc600078e0028 */
[----:B------:R-:W4:Y:S01]  /*78780*/  LDL.LU.64 R34, [R1+0x1228] ;  /* 0x0012280001227983 */ /* 0x000f220000300a00 */
[----:B------:R-:W-:Y:S01]  /*78790*/  IMAD.MOV.U32 R239, RZ, RZ, R41 ;  /* 0x000000ffffef7224 */ /* 0x000fe200078e0029 */
[----:B------:R-:W-:Y:S02]  /*787a0*/  MOV R238, R42 ;  /* 0x0000002a00ee7202 */ /* 0x000fe40000000f00 */
[----:B------:R-:W2:Y:S01]  /*787b0*/  LDL.LU.64 R36, [R1+0x1230] ;  /* 0x0012300001247983 */ /* 0x000ea20000300a00 */
[----:B------:R-:W-:Y:S01]  /*787c0*/  IMAD.MOV.U32 R237, RZ, RZ, R43 ;  /* 0x000000ffffed7224 */ /* 0x000fe200078e002b */
[----:B------:R-:W-:Y:S02]  /*787d0*/  MOV R235, R45 ;  /* 0x0000002d00eb7202 */ /* 0x000fe40000000f00 */
[----:B------:R-:W3:Y:S01]  /*787e0*/  LDL.LU.64 R38, [R1+0x1238] ;  /* 0x0012380001267983 */ /* 0x000ee20000300a00 */
[----:B------:R-:W-:-:S03]  /*787f0*/  IMAD.MOV.U32 R236, RZ, RZ, R44 ;  /* 0x000000ffffec7224 */ /* 0x000fc600078e002c */
[----:B------:R-:W4:Y:S01]  /*78800*/  LDL.LU.64 R40, [R1+0x1240] ;  /* 0x0012400001287983 */ /* 0x000f220000300a00 */
[----:B------:R-:W-:Y:S01]  /*78810*/  IMAD.MOV.U32 R234, RZ, RZ, R46 ;  /* 0x000000ffffea7224 */ /* 0x000fe200078e002e */
[----:B------:R-:W-:Y:S01]  /*78820*/  MOV R232, R48 ;  /* 0x0000003000e87202 */ /* 0x000fe20000000f00 */
[----:B------:R-:W-:Y:S01]  /*78830*/  IMAD.MOV.U32 R233, RZ, RZ, R47 ;  /* 0x000000ffffe97224 */ /* 0x000fe200078e002f */
        /* <DEDUP_REMOVED lines=222> */
[----:B------:R-:W-:Y:S01]  /*79620*/  IMAD.MOV.U32 R250, RZ, RZ, R2 ;  /* 0x000000fffffa7224 */ /* 0x000fe200078e0002 */
[----:B------:R-:W-:Y:S02]  /*79630*/  UIADD3.64 UR18, UR6, 0x802, URZ ;  /* 0x0000080206127897 */ /* 0x000fe4000fffe03f */
[----:B------:R-:W-:Y:S02]  /*79640*/  UIADD3.64 UR16, UR4, 0x1402, URZ ;  /* 0x0000140204107897 */ /* 0x000fe4000fffe03f */
[----:B------:R-:W-:Y:S02]  /*79650*/  UIADD3.64 UR22, UR6, 0x804, URZ ;  /* 0x0000080406167897 */ /* 0x000fe4000fffe03f */
[----:B------:R-:W-:Y:S01]  /*79660*/  UIADD3.64 UR20, UR4, 0x1404, URZ ;  /* 0x0000140404147897 */ /* 0x000fe2000fffe03f */
[----:B--2---:R-:W-:-:S06]  /*79670*/  WARPGROUP.ARRIVE ;  /* 0x00000000000079c5 */ /* 0x004fcc0000000000 */
        /* <DEDUP_REMOVED lines=809> */
[----:B--2---:R-:W-:Y:S02]  /*7c910*/  MOV R251, R29 ;  /* 0x0000001d00fb7202 */ /* 0x004fe40000000f00 */
[----:B-1----:R-:W-:Y:S01]  /*7c920*/  MOV R24, UR13 ;  /* 0x0000000d00187c02 */ /* 0x002fe20008000f00 */
[----:B------:R-:W-:-:S04]  /*7c930*/  IMAD.MOV.U32 R250, RZ, RZ, R30 ;  /* 0x000000fffffa7224 */ /* 0x000fc800078e001e */
        /* <DEDUP_REMOVED lines=12> */
[----:B------:R-:W-:Y:S01]  /*7ca00*/  MOV R242, R38 ;  /* 0x0000002600f27202 */ /* 0x000fe20000000f00 */
[----:B------:R-:W-:Y:S02]  /*7ca10*/  IMAD.MOV.U32 R241, RZ, RZ, R39 ;  /* 0x000000fffff17224 */ /* 0x000fe400078e0027 */
[----:B------:R-:W3:Y:S01]  /*7ca20*/  LDL.LU.64 R32, [R1+0xe20] ;  /* 0x000e200001207983 */ /* 0x000ee20000300a00 */
[----:B------:R-:W-:Y:S01]  /*7ca30*/  IMAD.MOV.U32 R240, RZ, RZ, R40 ;  /* 0x000000fffff07224 */ /* 0x000fe200078e0028 */
[----:B------:R-:W-:Y:S02]  /*7ca40*/  MOV R239, R41 ;  /* 0x0000002900ef7202 */ /* 0x000fe40000000f00 */
[----:B------:R-:W4:Y:S01]  /*7ca50*/  LDL.LU.64 R34, [R1+0xe28] ;  /* 0x000e280001227983 */ /* 0x000f220000300a00 */
[----:B------:R-:W-:-:S03]  /*7ca60*/  IMAD.MOV.U32 R238, RZ, RZ, R42 ;  /* 0x000000ffffee7224 */ /* 0x000fc600078e002a */
[----:B------:R-:W2:Y:S01]  /*7ca70*/  LDL.LU.64 R36, [R1+0xe30] ;  /* 0x000e300001247983 */ /* 0x000ea20000300a00 */
[----:B------:R-:W-:Y:S01]  /*7ca80*/  IMAD.MOV.U32 R237, RZ, RZ, R43 ;  /* 0x000000ffffed7224 */ /* 0x000fe200078e002b */
[----:B------:R-:W-:Y:S02]  /*7ca90*/  MOV R236, R44 ;  /* 0x0000002c00ec7202 */ /* 0x000fe40000000f00 */
[----:B------:R-:W3:Y:S01]  /*7caa0*/  LDL.LU.64 R38, [R1+0xe38] ;  /* 0x000e380001267983 */ /* 0x000ee20000300a00 */
[----:B------:R-:W-:Y:S01]  /*7cab0*/  IMAD.MOV.U32 R235, RZ, RZ, R45 ;  /* 0x000000ffffeb7224 */ /* 0x000fe200078e002d */
[----:B------:R-:W-:Y:S02]  /*7cac0*/  MOV R233, R47 ;  /* 0x0000002f00e97202 */ /* 0x000fe40000000f00 */
[----:B------:R-:W4:Y:S01]  /*7cad0*/  LDL.LU.64 R40, [R1+0xe40] ;  /* 0x000e400001287983 */ /* 0x000f220000300a00 */
[----:B------:R-:W-:-:S03]  /*7cae0*/  IMAD.MOV.U32 R234, RZ, RZ, R46 ;  /* 0x000000ffffea7224 */ /* 0x000fc600078e002e */
[----:B------:R-:W2:Y:S01]  /*7caf0*/  LDL.LU.64 R42, [R1+0xe48] ;  /* 0x000e4800012a7983 */ /* 0x000ea20000300a00 */
[----:B------:R-:W-:Y:S01]  /*7cb00*/  IMAD.MOV.U32 R232, RZ, RZ, R48 ;  /* 0x000000ffffe87224 */ /* 0x000fe200078e0030 */
[----:B------:R-:W-:Y:S01]  /*7cb10*/  MOV R230, R50 ;  /* 0x0000003200e67202 */ /* 0x000fe20000000f00 */
[----:B------:R-:W-:Y:S01]  /*7cb20*/  IMAD.MOV.U32 R231, RZ, RZ, R49 ;  /* 0x000000ffffe77224 */ /* 0x000fe200078e0031 */
        /* <DEDUP_REMOVED lines=150> */
[----:B------:R-:W-:Y:S02]  /*7d490*/  IMAD.MOV.U32 R2, RZ, RZ, R150 ;  /* 0x000000ffff027224 */ /* 0x000fe400078e0096 */
[----:B------:R-:W-:Y:S01]  /*7d4a0*/  IMAD.MOV.U32 R0, RZ, RZ, R151 ;  /* 0x000000ffff007224 */ /* 0x000fe200078e0097 */
        /* <DEDUP_REMOVED lines=439> */
[----:B------:R-:W-:Y:S02]  /*7f020*/  IMAD.MOV.U32 R6, RZ, RZ, R148 ;  /* 0x000000ffff067224 */ /* 0x000fe400078e0094 */
        /* <DEDUP_REMOVED lines=440> */
[----:B------:R-:W-:-:S03]  /*80bb0*/  MOV R252, R28 ;  /* 0x0000001c00fc7202 */ /* 0x000fc60000000f00 */
        /* <DEDUP_REMOVED lines=256> */
[----:B------:R-:W-:Y:S02]  /*81bc0*/  UIADD3.64 UR16, UR4, 0x1802, URZ ;  /* 0x0000180204107897 */ /* 0x000fe4000fffe03f */
[----:B------:R-:W-:-:S02]  /*81bd0*/  UIADD3.64 UR22, UR6, 0x804, URZ ;  /* 0x0000080406167897 */ /* 0x000fc4000fffe03f */
        /* <DEDUP_REMOVED lines=1845> */
[----:B------:R-:W-:Y:S01]  /*88f30*/  UIADD3.64 UR8, UR4, 0xc02, URZ ;  /* 0x00000c0204087897 */ /* 0x000fe2000fffe03f */
[----:B------:R-:W-:Y:S01]  /*88f40*/  UMOV UR10, UR56 ;  /* 0x00000038000a7c82 */ /* 0x000fe20008000000 */
[----:B------:R-:W-:Y:S01]  /*88f50*/  UMOV UR11, UR57 ;  /* 0x00000039000b7c82 */ /* 0x000fe20008000000 */
[----:B------:R-:W-:Y:S02]  /*88f60*/  UIADD3.64 UR58, UR6, 0x4, URZ ;  /* 0x00000004063a7897 */ /* 0x000fe4000fffe03f */
[----:B------:R-:W-:-:S05]  /*88f70*/  UIADD3.64 UR12, UR4, 0xc04, URZ ;  /* 0x00000c04040c7897 */ /* 0x000fca000fffe03f */
[----:B------:R-:W-:Y:S01]  /*88f80*/  UMOV UR14, UR58 ;  /* 0x0000003a000e7c82 */ /* 0x000fe20008000000 */
[----:B------:R-:W-:Y:S01]  /*88f90*/  UMOV UR15, UR59 ;  /* 0x0000003b000f7c82 */ /* 0x000fe20008000000 */
[----:B------:R-:W-:Y:S02]  /*88fa0*/  WARPGROUP.DEPBAR.LE gsb0, 0x0 ;  /* 0x00008000000079c5 */ /* 0x000fe40000010000 */
[----:B------:R-:W-:-:S13]  /*88fb0*/  WARPGROUP.ARRIVE ;  /* 0x00000000000079c5 */ /* 0x000fda0000000000 */
        /* <DEDUP_REMOVED lines=10> */
[----:B------:R-:W-:Y:S02]  /*89060*/  WARPGROUP.DEPBAR.LE gsb0, 0x0 ;  /* 0x00008000000079c5 */ /* 0x000fe40000010000 */
[----:B------:R-:W-:-:S15]  /*89070*/  WARPGROUP.ARRIVE ;  /* 0x00000000000079c5 */ /* 0x000fde0000000000 */
[----:B------:R-:W-:-:S08]  /*89080*/  NOP ;  /* 0x0000000000007918 */ /* 0x000fd00000000000 */
[----:B------:R-:W-:Y:S01]  /*89090*/  HGMMA.64x256x8.F32.TF32 R24, gdesc[UR16], R24, gsb0 ;  /* 0x07e00000101879f0 */ /* 0x000fe20008002818 */
[----:B------:R-:W-:Y:S01]  /*890a0*/  UIADD3.64 UR16, UR4, 0x1c00, URZ ;  /* 0x00001c0004107897 */ /* 0x000fe2000fffe03f */
[----:B------:R-:W-:Y:S01]  /*890b0*/  UMOV UR18, UR58 ;  /* 0x0000003a00127c82 */ /* 0x000fe20008000000 */
[----:B------:R-:W-:Y:S01]  /*890c0*/  UMOV UR19, UR59 ;  /* 0x0000003b00137c82 */ /* 0x000fe20008000000 */
[----:B------:R-:W-:Y:S02]  /*890d0*/  MOV R4, UR13 ;  /* 0x0000000d00047c02 */ /* 0x000fe40008000f00 */
[----:B------:R-:W-:Y:S01]  /*890e0*/  MOV R3, UR12 ;  /* 0x0000000c00037c02 */ /* 0x000fe20008000f00 */
        /* <DEDUP_REMOVED lines=266> */
[----:B------:R-:W-:-:S05]  /*8a190*/  UIADD3.64 UR20, UR4, 0x1c02, URZ ;  /* 0x00001c0204147897 */ /* 0x000fca000fffe03f */
[----:B------:R-:W-:Y:S01]  /*8a1a0*/  UMOV UR22, UR58 ;  /* 0x0000003a00167c82 */ /* 0x000fe20008000000 */
[----:B------:R-:W-:Y:S01]  /*8a1b0*/  UMOV UR23, UR59 ;  /* 0x0000003b00177c82 */ /* 0x000fe20008000000 */
[----:B------:R-:W-:Y:S02]  /*8a1c0*/  UIADD3.64 UR56, UR6, 0x804, URZ ;  /* 0x0000080406387897 */ /* 0x000fe4000fffe03f */
[----:B------:R-:W-:-:S05]  /*8a1d0*/  UIADD3.64 UR24, UR4, 0x1c04, URZ ;  /* 0x00001c0404187897 */ /* 0x000fca000fffe03f */
[----:B------:R-:W-:Y:S01]  /*8a1e0*/  UMOV UR26, UR56 ;  /* 0x00000038001a7c82 */ /* 0x000fe20008000000 */
[----:B------:R-:W-:Y:S01]  /*8a1f0*/  UMOV UR27, UR57 ;  /* 0x00000039001b7c82 */ /* 0x000fe20008000000 */
[----:B--2---:R-:W-:-:S06]  /*8a200*/  WARPGROUP.ARRIVE ;  /* 0x00000000000079c5 */ /* 0x004fcc0000000000 */
        /* <DEDUP_REMOVED lines=384> */
[----:B------:R-:W3:Y:S04]  /*8ba10*/  LDL.LU.64 R24, [R1] ;  /* 0x0000000001187983 */ /* 0x000ee80000300a00 */
        /* <DEDUP_REMOVED lines=222> */
[----:B------:R-:W-:Y:S01]  /*8c800*/  IMAD.MOV.U32 R96, RZ, RZ, R14 ;  /* 0x000000ffff607224 */ /* 0x000fe200078e000e */
[----:B------:R-:W-:Y:S01]  /*8c810*/  UIADD3.64 UR18, UR4, 0x1bfe, URZ ;  /* 0x00001bfe04127897 */ /* 0x000fe2000fffe03f */
        /* <DEDUP_REMOVED lines=37> */
[----:B------:R-:W4:Y:S01]  /*8ca70*/  LDL.LU R3, [R1+0x5310] ;  /* 0x0053100001037983 */ /* 0x000f220000300800 */
[----:B------:R-:W-:Y:S01]  /*8ca80*/  UIADD3.64 UR22, UR6, 0x27fe, URZ ;  /* 0x000027fe06167897 */ /* 0x000fe2000fffe03f */
[----:B------:R-:W1:Y:S02]  /*8ca90*/  LDC R190, c[0x0][0x230] ;  /* 0x00008c00ffbe7b82 */ /* 0x000e640000000800 */
[----:B------:R-:W4:Y:S01]  /*8caa0*/  LDL.LU R4, [R1+0x530c] ;  /* 0x00530c0001047983 */ /* 0x000f220000300800 */
[----:B------:R-:W-:-:S02]  /*8cab0*/  UIADD3.64 UR26, UR6, 0x2804, URZ ;  /* 0x00002804061a7897 */ /* 0x000fc4000fffe03f */
[----:B------:R-:W-:Y:S01]  /*8cac0*/  UIADD3.64 UR30, UR6, 0x2ffe, URZ ;  /* 0x00002ffe061e7897 */ /* 0x000fe2000fffe03f */
[----:B------:R-:W4:Y:S01]  /*8cad0*/  LDL.LU R8, [R1+0x5308] ;  /* 0x0053080001087983 */ /* 0x000f220000300800 */
[----:B------:R-:W-:Y:S01]  /*8cae0*/  UIADD3.64 UR34, UR6, 0x3000, URZ ;  /* 0x0000300006227897 */ /* 0x000fe2000fffe03f */
[----:B------:R-:W1:Y:S01]  /*8caf0*/  LDC R5, c[0x0][0x238] ;  /* 0x00008e00ff057b82 */ /* 0x000e620000000800 */
[----:B------:R-:W-:Y:S01]  /*8cb00*/  UIADD3.64 UR38, UR6, 0x3002, URZ ;  /* 0x0000300206267897 */ /* 0x000fe2000fffe03f */
[----:B------:R-:W4:Y:S01]  /*8cb10*/  LDL.LU R9, [R1+0x5304] ;  /* 0x0053040001097983 */ /* 0x000f220000300800 */
[----:B------:R-:W-:Y:S02]  /*8cb20*/  UIADD3.64 UR42, UR6, 0x3004, URZ ;  /* 0x00003004062a7897 */ /* 0x000fe4000fffe03f */
[----:B------:R-:W-:Y:S01]  /*8cb30*/  UIADD3.64 UR46, UR6, 0x37fe, URZ ;  /* 0x000037fe062e7897 */ /* 0x000fe2000fffe03f */
[----:B------:R-:W4:Y:S01]  /*8cb40*/  LDL.LU R20, [R1+0x5300] ;  /* 0x0053000001147983 */ /* 0x000f220000300800 */
[----:B------:R-:W-:Y:S01]  /*8cb50*/  UIADD3.64 UR50, UR6, 0x3800, URZ ;  /* 0x0000380006327897 */ /* 0x000fe2000fffe03f */
[----:B------:R-:W1:Y:S01]  /*8cb60*/  LDC R6, c[0x0][0x23c] ;  /* 0x00008f00ff067b82 */ /* 0x000e620000000800 */
[----:B--2---:R-:W-:Y:S01]  /*8cb70*/  WARPGROUP.ARRIVE ;  /* 0x00000000000079c5 */ /* 0x004fe20000000000 */
[----:B------:R-:W-:Y:S01]  /*8cb80*/  UIADD3.64 UR10, UR6, 0x2002, URZ ;  /* 0x00002002060a7897 */ /* 0x000fe2000fffe03f */
[----:B------:R-:W2:Y:S04]  /*8cb90*/  LDL.LU R21, [R1+0x52fc] ;  /* 0x0052fc0001157983 */ /* 0x000ea80000300800 */
[----:B------:R-:W-:Y:S01]  /*8cba0*/  HGMMA.64x256x8.F32.TF32 R24, gdesc[UR12], R24, gsb0 ;  /* 0x07e000000c1879f0 */ /* 0x000fe20008002818 */
[----:B------:R-:W-:Y:S01]  /*8cbb0*/  UIADD3.64 UR14, UR6, 0x2004, URZ ;  /* 0x00002004060e7897 */ /* 0x000fe2000fffe03f */
[----:B------:R-:W2:Y:S01]  /*8cbc0*/  LDL.LU R16, [R1+0x52f8] ;  /* 0x0052f80001107983 */ /* 0x000ea20000300800 */
[----:B------:R-:W-:Y:S01]  /*8cbd0*/  UMOV UR54, UR60 ;  /* 0x0000003c00367c82 */ /* 0x000fe20008000000 */
[----:B------:R-:W-:Y:S01]  /*8cbe0*/  UMOV UR55, UR61 ;  /* 0x0000003d00377c82 */ /* 0x000fe20008000000 */
[----:B------:R-:W-:Y:S01]  /*8cbf0*/  UIADD3.64 UR58, UR6, 0x3804, URZ ;  /* 0x00003804063a7897 */ /* 0x000fe2000fffe03f */
        /* <DEDUP_REMOVED lines=19> */
[----:B------:R-:W2:Y:S01]  /*8cd30*/  LDL.LU R194, [R1+0x52a8] ;  /* 0x0052a80001c27983 */ /* 0x000ea20000300800 */
[----:B---3--:R-:W-:-:S03]  /*8cd40*/  R2UR UR16, R7 ;  /* 0x00000000071072ca */ /* 0x008fc600000e0000 */
[----:B------:R-:W3:Y:S04]  /*8cd50*/  LDL.LU R195, [R1+0x52a4] ;  /* 0x0052a40001c37983 */ /* 0x000ee80000300800 */
[----:B------:R-:W2:Y:S04]  /*8cd60*/  LDL.LU R198, [R1+0x52a0] ;  /* 0x0052a00001c67983 */ /* 0x000ea80000300800 */
        /* <DEDUP_REMOVED lines=16> */
[----:B------:R-:W3:Y:S01]  /*8ce70*/  LDL.LU R167, [R1+0x525c] ;  /* 0x00525c0001a77983 */ /* 0x000ee20000300800 */
[----:B----4-:R-:W-:-:S03]  /*8ce80*/  R2UR UR12, R3 ;  /* 0x00000000030c72ca */ /* 0x010fc600000e0000 */
[----:B------:R-:W4:Y:S01]  /*8ce90*/  LDL.LU R168, [R1+0x5258] ;  /* 0x0052580001a87983 */ /* 0x000f220000300800 */
[----:B------:R-:W-:-:S03]  /*8cea0*/  R2UR UR13, R4 ;  /* 0x00000000040d72ca */ /* 0x000fc600000e0000 */
[----:B------:R-:W2:Y:S04]  /*8ceb0*/  LDL.LU R169, [R1+0x5254] ;  /* 0x0052540001a97983 */ /* 0x000ea80000300800 */
[----:B------:R-:W3:Y:S04]  /*8cec0*/  LDL.LU R170, [R1+0x5250] ;  /* 0x0052500001aa7983 */ /* 0x000ee80000300800 */
[----:B------:R-:W4:Y:S04]  /*8ced0*/  LDL.LU R171, [R1+0x524c] ;  /* 0x00524c0001ab7983 */ /* 0x000f280000300800 */
        /* <DEDUP_REMOVED lines=21> */
[----:B------:R-:W-:-:S02]  /*8d030*/  WARPGROUP.DEPBAR.LE gsb0, 0x0 ;  /* 0x00008000000079c5 */ /* 0x000fc40000010000 */
[----:B------:R-:W-:Y:S01]  /*8d040*/  WARPGROUP.ARRIVE ;  /* 0x00000000000079c5 */ /* 0x000fe20000000000 */
[----:B------:R-:W2:Y:S04]  /*8d050*/  LDL.LU R2, [R1+0x51f4] ;  /* 0x0051f40001027983 */ /* 0x000ea80000300800 */
[----:B------:R-:W2:Y:S01]  /*8d060*/  LDL.LU R246, [R1+0x51f0] ;  /* 0x0051f00001f67983 */ /* 0x000ea20000300800 */
[----:B------:R-:W-:Y:S01]  /*8d070*/  HGMMA.64x256x8.F32.TF32 R24, gdesc[UR8], R24, gsb0 ;  /* 0x07e00000081879f0 */ /* 0x000fe20008002818 */
[----:B------:R-:W-:Y:S01]  /*8d080*/  UMOV UR8, UR18 ;  /* 0x0000001200087c82 */ /* 0x000fe20008000000 */
[----:B------:R-:W-:Y:S01]  /*8d090*/  UMOV UR9, UR19 ;  /* 0x0000001300097c82 */ /* 0x000fe20008000000 */
[----:B------:R-:W-:Y:S01]  /*8d0a0*/  UMOV UR10, UR22 ;  /* 0x00000016000a7c82 */ /* 0x000fe20008000000 */
[----:B------:R-:W-:Y:S01]  /*8d0b0*/  UMOV UR11, UR23 ;  /* 0x00000017000b7c82 */ /* 0x000fe20008000000 */
[----:B------:R-:W2:Y:S01]  /*8d0c0*/  LDL.LU R247, [R1+0x51ec] ;  /* 0x0051ec0001f77983 */ /* 0x000ea20000300800 */
[----:B------:R-:W-:-:S02]  /*8d0d0*/  WARPGROUP.DEPBAR.LE gsb0, 0x0 ;  /* 0x00008000000079c5 */ /* 0x000fc40000010000 */
[----:B------:R-:W-:Y:S01]  /*8d0e0*/  WARPGROUP.ARRIVE ;  /* 0x00000000000079c5 */ /* 0x000fe20000000000 */
[----:B------:R-:W-:Y:S01]  /*8d0f0*/  UIADD3.64 UR18, UR6, 0x2800, URZ ;  /* 0x0000280006127897 */ /* 0x000fe2000fffe03f */
[----:B------:R-:W2:-:S15]  /*8d100*/  LDL.LU R240, [R1+0x51e8] ;  /* 0x0051e80001f07983 */ /* 0x000e9e0000300800 */
[----:B------:R-:W-:-:S03]  /*8d110*/  NOP ;  /* 0x0000000000007918 */ /* 0x000fc60000000000 */
[----:B------:R-:W-:Y:S01]  /*8d120*/  HGMMA.64x256x8.F32.TF32 R24, gdesc[UR12], R24, gsb0 ;  /* 0x07e000000c1879f0 */ /* 0x000fe20008002818 */
        /* <DEDUP_REMOVED lines=46> */
[----:B------:R-:W-:-:S06]  /*8d410*/  WARPGROUP.ARRIVE ;  /* 0x00000000000079c5 */ /* 0x000fcc0000000000 */
[----:B------:R-:W-:Y:S03]  /*8d420*/  HGMMA.64x256x8.F32.TF32 R24, gdesc[UR8], R24, gsb0 ;  /* 0x07e00000081879f0 */ /* 0x000fe60008002818 */
[----:B------:R-:W-:Y:S02]  /*8d430*/  WARPGROUP.DEPBAR.LE gsb0, 0x0 ;  /* 0x00008000000079c5 */ /* 0x000fe40000010000 */
[----:B------:R-:W-:-:S15]  /*8d440*/  WARPGROUP.ARRIVE ;  /* 0x00000000000079c5 */ /* 0x000fde0000000000 */
[----:B------:R-:W-:-:S08]  /*8d450*/  NOP ;  /* 0x0000000000007918 */ /* 0x000fd00000000000 */
        /* <DEDUP_REMOVED lines=172> */
[----:B------:R-:W-:Y:S02]  /*8df20*/  UIADD3.64 UR8, UR4, 0xdfe, URZ ;  /* 0x00000dfe04087897 */ /* 0x000fe4000fffe03f */
[----:B------:R-:W-:Y:S01]  /*8df30*/  UIADD3.64 UR56, UR4, 0xe00, URZ ;  /* 0x00000e0004387897 */ /* 0x000fe2000fffe03f */
[----:B------:R-:W-:Y:S01]  /*8df40*/  UMOV UR58, UR6 ;  /* 0x00000006003a7c82 */ /* 0x000fe20008000000 */
[----:B------:R-:W-:Y:S01]  /*8df50*/  UMOV UR59, UR7 ;  /* 0x00000007003b7c82 */ /* 0x000fe20008000000 */
[----:B---3--:R-:W-:-:S07]  /*8df60*/  WARPGROUP.ARRIVE ;  /* 0x00000000000079c5 */ /* 0x008fce0000000000 */
[----:B------:R-:W-:Y:S01]  /*8df70*/  HGMMA.64x256x8.F32.TF32 R24, gdesc[UR8], R24, gsb0 ;  /* 0x07e00000081879f0 */ /* 0x000fe20008002818 */
[----:B------:R-:W-:Y:S02]  /*8df80*/  R2UR UR54, R188 ;  /* 0x00000000bc3672ca */ /* 0x000fe400000e0000 */
[----:B----4-:R-:W-:Y:S01]  /*8df90*/  R2UR UR55, R189 ;  /* 0x00000000bd3772ca */ /* 0x010fe200000e0000 */
[----:B------:R-:W-:Y:S01]  /*8dfa0*/  UIADD3.64 UR52, UR4, 0xe02, URZ ;  /* 0x00000e0204347897 */ /* 0x000fe2000fffe03f */
[----:B------:R-:W-:Y:S02]  /*8dfb0*/  WARPGROUP.DEPBAR.LE gsb0, 0x0 ;  /* 0x00008000000079c5 */ /* 0x000fe40000010000 */
[----:B------:R-:W-:-:S15]  /*8dfc0*/  WARPGROUP.ARRIVE ;  /* 0x00000000000079c5 */ /* 0x000fde0000000000 */
[----:B------:R-:W-:-:S06]  /*8dfd0*/  NOP ;  /* 0x0000000000007918 */ /* 0x000fcc0000000000 */
[----:B------:R-:W-:Y:S01]  /*8dfe0*/  HGMMA.64x256x8.F32.TF32 R24, gdesc[UR56], R24, gsb0 ;  /* 0x07e00000381879f0 */ /* 0x000fe20008002818 */
[----:B------:R-:W-:Y:S02]  /*8dff0*/  R2UR UR10, R184 ;  /* 0x00000000b80a72ca */ /* 0x000fe400000e0000 */
[----:B--2---:R-:W-:Y:S01]  /*8e000*/  R2UR UR11, R185 ;  /* 0x00000000b90b72ca */ /* 0x004fe200000e0000 */
[----:B------:R-:W-:Y:S01]  /*8e010*/  UIADD3.64 UR8, UR4, 0xe04, URZ ;  /* 0x00000e0404087897 */ /* 0x000fe2000fffe03f */
[----:B------:R-:W-:Y:S02]  /*8e020*/  WARPGROUP.DEPBAR.LE gsb0, 0x0 ;  /* 0x00008000000079c5 */ /* 0x000fe40000010000 */
[----:B------:R-:W-:-:S15]  /*8e030*/  WARPGROUP.ARRIVE ;  /* 0x00000000000079c5 */ /* 0x000fde0000000000 */
[----:B------:R-:W-:-:S06]  /*8e040*/  NOP ;  /* 0x0000000000007918 */ /* 0x000fcc0000000000 */
[----:B------:R-:W-:Y:S01]  /*8e050*/  HGMMA.64x256x8.F32.TF32 R24, gdesc[UR52], R24, gsb0 ;  /* 0x07e00000341879f0 */ /* 0x000fe20008002818 */
[----:B------:R-:W-:Y:S02]  /*8e060*/  R2UR UR50, R180 ;  /* 0x00000000b43272ca */ /* 0x000fe400000e0000 */
[----:B------:R-:W-:Y:S01]  /*8e070*/  R2UR UR51, R181 ;  /* 0x00000000b53372ca */ /* 0x000fe200000e0000 */
        /* <DEDUP_REMOVED lines=70> */
[----:B------:R-:W-:Y:S01]  /*8e4e0*/  UMOV UR6, UR8 ;  /* 0x0000000800067c82 */ /* 0x000fe20008000000 */
[----:B------:R-:W-:Y:S01]  /*8e4f0*/  UMOV UR7, UR9 ;  /* 0x0000000900077c82 */ /* 0x000fe20008000000 */
[----:B------:R-:W-:Y:S01]  /*8e500*/  UIADD3.64 UR8, UR4, 0x3e02, URZ ;  /* 0x00003e0204087897 */ /* 0x000fe2000fffe03f */
[----:B------:R-:W-:Y:S02]  /*8e510*/  WARPGROUP.DEPBAR.LE gsb0, 0x0 ;  /* 0x00008000000079c5 */ /* 0x000fe40000010000 */
[----:B------:R-:W-:-:S15]  /*8e520*/  WARPGROUP.ARRIVE ;  /* 0x00000000000079c5 */ /* 0x000fde0000000000 */
[----:B------:R-:W-:-:S04]  /*8e530*/  NOP ;  /* 0x0000000000007918 */ /* 0x000fc80000000000 */
[----:B------:R-:W-:Y:S01]  /*8e540*/  HGMMA.64x256x8.F32.TF32 R24, gdesc[UR12], R24, gsb0 ;  /* 0x07e000000c1879f0 */ /* 0x000fe20008002818 */
[----:B------:R-:W-:Y:S01]  /*8e550*/  UMOV UR50, UR6 ;  /* 0x0000000600327c82 */ /* 0x000fe20008000000 */
[----:B------:R-:W-:Y:S01]  /*8e560*/  UMOV UR51, UR7 ;  /* 0x0000000700337c82 */ /* 0x000fe20008000000 */
[----:B------:R-:W-:Y:S02]  /*8e570*/  R2UR UR6, R236 ;  /* 0x00000000ec0672ca */ /* 0x000fe400000e0000 */
[----:B------:R-:W-:Y:S01]  /*8e580*/  R2UR UR7, R237 ;  /* 0x00000000ed0772ca */ /* 0x000fe200000e0000 */
[----:B------:R-:W-:Y:S02]  /*8e590*/  UIADD3.64 UR58, UR4, 0xdfe, URZ ;  /* 0x00000dfe043a7897 */ /* 0x000fe4000fffe03f */
[----:B------:R-:W-:Y:S01]  /*8e5a0*/  UIADD3.64 UR4, UR4, 0x3e04, URZ ;  /* 0x00003e0404047897 */ /* 0x000fe2000fffe03f */
[----:B------:R-:W-:Y:S02]  /*8e5b0*/  WARPGROUP.DEPBAR.LE gsb0, 0x0 ;  /* 0x00008000000079c5 */ /* 0x000fe40000010000 */
[----:B------:R-:W-:-:S15]  /*8e5c0*/  WARPGROUP.ARRIVE ;  /* 0x00000000000079c5 */ /* 0x000fde0000000000 */
[----:B------:R-:W-:-:S02]  /*8e5d0*/  NOP ;  /* 0x0000000000007918 */ /* 0x000fc40000000000 */
[----:B------:R-:W-:Y:S01]  /*8e5e0*/  HGMMA.64x256x8.F32.TF32 R24, gdesc[UR8], R24, gsb0 ;  /* 0x07e00000081879f0 */ /* 0x000fe20008002818 */
[----:B------:R-:W-:Y:S01]  /*8e5f0*/  IMAD.MOV.U32 R8, RZ, RZ, R192 ;  /* 0x000000ffff087224 */ /* 0x000fe200078e00c0 */
[----:B------:R-:W-:Y:S02]  /*8e600*/  MOV R9, R193 ;  /* 0x000000c100097202 */ /* 0x000fe40000000f00 */
        /* <DEDUP_REMOVED lines=14> */
[----:B------:R-:W4:Y:S01]  /*8e6f0*/  LDL.LU.64 R236, [R1+0x4ec0] ;  /* 0x004ec00001ec7983 */ /* 0x000f220000300a00 */
[----:B------:R-:W-:-:S02]  /*8e700*/  WARPGROUP.DEPBAR.LE gsb0, 0x0 ;  /* 0x00008000000079c5 */ /* 0x000fc40000010000 */
[----:B------:R-:W-:-:S06]  /*8e710*/  WARPGROUP.ARRIVE ;  /* 0x00000000000079c5 */ /* 0x000fcc0000000000 */
[----:B------:R-:W-:Y:S03]  /*8e720*/  HGMMA.64x256x8.F32.TF32 R24, gdesc[UR4], R24, gsb0 ;  /* 0x07e00000041879f0 */ /* 0x000fe60008002818 */
[----:B------:R-:W-:Y:S02]  /*8e730*/  WARPGROUP.DEPBAR.LE gsb0, 0x0 ;  /* 0x00008000000079c5 */ /* 0x000fe40000010000 */
[----:B------:R-:W-:Y:S04]  /*8e740*/  STL.64 [R1], R24 ;  /* 0x0000001801007387 */ /* 0x000fe80000100a00 */
        /* <DEDUP_REMOVED lines=131> */
[----:B------:R-:W-:-:S02]  /*8ef80*/  R2UR UR58, R8 ;  /* 0x00000000083a72ca */ /* 0x000fc400000e0000 */
[----:B------:R-:W-:Y:S01]  /*8ef90*/  R2UR UR59, R9 ;  /* 0x00000000093b72ca */ /* 0x000fe200000e0000 */
[----:B--2---:R-:W-:-:S12]  /*8efa0*/  WARPGROUP.ARRIVE ;  /* 0x00000000000079c5 */ /* 0x004fd80000000000 */
[----:B------:R-:W-:Y:S01]  /*8efb0*/  HGMMA.64x256x8.F32.TF32 R24, gdesc[UR56], R24, gsb0 ;  /* 0x07e00000381879f0 */ /* 0x000fe20008002818 */
[----:B------:R-:W-:Y:S02]  /*8efc0*/  R2UR UR57, R4 ;  /* 0x00000000043972ca */ /* 0x000fe400000e0000 */
[----:B------:R-:W-:Y:S02]  /*8efd0*/  R2UR UR56, R3 ;  /* 0x00000000033872ca */ /* 0x000fe400000e0000 */
[----:B------:R-:W-:Y:S02]  /*8efe0*/  R2UR UR58, R202 ;  /* 0x00000000ca3a72ca */ /* 0x000fe400000e0000 */
[----:B------:R-:W-:Y:S02]  /*8eff0*/  R2UR UR59, R203 ;  /* 0x00000000cb3b72ca */ /* 0x000fe400000e0000 */
[----:B------:R-:W-:Y:S02]  /*8f000*/  R2UR UR54, R198 ;  /* 0x00000000c63672ca */ /* 0x000fe400000e0000 */
[----:B------:R-:W-:-:S02]  /*8f010*/  R2UR UR55, R199 ;  /* 0x00000000c73772ca */ /* 0x000fc400000e0000 */
        /* <DEDUP_REMOVED lines=17> */
[----:B------:R-:W-:Y:S01]  /*8f130*/  R2UR UR15, R17 ;  /* 0x00000000110f72ca */ /* 0x000fe200000e0000 */
[----:B------:R-:W-:Y:S01]  /*8f140*/  UMOV UR10, UR60 ;  /* 0x0000003c000a7c82 */ /* 0x000fe20008000000 */
[----:B------:R-:W-:Y:S01]  /*8f150*/  UMOV UR11, UR61 ;  /* 0x0000003d000b7c82 */ /* 0x000fe20008000000 */
[----:B------:R-:W2:Y:S04]  /*8f160*/  LDL.LU.64 R202, [R1+0x4cb8] ;  /* 0x004cb80001ca7983 */ /* 0x000ea80000300a00 */
[----:B------:R-:W2:Y:S01]  /*8f170*/  LDL.LU.64 R198, [R1+0x4cb0] ;  /* 0x004cb00001c67983 */ /* 0x000ea20000300a00 */
[----:B------:R-:W-:-:S02]  /*8f180*/  WARPGROUP.DEPBAR.LE gsb0, 0x0 ;  /* 0x00008000000079c5 */ /* 0x000fc40000010000 */
[----:B------:R-:W-:-:S06]  /*8f190*/  WARPGROUP.ARRIVE ;  /* 0x00000000000079c5 */ /* 0x000fcc0000000000 */
[----:B------:R-:W-:Y:S03]  /*8f1a0*/  HGMMA.64x256x8.F32.TF32 R24, gdesc[UR56], R24, gsb0 ;  /* 0x07e00000381879f0 */ /* 0x000fe60008002818 */
[----:B------:R-:W-:Y:S02]  /*8f1b0*/  WARPGROUP.DEPBAR.LE gsb0, 0x0 ;  /* 0x00008000000079c5 */ /* 0x000fe40000010000 */
[----:B------:R-:W-:-:S15]  /*8f1c0*/  WARPGROUP.ARRIVE ;  /* 0x00000000000079c5 */ /* 0x000fde0000000000 */
[----:B------:R-:W-:-:S08]  /*8f1d0*/  NOP ;  /* 0x0000000000007918 */ /* 0x000fd00000000000 */
[----:B------:R-:W-:Y:S01]  /*8f1e0*/  HGMMA.64x256x8.F32.TF32 R24, gdesc[UR52], R24, gsb0 ;  /* 0x07e00000341879f0 */ /* 0x000fe20008002818 */
[----:B------:R-:W-:Y:S02]  /*8f1f0*/  R2UR UR54, R194 ;  /* 0x00000000c23672ca */ /* 0x000fe400000e0000 */
[----:B------:R-:W-:Y:S01]  /*8f200*/  R2UR UR55, R195 ;  /* 0x00000000c33772ca */ /* 0x000fe200000e0000 */
[----:B------:R-:W-:Y:S01]  /*8f210*/  UMOV UR52, UR50 ;  /* 0x0000003200347c82 */ /* 0x000fe20008000000 */
[----:B------:R-:W-:Y:S01]  /*8f220*/  UMOV UR53, UR51 ;  /* 0x0000003300357c82 */ /* 0x000fe20008000000 */
[----:B------:R-:W-:Y:S01]  /*8f230*/  R2UR UR50, R182 ;  /* 0x00000000b63272ca */ /* 0x000fe200000e0000 */
[----:B------:R-:W2:Y:S01]  /*8f240*/  LDL.LU.64 R194, [R1+0x4ca8] ;  /* 0x004ca80001c27983 */ /* 0x000ea20000300a00 */
[----:B------:R-:W-:-:S03]  /*8f250*/  R2UR UR51, R183 ;  /* 0x00000000b73372ca */ /* 0x000fc600000e0000 */
[----:B------:R-:W3:Y:S01]  /*8f260*/  LDL.LU R10, [R1+0x2944] ;  /* 0x00294400010a7983 */ /* 0x000ee20000300800 */
[----:B------:R-:W-:Y:S02]  /*8f270*/  WARPGROUP.DEPBAR.LE gsb0, 0x0 ;  /* 0x00008000000079c5 */ /* 0x000fe40000010000 */
[----:B------:R-:W-:-:S14]  /*8f280*/  WARPGROUP.ARRIVE ;  /* 0x00000000000079c5 */ /* 0x000fdc0000000000 */
        /* <DEDUP_REMOVED lines=41> */
[----:B------:R-:W-:Y:S02]  /*8f520*/  R2UR UR6, R20 ;  /* 0x00000000140672ca */ /* 0x000fe400000e0000 */
[----:B------:R-:W-:Y:S01]  /*8f530*/  R2UR UR7, R21 ;  /* 0x00000000150772ca */ /* 0x000fe200000e0000 */
[----:B------:R-:W-:Y:S02]  /*8f540*/  WARPGROUP.DEPBAR.LE gsb0, 0x0 ;  /* 0x00008000000079c5 */ /* 0x000fe40000010000 */
[----:B------:R-:W-:-:S15]  /*8f550*/  WARPGROUP.ARRIVE ;  /* 0x00000000000079c5 */ /* 0x000fde0000000000 */
[----:B------:R-:W-:-:S07]  /*8f560*/  NOP ;  /* 0x0000000000007918 */ /* 0x000fce0000000000 */
[----:B------:R-:W-:Y:S01]  /*8f570*/  HGMMA.64x256x8.F32.TF32 R24, gdesc[UR8], R24, gsb0 ;  /* 0x07e00000081879f0 */ /* 0x000fe20008002818 */
[----:B------:R-:W-:-:S05]  /*8f580*/  VIADD R190, R190, 0x7f ;  /* 0x0000007fbebe7836 */ /* 0x000fca0000000000 */
[----:B------:R-:W-:-:S04]  /*8f590*/  SHF.R.S32.HI R3, RZ, 0x1f, R190 ;  /* 0x0000001fff037819 */ /* 0x000fc800000114be */
[----:B------:R-:W-:-:S04]  /*8f5a0*/  LEA.HI R3, R3, R190, RZ, 0x7 ;  /* 0x000000be03037211 */ /* 0x000fc800078f38ff */
[----:B------:R-:W-:-:S04]  /*8f5b0*/  SHF.R.S32.HI R3, RZ, 0x7, R3 ;  /* 0x00000007ff037819 */ /* 0x000fc80000011403 */
[----:B------:R-:W-:Y:S01]  /*8f5c0*/  IADD3 R3, R3, -0x2, RZ ;  /* 0xfffffffe03037810 */ /* 0x000fe20007ffe0ff */
[----:B------:R-:W-:-:S03]  /*8f5d0*/  IMAD.SHL.U32 R5, R5, 0x80, RZ ;  /* 0x0000008005057824 */ /* 0x000fc600078e00ff */
[----:B------:R-:W-:Y:S01]  /*8f5e0*/  ISETP.GE.AND P0, PT, R12, R3, PT ;  /* 0x000000030c00720c */ /* 0x000fe20003f06270 */
[----:B------:R-:W-:Y:S02]  /*8f5f0*/  VIADD R3, R14, 0x1 ;  /* 0x000000010e037836 */ /* 0x000fe40000000000 */
[----:B------:R-:W-:Y:S01]  /*8f600*/  IMAD.SHL.U32 R5, R5, 0x4, RZ ;  /* 0x0000000405057824 */ /* 0x000fe200078e00ff */
[----:B------:R-:W-:Y:S02]  /*8f610*/  R2UR UR61, R187 ;  /* 0x00000000bb3d72ca */ /* 0x000fe400000e0000 */
[C---:B------:R-:W-:Y:S01]  /*8f620*/  ISETP.GT.AND P2, PT, R3.reuse, 0x2, PT ;  /* 0x000000020300780c */ /* 0x040fe20003f44270 */
[----:B------:R-:W1:Y:S01]  /*8f630*/  LDC R187, c[0x0][0x230] ;  /* 0x00008c00ffbb7b82 */ /* 0x000e620000000800 */
[----:B---3--:R-:W-:Y:S02]  /*8f640*/  IADD3 R10, P3, R10, R5, RZ ;  /* 0x000000050a0a7210 */ /* 0x008fe40007f7e0ff */
[----:B------:R-:W-:Y:S01]  /*8f650*/  SEL R14, R3, RZ, !P2 ;  /* 0x000000ff030e7207 */ /* 0x000fe20005000000 */
[----:B------:R-:W-:Y:S04]  /*8f660*/  STL.64 [R1+0x4b28], R12 ;  /* 0x004b280c01007387 */ /* 0x000fe80000100a00 */
[----:B------:R-:W-:Y:S04]  /*8f670*/  STL [R1+0x2944], R10 ;  /* 0x0029440a01007387 */ /* 0x000fe80000100800 */
[----:B------:R3:W-:Y:S04]  /*8f680*/  STL.64 [R1+0x4b30], R14 ;  /* 0x004b300e01007387 */ /* 0x0007e80000100a00 */
[----:B------:R-:W4:Y:S04]  /*8f690*/  LDL.LU R20, [R1+0x2948] ;  /* 0x0029480001147983 */ /* 0x000f280000300800 */
[----:B------:R-:W2:Y:S01]  /*8f6a0*/  LDL.LU R19, [R1+0x294c] ;  /* 0x00294c0001137983 */ /* 0x000ea20000300800 */
[----:B------:R-:W3:Y:S03]  /*8f6b0*/  S2R R11, SR_TID.X ;  /* 0x00000000000b7919 */ /* 0x000ee60000002100 */
[----:B------:R-:W4:Y:S04]  /*8f6c0*/  LDL.LU R16, [R1+0x2950] ;  /* 0x0029500001107983 */ /* 0x000f280000300800 */
[----:B------:R-:W4:Y:S04]  /*8f6d0*/  LDL.LU R9, [R1+0x2954] ;  /* 0x0029540001097983 */ /* 0x000f280000300800 */
[----:B------:R-:W4:Y:S01]  /*8f6e0*/  LDL.LU R152, [R1+0x2958] ;  /* 0x0029580001987983 */ /* 0x000f220000300800 */
[----:B------:R-:W3:Y:S03]  /*8f6f0*/  S2R R190, SR_TID.X ;  /* 0x0000000000be7919 */ /* 0x000ee60000002100 */
[----:B------:R-:W4:Y:S04]  /*8f700*/  LDL.LU R23, [R1+0x295c] ;  /* 0x00295c0001177983 */ /* 0x000f280000300800 */
[----:B------:R-:W4:Y:S01]  /*8f710*/  LDL.LU R22, [R1+0x2960] ;  /* 0x0029600001167983 */ /* 0x000f220000300800 */
[----:B-1----:R-:W-:-:S03]  /*8f720*/  VIADD R4, R187, 0xffffff00 ;  /* 0xffffff00bb047836 */ /* 0x002fc60000000000 */
[----:B---3--:R-:W3:Y:S01]  /*8f730*/  LDL.LU R15, [R1+0x2964] ;  /* 0x00296400010f7983 */ /* 0x008ee20000300800 */
[----:B------:R-:W-:Y:S02]  /*8f740*/  WARPGROUP.DEPBAR.LE gsb0, 0x0 ;  /* 0x00008000000079c5 */ /* 0x000fe40000010000 */
[----:B------:R-:W-:-:S06]  /*8f750*/  WARPGROUP.ARRIVE ;  /* 0x00000000000079c5 */ /* 0x000fcc0000000000 */
[----:B------:R-:W-:Y:S01]  /*8f760*/  HGMMA.64x256x8.F32.TF32 R24, gdesc[UR4], R24, gsb0 ;  /* 0x07e00000041879f0 */ /* 0x000fe20008002818 */
[----:B------:R-:W-:-:S05]  /*8f770*/  IMAD R4, R12, -0x80, R4 ;  /* 0xffffff800c047824 */ /* 0x000fca00078e0204 */
[----:B------:R-:W-:-:S04]  /*8f780*/  ISETP.GT.AND P1, PT, R4, RZ, PT ;  /* 0x000000ff0400720c */ /* 0x000fc80003f24270 */
[----:B------:R-:W-:-:S04]  /*8f790*/  SEL R7, RZ, 0x4, !P1 ;  /* 0x00000004ff077807 */ /* 0x000fc80004800000 */
[----:B------:R-:W-:-:S04]  /*8f7a0*/  SEL R7, R7, RZ, !P0 ;  /* 0x000000ff07077207 */ /* 0x000fc80004000000 */
[----:B------:R-:W-:Y:S01]  /*8f7b0*/  ISETP.NE.U32.AND P1, PT, R7, RZ, PT ;  /* 0x000000ff0700720c */ /* 0x000fe20003f25070 */
[----:B------:R-:W-:Y:S01]  /*8f7c0*/  IMAD.SHL.U32 R7, R11, 0x10, RZ ;  /* 0x000000100b077824 */ /* 0x000fe200078e00ff */
[----:B------:R-:W-:Y:S02]  /*8f7d0*/  LOP3.LUT R17, R190, 0x7f, RZ, 0xc0, !PT ;  /* 0x0000007fbe117812 */ /* 0x000fe400078ec0ff */
[----:B------:R-:W-:Y:S02]  /*8f7e0*/  R2UR UR60, R186 ;  /* 0x00000000ba3c72ca */ /* 0x000fe400000e0000 */
[----:B------:R-:W-:Y:S01]  /*8f7f0*/  LOP3.LUT R7, R7, 0x70, RZ, 0xc0, !PT ;  /* 0x0000007007077812 */ /* 0x000fe200078ec0ff */
[----:B------:R-:W-:Y:S01]  /*8f800*/  IMAD R8, R14, 0x40000, R191 ;  /* 0x000400000e087824 */ /* 0x000fe200078e02bf */
[----:B------:R-:W-:-:S03]  /*8f810*/  IADD3.X R252, R252, R0, RZ, P3, !PT ;  /* 0x00000000fcfc7210 */ /* 0x000fc60001ffe4ff */
[----:B------:R-:W-:Y:S02]  /*8f820*/  IMAD R7, R17, 0x80, R7 ;  /* 0x0000008011077824 */ /* 0x000fe400078e0207 */
[----:B------:R-:W-:Y:S02]  /*8f830*/  IMAD.MOV.U32 R12, RZ, RZ, R10 ;  /* 0x000000ffff0c7224 */ /* 0x000fe400078e000a */
[----:B------:R-:W-:Y:S01]  /*8f840*/  IMAD.MOV.U32 R13, RZ, RZ, R252 ;  /* 0x000000ffff0d7224 */ /* 0x000fe200078e00fc */
[----:B------:R-:W-:Y:S01]  /*8f850*/  IADD3 R3, R7, R8, RZ ;  /* 0x0000000807037210 */ /* 0x000fe20007ffe0ff */
[----:B------:R-:W-:Y:S02]  /*8f860*/  WARPGROUP.DEPBAR.LE gsb0, 0x0 ;  /* 0x00008000000079c5 */ /* 0x000fe40000010000 */
        /* <DEDUP_REMOVED lines=20> */
[----:B------:R-:W-:Y:S01]  /*8f9b0*/  STL.64 [R1+0x4bf0], R104 ;  /* 0x004bf06801007387 */ /* 0x000fe20000100a00 */
[----:B------:R-:W-:Y:S06]  /*8f9c0*/  BAR.SYNC.DEFER_BLOCKING 0x0 ;  /* 0x0000000000007b1d */ /* 0x000fec0000010000 */
        /* <DEDUP_REMOVED lines=23> */
[----:B------:R-:W-:Y:S01]  /*8fb40*/  @!PT LDS RZ, [RZ] ;  /* 0x00000000fffff984 */ /* 0x000fe20000000800 */
[----:B------:R-:W-:Y:S01]  /*8fb50*/  @!PT LDS RZ, [RZ] ;  /* 0x00000000fffff984 */ /* 0x000fe20000000800 */
[----:B------:R-:W-:Y:S01]  /*8fb60*/  @!PT LDS RZ, [RZ] ;  /* 0x00000000fffff984 */ /* 0x000fe20000000800 */
[----:B------:R-:W-:Y:S04]  /*8fb70*/  LDGSTS.E [R3], desc[UR60][R12.64], P1 ;  /* 0x000000000c037fae */ /* 0x000fe8000892187c */
[----:B------:R-:W3:Y:S04]  /*8fb80*/  LDL.LU R14, [R1+0x2968] ;  /* 0x00296800010e7983 */ /* 0x000ee80000300800 */
[----:B------:R-:W3:Y:S04]  /*8fb90*/  LDL.LU R13, [R1+0x296c] ;  /* 0x00296c00010d7983 */ /* 0x000ee80000300800 */
[----:B------:R-:W3:Y:S04]  /*8fba0*/  LDL.LU R12, [R1+0x2970] ;  /* 0x00297000010c7983 */ /* 0x000ee80000300800 */
[----:B------:R-:W3:Y:S01]  /*8fbb0*/  LDL.LU R10, [R1+0x2974] ;  /* 0x00297400010a7983 */ /* 0x000ee20000300800 */
[----:B--2---:R-:W-:-:S04]  /*8fbc0*/  IADD3 R19, P2, R19, R5, RZ ;  /* 0x0000000513137210 */ /* 0x004fc80007f5e0ff */
[----:B----4-:R-:W-:Y:S01]  /*8fbd0*/  IADD3.X R20, R20, R0, RZ, P2, !PT ;  /* 0x0000000014147210 */ /* 0x010fe200017fe4ff */
[----:B------:R-:W-:Y:S01]  /*8fbe0*/  STL [R1+0x294c], R19 ;  /* 0x00294c1301007387 */ /* 0x000fe20000100800 */
[----:B------:R-:W-:-:S03]  /*8fbf0*/  IADD3 R9, P3, R9, R5, RZ ;  /* 0x0000000509097210 */ /* 0x000fc60007f7e0ff */
[----:B------:R1:W-:Y:S01]  /*8fc00*/  STL [R1+0x2948], R20 ;  /* 0x0029481401007387 */ /* 0x0003e20000100800 */
[----:B------:R-:W-:Y:S02]  /*8fc10*/  IMAD.MOV.U32 R21, RZ, RZ, R20 ;  /* 0x000000ffff157224 */ /* 0x000fe400078e0014 */
[----:B------:R-:W-:Y:S01]  /*8fc20*/  IMAD.X R16, R16, 0x1, R0, P3 ;  /* 0x0000000110107824 */ /* 0x000fe200018e0600 */
[----:B-1----:R-:W-:-:S05]  /*8fc30*/  MOV R20, R19 ;  /* 0x0000001300147202 */ /* 0x002fca0000000f00 */
[----:B------:R1:W-:Y:S04]  /*8fc40*/  LDGSTS.E [R3+0x4000], desc[UR60][R20.64], P1 ;  /* 0x0400000014037fae */ /* 0x0003e8000892187c */
[----:B------:R-:W-:Y:S01]  /*8fc50*/  STL [R1+0x2954], R9 ;  /* 0x0029540901007387 */ /* 0x000fe20000100800 */
[----:B-1----:R-:W-:Y:S02]  /*8fc60*/  IMAD.MOV.U32 R20, RZ, RZ, R9 ;  /* 0x000000ffff147224 */ /* 0x002fe400078e0009 */
[----:B------:R-:W-:Y:S01]  /*8fc70*/  IMAD.MOV.U32 R21, RZ, RZ, R16 ;  /* 0x000000ffff157224 */ /* 0x000fe200078e0010 */
[----:B------:R1:W-:Y:S04]  /*8fc80*/  STL [R1+0x2950], R16 ;  /* 0x0029501001007387 */ /* 0x0003e80000100800 */
[----:B------:R-:W-:Y:S04]  /*8fc90*/  LDGSTS.E [R3+0x8000], desc[UR60][R20.64], P1 ;  /* 0x0800000014037fae */ /* 0x000fe8000892187c */
[----:B------:R-:W2:Y:S04]  /*8fca0*/  LDL.LU R21, [R1+0x2978] ;  /* 0x0029780001157983 */ /* 0x000ea80000300800 */
[----:B------:R-:W4:Y:S04]  /*8fcb0*/  LDL.LU R20, [R1+0x297c] ;  /* 0x00297c0001147983 */ /* 0x000f280000300800 */
[----:B------:R-:W2:Y:S04]  /*8fcc0*/  LDL.LU R19, [R1+0x2980] ;  /* 0x0029800001137983 */ /* 0x000ea80000300800 */
[----:B-1----:R-:W2:Y:S01]  /*8fcd0*/  LDL.LU R16, [R1+0x2984] ;  /* 0x0029840001107983 */ /* 0x002ea20000300800 */
[----:B------:R-:W-:-:S04]  /*8fce0*/  ISETP.GT.AND P2, PT, R4, 0x1, PT ;  /* 0x000000010400780c */ /* 0x000fc80003f44270 */
[----:B------:R-:W-:Y:S02]  /*8fcf0*/  SEL R9, RZ, 0x4, !P2 ;  /* 0x00000004ff097807 */ /* 0x000fe40005000000 */
[-C--:B------:R-:W-:Y:S02]  /*8fd00*/  IADD3 R23, P3, R23, R5.reuse, RZ ;  /* 0x0000000517177210 */ /* 0x080fe40007f7e0ff */
[----:B------:R-:W-:Y:S02]  /*8fd10*/  SEL R9, R9, RZ, !P0 ;  /* 0x000000ff09097207 */ /* 0x000fe40004000000 */
[----:B---3--:R-:W-:Y:S02]  /*8fd20*/  IADD3 R15, P4, R15, R5, RZ ;  /* 0x000000050f0f7210 */ /* 0x008fe40007f9e0ff */
[----:B------:R-:W-:Y:S02]  /*8fd30*/  ISETP.NE.U32.AND P2, PT, R9, RZ, PT ;  /* 0x000000ff0900720c */ /* 0x000fe40003f45070 */
[----:B------:R-:W-:Y:S01]  /*8fd40*/  IADD3.X R152, R152, R0, RZ, P3, !PT ;  /* 0x0000000098987210 */ /* 0x000fe20001ffe4ff */
[----:B------:R-:W-:Y:S01]  /*8fd50*/  IMAD.X R22, R22, 0x1, R0, P4 ;  /* 0x0000000116167824 */ /* 0x000fe200020e0600 */
[----:B------:R1:W-:Y:S01]  /*8fd60*/  STL [R1+0x295c], R23 ;  /* 0x00295c1701007387 */ /* 0x0003e20000100800 */
[----:B------:R-:W-:Y:S01]  /*8fd70*/  IMAD.MOV.U32 R84, RZ, RZ, R23 ;  /* 0x000000ffff547224 */ /* 0x000fe200078e0017 */
[----:B------:R-:W-:-:S02]  /*8fd80*/  MOV R85, R152 ;  /* 0x0000009800557202 */ /* 0x000fc40000000f00 */
[----:B------:R-:W-:Y:S04]  /*8fd90*/  STL [R1+0x2958], R152 ;  /* 0x0029589801007387 */ /* 0x000fe80000100800 */
[----:B------:R-:W-:Y:S01]  /*8fda0*/  STL [R1+0x2964], R15 ;  /* 0x0029640f01007387 */ /* 0x000fe20000100800 */
[----:B-1----:R-:W-:-:S03]  /*8fdb0*/  IMAD.MOV.U32 R23, RZ, RZ, R22 ;  /* 0x000000ffff177224 */ /* 0x002fc600078e0016 */
[----:B------:R1:W-:Y:S04]  /*8fdc0*/  STL [R1+0x2960], R22 ;  /* 0x0029601601007387 */ /* 0x0003e80000100800 */
[----:B------:R3:W-:Y:S04]  /*8fdd0*/  LDGSTS.E [R3+0xc000], desc[UR60][R84.64], P1 ;  /* 0x0c00000054037fae */ /* 0x0007e8000892187c */
[----:B------:R-:W2:Y:S01]  /*8fde0*/  LDL.LU R83, [R1+0x2988] ;  /* 0x0029880001537983 */ /* 0x000ea20000300800 */
[----:B-1----:R-:W-:-:S05]  /*8fdf0*/  IMAD.MOV.U32 R22, RZ, RZ, R15 ;  /* 0x000000ffff167224 */ /* 0x002fca00078e000f */
[----:B------:R-:W-:Y:S04]  /*8fe00*/  LDGSTS.E [R3+0x4], desc[UR60][R22.64], P2 ;  /* 0x0000400016037fae */ /* 0x000fe8000912187c */
[----:B------:R-:W2:Y:S04]  /*8fe10*/  LDL.LU R23, [R1+0x298c] ;  /* 0x00298c0001177983 */ /* 0x000ea80000300800 */
[----:B------:R-:W2:Y:S04]  /*8fe20*/  LDL.LU R22, [R1+0x2990] ;  /* 0x0029900001167983 */ /* 0x000ea80000300800 */
[----:B------:R-:W2:Y:S01]  /*8fe30*/  LDL.LU R15, [R1+0x2994] ;  /* 0x00299400010f7983 */ /* 0x000ea20000300800 */
[----:B------:R-:W-:-:S04]  /*8fe40*/  IADD3 R13, P1, R13, R5, RZ ;  /* 0x000000050d0d7210 */ /* 0x000fc80007f3e0ff */
[----:B------:R-:W-:Y:S02]  /*8fe50*/  IADD3.X R14, R14, R0, RZ, P1, !PT ;  /* 0x000000000e0e7210 */ /* 0x000fe40000ffe4ff */
[----:B------:R-:W-:Y:S01]  /*8fe60*/  IADD3 R10, P3, R10, R5, RZ ;  /* 0x000000050a0a7210 */ /* 0x000fe20007f7e0ff */
[----:B------:R1:W-:Y:S04]  /*8fe70*/  STL [R1+0x296c], R13 ;  /* 0x00296c0d01007387 */ /* 0x0003e80000100800 */
[----:B------:R-:W-:Y:S01]  /*8fe80*/  IMAD.X R12, R12, 0x1, R0, P3 ;  /* 0x000000010c0c7824 */ /* 0x000fe200018e0600 */
[----:B------:R1:W-:Y:S01]  /*8fe90*/  STL [R1+0x2968], R14 ;  /* 0x0029680e01007387 */ /* 0x0003e20000100800 */
[----:B---3--:R-:W-:Y:S01]  /*8fea0*/  IMAD.MOV.U32 R84, RZ, RZ, R13 ;  /* 0x000000ffff547224 */ /* 0x008fe200078e000d */
[----:B------:R-:W-:-:S02]  /*8feb0*/  MOV R85, R14 ;  /* 0x0000000e00557202 */ /* 0x000fc40000000f00 */
[----:B------:R-:W-:Y:S01]  /*8fec0*/  STL [R1+0x2974], R10 ;  /* 0x0029740a01007387 */ /* 0x000fe20000100800 */
[----:B-1----:R-:W-:-:S03]  /*8fed0*/  IMAD.MOV.U32 R13, RZ, RZ, R12 ;  /* 0x000000ffff0d7224 */ /* 0x002fc600078e000c */
[----:B------:R1:W-:Y:S04]  /*8fee0*/  STL [R1+0x2970], R12 ;  /* 0x0029700c01007387 */ /* 0x0003e80000100800 */
[----:B------:R-:W-:Y:S04]  /*8fef0*/  LDGSTS.E [R3+0x4004], desc[UR60][R84.64], P2 ;  /* 0x0400400054037fae */ /* 0x000fe8000912187c */
[----:B------:R-:W3:Y:S01]  /*8ff00*/  LDL.LU R14, [R1+0x2998] ;  /* 0x00299800010e7983 */ /* 0x000ee20000300800 */
[----:B-1----:R-:W-:-:S05]  /*8ff10*/  IMAD.MOV.U32 R12, RZ, RZ, R10 ;  /* 0x000000ffff0c7224 */ /* 0x002fca00078e000a */
[----:B------:R-:W-:Y:S04]  /*8ff20*/  LDGSTS.E [R3+0x8004], desc[UR60][R12.64], P2 ;  /* 0x080040000c037fae */ /* 0x000fe8000912187c */
[----:B------:R-:W3:Y:S04]  /*8ff30*/  LDL.LU R13, [R1+0x299c] ;  /* 0x00299c00010d7983 */ /* 0x000ee80000300800 */
[----:B------:R-:W3:Y:S04]  /*8ff40*/  LDL.LU R12, [R1+0x29a0] ;  /* 0x0029a000010c7983 */ /* 0x000ee80000300800 */
[----:B------:R-:W3:Y:S01]  /*8ff50*/  LDL.LU R10, [R1+0x29a4] ;  /* 0x0029a400010a7983 */ /* 0x000ee20000300800 */
[----:B------:R-:W-:-:S04]  /*8ff60*/  ISETP.GT.AND P1, PT, R4, 0x2, PT ;  /* 0x000000020400780c */ /* 0x000fc80003f24270 */
[----:B------:R-:W-:-:S04]  /*8ff70*/  SEL R9, RZ, 0x4, !P1 ;  /* 0x00000004ff097807 */ /* 0x000fc80004800000 */
[----:B------:R-:W-:Y:S02]  /*8ff80*/  SEL R9, R9, RZ, !P0 ;  /* 0x000000ff09097207 */ /* 0x000fe40004000000 */
[-C--:B----4-:R-:W-:Y:S02]  /*8ff90*/  IADD3 R20, P3, R20, R5.reuse, RZ ;  /* 0x0000000514147210 */ /* 0x090fe40007f7e0ff */
[----:B------:R-:W-:Y:S02]  /*8ffa0*/  ISETP.NE.U32.AND P1, PT, R9, RZ, PT ;  /* 0x000000ff0900720c */ /* 0x000fe40003f25070 */
[----:B--2---:R-:W-:Y:S02]  /*8ffb0*/  IADD3.X R21, R21, R0, RZ, P3, !PT ;  /* 0x0000000015157210 */ /* 0x004fe40001ffe4ff */
[----:B------:R-:W-:Y:S01]  /*8ffc0*/  IADD3 R16, P4, R16, R5, RZ ;  /* 0x0000000510107210 */ /* 0x000fe20007f9e0ff */
[----:B------:R1:W-:Y:S04]  /*8ffd0*/  STL [R1+0x297c], R20 ;  /* 0x00297c1401007387 */ /* 0x0003e80000100800 */
[----:B------:R-:W-:Y:S01]  /*8ffe0*/  IMAD.X R19, R19, 0x1, R0, P4 ;  /* 0x0000000113137824 */ /* 0x000fe200020e0600 */
[----:B------:R2:W-:Y:S04]  /*8fff0*/  STL [R1+0x2978], R21 ;  /* 0x0029781501007387 */ /* 0x0005e80000100800 */
[----:B------:R1:W-:Y:S04]  /*90000*/  LDGSTS.E [R3+0xc004], desc[UR60][R20.64], P2 ;  /* 0x0c00400014037fae */ /* 0x0003e8000912187c */
[----:B------:R-:W-:Y:S01]  /*90010*/  STL [R1+0x2984], R16 ;  /* 0x0029841001007387 */ /* 0x000fe20000100800 */
[----:B-1----:R-:W-:Y:S01]  /*90020*/  IMAD.MOV.U32 R20, RZ, RZ, R16 ;  /* 0x000000ffff147224 */ /* 0x002fe200078e0010 */
[----:B--2---:R-:W-:-:S02]  /*90030*/  MOV R21, R19 ;  /* 0x0000001300157202 */ /* 0x004fc40000000f00 */
[----:B------:R1:W-:Y:S04]  /*90040*/  STL [R1+0x2980], R19 ;  /* 0x0029801301007387 */ /* 0x0003e80000100800 */
[----:B------:R-:W-:Y:S04]  /*90050*/  LDGSTS.E [R3+0x8], desc[UR60][R20.64], P1 ;  /* 0x0000800014037fae */ /* 0x000fe8000892187c */
[----:B------:R-:W2:Y:S04]  /*90060*/  LDL.LU R21, [R1+0x29a8] ;  /* 0x0029a80001157983 */ /* 0x000ea80000300800 */
[----:B------:R-:W4:Y:S04]  /*90070*/  LDL.LU R20, [R1+0x29ac] ;  /* 0x0029ac0001147983 */ /* 0x000f280000300800 */
[----:B-1----:R-:W2:Y:S04]  /*90080*/  LDL.LU R19, [R1+0x29b0] ;  /* 0x0029b00001137983 */ /* 0x002ea80000300800 */
[----:B------:R-:W2:Y:S01]  /*90090*/  LDL.LU R16, [R1+0x29b4] ;  /* 0x0029b40001107983 */ /* 0x000ea20000300800 */
[----:B------:R-:W-:-:S05]  /*900a0*/  IADD3 R23, P2, R23, R5, RZ ;  /* 0x0000000517177210 */ /* 0x000fca0007f5e0ff */
[----:B------:R-:W-:Y:S01]  /*900b0*/  IMAD.X R83, R83, 0x1, R0, P2 ;  /* 0x0000000153537824 */ /* 0x000fe200010e0600 */
[----:B------:R-:W-:Y:S01]  /*900c0*/  IADD3 R15, P3, R15, R5, RZ ;  /* 0x000000050f0f7210 */ /* 0x000fe20007f7e0ff */
[----:B------:R1:W-:Y:S01]  /*900d0*/  STL [R1+0x298c], R23 ;  /* 0x00298c1701007387 */ /* 0x0003e20000100800 */
[----:B------:R-:W-:-:S03]  /*900e0*/  ISETP.GT.AND P2, PT, R4, 0x3, PT ;  /* 0x000000030400780c */ /* 0x000fc60003f44270 */
[----:B------:R-:W-:Y:S01]  /*900f0*/  IMAD.X R22, R22, 0x1, R0, P3 ;  /* 0x0000000116167824 */ /* 0x000fe200018e0600 */
[----:B------:R-:W-:Y:S01]  /*90100*/  STL [R1+0x2988], R83 ;  /* 0x0029885301007387 */ /* 0x000fe20000100800 */
[----:B------:R-:W-:Y:S01]  /*90110*/  MOV R84, R23 ;  /* 0x0000001700547202 */ /* 0x000fe20000000f00 */
[----:B------:R-:W-:Y:S01]  /*90120*/  IMAD.MOV.U32 R85, RZ, RZ, R83 ;  /* 0x000000ffff557224 */ /* 0x000fe200078e0053 */
[----:B------:R-:W-:Y:S01]  /*90130*/  SEL R9, RZ, 0x4, !P2 ;  /* 0x00000004ff097807 */ /* 0x000fe20005000000 */
[----:B------:R-:W-:Y:S01]  /*90140*/  STL [R1+0x2994], R15 ;  /* 0x0029940f01007387 */ /* 0x000fe20000100800 */
[----:B-1----:R-:W-:-:S03]  /*90150*/  IMAD.MOV.U32 R23, RZ, RZ, R22 ;  /* 0x000000ffff177224 */ /* 0x002fc600078e0016 */
[----:B------:R1:W-:Y:S01]  /*90160*/  STL [R1+0x2990], R22 ;  /* 0x0029901601007387 */ /* 0x0003e20000100800 */
[----:B------:R-:W-:-:S03]  /*90170*/  SEL R9, R9, RZ, !P0 ;  /* 0x000000ff09097207 */ /* 0x000fc60004000000 */
[----:B------:R3:W-:Y:S01]  /*90180*/  LDGSTS.E [R3+0x4008], desc[UR60][R84.64], P1 ;  /* 0x0400800054037fae */ /* 0x0007e2000892187c */
[----:B-1----:R-:W-:-:S03]  /*90190*/  MOV R22, R15 ;  /* 0x0000000f00167202 */ /* 0x002fc60000000f00 */
[----:B------:R-:W2:Y:S01]  /*901a0*/  LDL.LU R83, [R1+0x29b8] ;  /* 0x0029b80001537983 */ /* 0x000ea20000300800 */
[----:B------:R-:W-:-:S03]  /*901b0*/  ISETP.NE.U32.AND P2, PT, R9, RZ, PT ;  /* 0x000000ff0900720c */ /* 0x000fc60003f45070 */
[----:B------:R-:W-:Y:S04]  /*901c0*/  LDGSTS.E [R3+0x8008], desc[UR60][R22.64], P1 ;  /* 0x0800800016037fae */ /* 0x000fe8000892187c */
[----:B------:R-:W2:Y:S04]  /*901d0*/  LDL.LU R23, [R1+0x29bc] ;  /* 0x0029bc0001177983 */ /* 0x000ea80000300800 */
[----:B------:R-:W2:Y:S04]  /*901e0*/  LDL.LU R22, [R1+0x2d40] ;  /* 0x002d400001167983 */ /* 0x000ea80000300800 */
[----:B------:R-:W2:Y:S01]  /*901f0*/  LDL.LU R15, [R1+0x2d44] ;  /* 0x002d4400010f7983 */ /* 0x000ea20000300800 */
[----:B---3--:R-:W-:-:S05]  /*90200*/  IADD3 R13, P3, R13, R5, RZ ;  /* 0x000000050d0d7210 */ /* 0x008fca0007f7e0ff */
[--C-:B------:R-:W-:Y:S01]  /*90210*/  IMAD.X R14, R14, 0x1, R0.reuse, P3 ;  /* 0x000000010e0e7824 */ /* 0x100fe200018e0600 */
[----:B------:R-:W-:Y:S01]  /*90220*/  IADD3 R10, P4, R10, R5, RZ ;  /* 0x000000050a0a7210 */ /* 0x000fe20007f9e0ff */
[----:B------:R1:W-:Y:S04]  /*90230*/  STL [R1+0x299c], R13 ;  /* 0x00299c0d01007387 */ /* 0x0003e80000100800 */
[----:B------:R-:W-:Y:S01]  /*90240*/  IMAD.X R12, R12, 0x1, R0, P4 ;  /* 0x000000010c0c7824 */ /* 0x000fe200020e0600 */
[----:B------:R3:W-:Y:S01]  /*90250*/  STL [R1+0x2998], R14 ;  /* 0x0029980e01007387 */ /* 0x0007e20000100800 */
[----:B------:R-:W-:Y:S01]  /*90260*/  MOV R84, R13 ;  /* 0x0000000d00547202 */ /* 0x000fe20000000f00 */
[----:B------:R-:W-:Y:S02]  /*90270*/  IMAD.MOV.U32 R85, RZ, RZ, R14 ;  /* 0x000000ffff557224 */ /* 0x000fe400078e000e */
[----:B------:R-:W-:Y:S01]  /*90280*/  STL [R1+0x29a4], R10 ;  /* 0x0029a40a01007387 */ /* 0x000fe20000100800 */
[----:B-1----:R-:W-:-:S03]  /*90290*/  IMAD.MOV.U32 R13, RZ, RZ, R12 ;  /* 0x000000ffff0d7224 */ /* 0x002fc600078e000c */
[----:B------:R1:W-:Y:S04]  /*902a0*/  STL [R1+0x29a0], R12 ;  /* 0x0029a00c01007387 */ /* 0x0003e80000100800 */
[----:B------:R-:W-:Y:S04]  /*902b0*/  LDGSTS.E [R3+0xc008], desc[UR60][R84.64], P1 ;  /* 0x0c00800054037fae */ /* 0x000fe8000892187c */
[----:B---3--:R-:W3:Y:S01]  /*902c0*/  LDL.LU R14, [R1+0x2d48] ;  /* 0x002d4800010e7983 */ /* 0x008ee20000300800 */
[----:B-1----:R-:W-:-:S05]  /*902d0*/  MOV R12, R10 ;  /* 0x0000000a000c7202 */ /* 0x002fca0000000f00 */
[----:B------:R-:W-:Y:S04]  /*902e0*/  LDGSTS.E [R3+0xc], desc[UR60][R12.64], P2 ;  /* 0x0000c0000c037fae */ /* 0x000fe8000912187c */
[----:B------:R-:W3:Y:S04]  /*902f0*/  LDL.LU R13, [R1+0x2d4c] ;  /* 0x002d4c00010d7983 */ /* 0x000ee80000300800 */
[----:B------:R-:W3:Y:S04]  /*90300*/  LDL.LU R12, [R1+0x2d50] ;  /* 0x002d5000010c7983 */ /* 0x000ee80000300800 */
[----:B------:R-:W3:Y:S01]  /*90310*/  LDL.LU R10, [R1+0x2d54] ;  /* 0x002d5400010a7983 */ /* 0x000ee20000300800 */
[----:B----4-:R-:W-:-:S05]  /*90320*/  IADD3 R20, P1, R20, R5, RZ ;  /* 0x0000000514147210 */ /* 0x010fca0007f3e0ff */
[--C-:B--2---:R-:W-:Y:S01]  /*90330*/  IMAD.X R21, R21, 0x1, R0.reuse, P1 ;  /* 0x0000000115157824 */ /* 0x104fe200008e0600 */
[----:B------:R-:W-:Y:S01]  /*90340*/  IADD3 R16, P3, R16, R5, RZ ;  /* 0x0000000510107210 */ /* 0x000fe20007f7e0ff */
[----:B------:R1:W-:Y:S04]  /*90350*/  STL [R1+0x29ac], R20 ;  /* 0x0029ac1401007387 */ /* 0x0003e80000100800 */
[----:B------:R-:W-:Y:S01]  /*90360*/  IMAD.X R19, R19, 0x1, R0, P3 ;  /* 0x0000000113137824 */ /* 0x000fe200018e0600 */
[----:B------:R2:W-:Y:S04]  /*90370*/  STL [R1+0x29a8], R21 ;  /* 0x0029a81501007387 */ /* 0x0005e80000100800 */
[----:B------:R1:W-:Y:S04]  /*90380*/  LDGSTS.E [R3+0x400c], desc[UR60][R20.64], P2 ;  /* 0x0400c00014037fae */ /* 0x0003e8000912187c */
[----:B------:R-:W-:Y:S01]  /*90390*/  STL [R1+0x29b4], R16 ;  /* 0x0029b41001007387 */ /* 0x000fe20000100800 */
[----:B-1----:R-:W-:Y:S01]  /*903a0*/  MOV R20, R16 ;  /* 0x0000001000147202 */ /* 0x002fe20000000f00 */
[----:B--2---:R-:W-:-:S02]  /*903b0*/  IMAD.MOV.U32 R21, RZ, RZ, R19 ;  /* 0x000000ffff157224 */ /* 0x004fc400078e0013 */
[----:B------:R1:W-:Y:S04]  /*903c0*/  STL [R1+0x29b0], R19 ;  /* 0x0029b01301007387 */ /* 0x0003e80000100800 */
[----:B------:R-:W-:Y:S04]  /*903d0*/  LDGSTS.E [R3+0x800c], desc[UR60][R20.64], P2 ;  /* 0x0800c00014037fae */ /* 0x000fe8000912187c */
[----:B------:R-:W2:Y:S04]  /*903e0*/  LDL.LU R21, [R1+0x2d58] ;  /* 0x002d580001157983 */ /* 0x000ea80000300800 */
[----:B------:R-:W4:Y:S04]  /*903f0*/  LDL.LU R20, [R1+0x2d5c] ;  /* 0x002d5c0001147983 */ /* 0x000f280000300800 */
[----:B-1----:R-:W2:Y:S04]  /*90400*/  LDL.LU R19, [R1+0x2d60] ;  /* 0x002d600001137983 */ /* 0x002ea80000300800 */
[----:B------:R-:W2:Y:S01]  /*90410*/  LDL.LU R16, [R1+0x2d64] ;  /* 0x002d640001107983 */ /* 0x000ea20000300800 */
[----:B------:R-:W-:-:S04]  /*90420*/  ISETP.GT.AND P1, PT, R4, 0x20, PT ;  /* 0x000000200400780c */ /* 0x000fc80003f24270 */
[----:B------:R-:W-:Y:S02]  /*90430*/  SEL R9, RZ, 0x4, !P1 ;  /* 0x00000004ff097807 */ /* 0x000fe40004800000 */
[-C--:B------:R-:W-:Y:S02]  /*90440*/  IADD3 R23, P3, R23, R5.reuse, RZ ;  /* 0x0000000517177210 */ /* 0x080fe40007f7e0ff */
[----:B------:R-:W-:Y:S02]  /*90450*/  SEL R9, R9, RZ, !P0 ;  /* 0x000000ff09097207 */ /* 0x000fe40004000000 */
[----:B------:R-:W-:Y:S01]  /*90460*/  IADD3 R15, P4, R15, R5, RZ ;  /* 0x000000050f0f7210 */ /* 0x000fe20007f9e0ff */
[----:B------:R-:W-:Y:S01]  /*90470*/  IMAD.X R83, R83, 0x1, R0, P3 ;  /* 0x0000000153537824 */ /* 0x000fe200018e0600 */
[----:B------:R-:W-:Y:S02]  /*90480*/  ISETP.NE.U32.AND P1, PT, R9, RZ, PT ;  /* 0x000000ff0900720c */ /* 0x000fe40003f25070 */
[----:B------:R-:W-:Y:S01]  /*90490*/  IADD3.X R22, R22, R0, RZ, P4, !PT ;  /* 0x0000000016167210 */ /* 0x000fe200027fe4ff */
[----:B------:R1:W-:Y:S01]  /*904a0*/  STL [R1+0x29bc], R23 ;  /* 0x0029bc1701007387 */ /* 0x0003e20000100800 */
[----:B------:R-:W-:-:S02]  /*904b0*/  IMAD.MOV.U32 R84, RZ, RZ, R23 ;  /* 0x000000ffff547224 */ /* 0x000fc400078e0017 */
[----:B------:R-:W-:Y:S01]  /*904c0*/  IMAD.MOV.U32 R85, RZ, RZ, R83 ;  /* 0x000000ffff557224 */ /* 0x000fe200078e0053 */
[----:B------:R1:W-:Y:S04]  /*904d0*/  STL [R1+0x29b8], R83 ;  /* 0x0029b85301007387 */ /* 0x0003e80000100800 */
[----:B------:R-:W-:Y:S01]  /*904e0*/  STL [R1+0x2d44], R15 ;  /* 0x002d440f01007387 */ /* 0x000fe20000100800 */
[----:B-1----:R-:W-:-:S03]  /*904f0*/  MOV R23, R22 ;  /* 0x0000001600177202 */ /* 0x002fc60000000f00 */
        /* <DEDUP_REMOVED lines=8> */
[----:B---3--:R-:W-:-:S05]  /*90580*/  IADD3 R13, P2, R13, R5, RZ ;  /* 0x000000050d0d7210 */ /* 0x008fca0007f5e0ff */
[----:B------:R-:W-:Y:S01]  /*90590*/  IMAD.X R14, R14, 0x1, R0, P2 ;  /* 0x000000010e0e7824 */ /* 0x000fe200010e0600 */
[----:B------:R-:W-:Y:S01]  /*905a0*/  IADD3 R10, P3, R10, R5, RZ ;  /* 0x000000050a0a7210 */ /* 0x000fe20007f7e0ff */
[----:B------:R1:W-:Y:S03]  /*905b0*/  STL [R1+0x2d4c], R13 ;  /* 0x002d4c0d01007387 */ /* 0x0003e60000100800 */
[----:B------:R-:W-:Y:S01]  /*905c0*/  IADD3.X R12, R12, R0, RZ, P3, !PT ;  /* 0x000000000c0c7210 */ /* 0x000fe20001ffe4ff */
[----:B------:R3:W-:Y:S01]  /*905d0*/  STL [R1+0x2d48], R14 ;  /* 0x002d480e01007387 */ /* 0x0007e20000100800 */
[----:B------:R-:W-:Y:S02]  /*905e0*/  IMAD.MOV.U32 R84, RZ, RZ, R13 ;  /* 0x000000ffff547224 */ /* 0x000fe400078e000d */
[----:B------:R-:W-:Y:S01]  /*905f0*/  IMAD.MOV.U32 R85, RZ, RZ, R14 ;  /* 0x000000ffff557224 */ /* 0x000fe200078e000e */
[----:B------:R-:W-:Y:S01]  /*90600*/  STL [R1+0x2d54], R10 ;  /* 0x002d540a01007387 */ /* 0x000fe20000100800 */
[----:B-1----:R-:W-:-:S03]  /*90610*/  MOV R13, R12 ;  /* 0x0000000c000d7202 */ /* 0x002fc60000000f00 */
[----:B------:R1:W-:Y:S04]  /*90620*/  STL [R1+0x2d50], R12 ;  /* 0x002d500c01007387 */ /* 0x0003e80000100800 */
[----:B------:R-:W-:Y:S04]  /*90630*/  LDGSTS.E [R3+0x14000], desc[UR60][R84.64], P1 ;  /* 0x1400000054037fae */ /* 0x000fe8000892187c */
[----:B---3--:R-:W3:Y:S01]  /*90640*/  LDL.LU R14, [R1+0x2d78] ;  /* 0x002d7800010e7983 */ /* 0x008ee20000300800 */
[----:B-1----:R-:W-:-:S05]  /*90650*/  IMAD.MOV.U32 R12, RZ, RZ, R10 ;  /* 0x000000ffff0c7224 */ /* 0x002fca00078e000a */
[----:B------:R-:W-:Y:S04]  /*90660*/  LDGSTS.E [R3+0x18000], desc[UR60][R12.64], P1 ;  /* 0x180000000c037fae */ /* 0x000fe8000892187c */
[----:B------:R-:W3:Y:S04]  /*90670*/  LDL.LU R13, [R1+0x2d7c] ;  /* 0x002d7c00010d7983 */ /* 0x000ee80000300800 */
[----:B------:R-:W3:Y:S04]  /*90680*/  LDL.LU R12, [R1+0x2d80] ;  /* 0x002d8000010c7983 */ /* 0x000ee80000300800 */
[----:B------:R-:W3:Y:S01]  /*90690*/  LDL.LU R10, [R1+0x2d84] ;  /* 0x002d8400010a7983 */ /* 0x000ee20000300800 */
[----:B------:R-:W-:-:S04]  /*906a0*/  ISETP.GT.AND P2, PT, R4, 0x21, PT ;  /* 0x000000210400780c */ /* 0x000fc80003f44270 */
[----:B------:R-:W-:-:S04]  /*906b0*/  SEL R9, RZ, 0x4, !P2 ;  /* 0x00000004ff097807 */ /* 0x000fc80005000000 */
[----:B------:R-:W-:-:S04]  /*906c0*/  SEL R9, R9, RZ, !P0 ;  /* 0x000000ff09097207 */ /* 0x000fc80004000000 */
[----:B------:R-:W-:Y:S02]  /*906d0*/  ISETP.NE.U32.AND P2, PT, R9, RZ, PT ;  /* 0x000000ff0900720c */ /* 0x000fe40003f45070 */
[----:B----4-:R-:W-:-:S05]  /*906e0*/  IADD3 R20, P3, R20, R5, RZ ;  /* 0x0000000514147210 */ /* 0x010fca0007f7e0ff */
[----:B--2---:R-:W-:Y:S01]  /*906f0*/  IMAD.X R21, R21, 0x1, R0, P3 ;  /* 0x0000000115157824 */ /* 0x004fe200018e0600 */
[----:B------:R-:W-:Y:S01]  /*90700*/  IADD3 R16, P4, R16, R5, RZ ;  /* 0x0000000510107210 */ /* 0x000fe20007f9e0ff */
[----:B------:R1:W-:Y:S03]  /*90710*/  STL [R1+0x2d5c], R20 ;  /* 0x002d5c1401007387 */ /* 0x0003e60000100800 */
[----:B------:R-:W-:Y:S01]  /*90720*/  IADD3.X R19, R19, R0, RZ, P4, !PT ;  /* 0x0000000013137210 */ /* 0x000fe200027fe4ff */
[----:B------:R2:W-:Y:S04]  /*90730*/  STL [R1+0x2d58], R21 ;  /* 0x002d581501007387 */ /* 0x0005e80000100800 */
[----:B------:R1:W-:Y:S04]  /*90740*/  LDGSTS.E [R3+0x1c000], desc[UR60][R20.64], P1 ;  /* 0x1c00000014037fae */ /* 0x0003e8000892187c */
[----:B------:R-:W-:Y:S01]  /*90750*/  STL [R1+0x2d64], R16 ;  /* 0x002d641001007387 */ /* 0x000fe20000100800 */
[----:B-1----:R-:W-:-:S02]  /*90760*/  IMAD.MOV.U32 R20, RZ, RZ, R16 ;  /* 0x000000ffff147224 */ /* 0x002fc400078e0010 */
[----:B--2---:R-:W-:Y:S01]  /*90770*/  IMAD.MOV.U32 R21, RZ, RZ, R19 ;  /* 0x000000ffff157224 */ /* 0x004fe200078e0013 */
[----:B------:R1:W-:Y:S04]  /*90780*/  STL [R1+0x2d60], R19 ;  /* 0x002d601301007387 */ /* 0x0003e80000100800 */
[----:B------:R-:W-:Y:S04]  /*90790*/  LDGSTS.E [R3+0x10004], desc[UR60][R20.64], P2 ;  /* 0x1000400014037fae */ /* 0x000fe8000912187c */
[----:B------:R-:W2:Y:S04]  /*907a0*/  LDL.LU R21, [R1+0x2d88] ;  /* 0x002d880001157983 */ /* 0x000ea80000300800 */
[----:B------:R-:W4:Y:S04]  /*907b0*/  LDL.LU R20, [R1+0x2d8c] ;  /* 0x002d8c0001147983 */ /* 0x000f280000300800 */
[----:B-1----:R-:W2:Y:S04]  /*907c0*/  LDL.LU R19, [R1+0x2d90] ;  /* 0x002d900001137983 */ /* 0x002ea80000300800 */
[----:B------:R-:W2:Y:S01]  /*907d0*/  LDL.LU R16, [R1+0x2d94] ;  /* 0x002d940001107983 */ /* 0x000ea20000300800 */
[----:B------:R-:W-:-:S04]  /*907e0*/  IADD3 R23, P1, R23, R5, RZ ;  /* 0x0000000517177210 */ /* 0x000fc80007f3e0ff */
[----:B------:R-:W-:Y:S02]  /*907f0*/  IADD3.X R83, R83, R0, RZ, P1, !PT ;  /* 0x0000000053537210 */ /* 0x000fe40000ffe4ff */
[----:B------:R-:W-:Y:S01]  /*90800*/  IADD3 R15, P3, R15, R5, RZ ;  /* 0x000000050f0f7210 */ /* 0x000fe20007f7e0ff */
[----:B------:R1:W-:Y:S01]  /*90810*/  STL [R1+0x2d6c], R23 ;  /* 0x002d6c1701007387 */ /* 0x0003e20000100800 */
[----:B------:R-:W-:-:S03]  /*90820*/  ISETP.GT.AND P1, PT, R4, 0x22, PT ;  /* 0x000000220400780c */ /* 0x000fc60003f24270 */
[----:B------:R-:W-:Y:S01]  /*90830*/  IMAD.X R22, R22, 0x1, R0, P3 ;  /* 0x0000000116167824 */ /* 0x000fe200018e0600 */
[----:B------:R-:W-:Y:S01]  /*90840*/  STL [R1+0x2d68], R83 ;  /* 0x002d685301007387 */ /* 0x000fe20000100800 */
[----:B------:R-:W-:Y:S01]  /*90850*/  IMAD.MOV.U32 R84, RZ, RZ, R23 ;  /* 0x000000ffff547224 */ /* 0x000fe200078e0017 */
[----:B------:R-:W-:Y:S02]  /*90860*/  MOV R85, R83 ;  /* 0x0000005300557202 */ /* 0x000fe40000000f00 */
[----:B------:R-:W-:Y:S01]  /*90870*/  STL [R1+0x2d74], R15 ;  /* 0x002d740f01007387 */ /* 0x000fe20000100800 */
[----:B-1----:R-:W-:Y:S01]  /*90880*/  IMAD.MOV.U32 R23, RZ, RZ, R22 ;  /* 0x000000ffff177224 */ /* 0x002fe200078e0016 */
[----:B------:R-:W-:Y:S02]  /*90890*/  SEL R9, RZ, 0x4, !P1 ;  /* 0x00000004ff097807 */ /* 0x000fe40004800000 */
[----:B------:R1:W-:Y:S02]  /*908a0*/  STL [R1+0x2d70], R22 ;  /* 0x002d701601007387 */ /* 0x0003e40000100800 */
[----:B------:R-:W-:-:S02]  /*908b0*/  SEL R9, R9, RZ, !P0 ;  /* 0x000000ff09097207 */ /* 0x000fc40004000000 */
[----:B------:R3:W-:Y:S01]  /*908c0*/  LDGSTS.E [R3+0x14004], desc[UR60][R84.64], P2 ;  /* 0x1400400054037fae */ /* 0x0007e2000912187c */
[----:B-1----:R-:W-:-:S03]  /*908d0*/  IMAD.MOV.U32 R22, RZ, RZ, R15 ;  /* 0x000000ffff167224 */ /* 0x002fc600078e000f */
[----:B------:R-:W2:Y:S01]  /*908e0*/  LDL.LU R83, [R1+0x2d98] ;  /* 0x002d980001537983 */ /* 0x000ea20000300800 */
[----:B------:R-:W-:-:S03]  /*908f0*/  ISETP.NE.U32.AND P1, PT, R9, RZ, PT ;  /* 0x000000ff0900720c */ /* 0x000fc60003f25070 */
[----:B------:R-:W-:Y:S04]  /*90900*/  LDGSTS.E [R3+0x18004], desc[UR60][R22.64], P2 ;  /* 0x1800400016037fae */ /* 0x000fe8000912187c */
[----:B------:R-:W2:Y:S04]  /*90910*/  LDL.LU R23, [R1+0x2d9c] ;  /* 0x002d9c0001177983 */ /* 0x000ea80000300800 */
[----:B------:R-:W2:Y:S04]  /*90920*/  LDL.LU R22, [R1+0x2da0] ;  /* 0x002da00001167983 */ /* 0x000ea80000300800 */
[----:B------:R-:W2:Y:S01]  /*90930*/  LDL.LU R15, [R1+0x2da4] ;  /* 0x002da400010f7983 */ /* 0x000ea20000300800 */
[----:B---3--:R-:W-:-:S04]  /*90940*/  IADD3 R13, P3, R13, R5, RZ ;  /* 0x000000050d0d7210 */ /* 0x008fc80007f7e0ff */
[----:B------:R-:W-:Y:S02]  /*90950*/  IADD3.X R14, R14, R0, RZ, P3, !PT ;  /* 0x000000000e0e7210 */ /* 0x000fe40001ffe4ff */
[----:B------:R-:W-:Y:S01]  /*90960*/  IADD3 R10, P4, R10, R5, RZ ;  /* 0x000000050a0a7210 */ /* 0x000fe20007f9e0ff */
[----:B------:R1:W-:Y:S04]  /*90970*/  STL [R1+0x2d7c], R13 ;  /* 0x002d7c0d01007387 */ /* 0x0003e80000100800 */
[----:B------:R-:W-:Y:S01]  /*90980*/  IMAD.X R12, R12, 0x1, R0, P4 ;  /* 0x000000010c0c7824 */ /* 0x000fe200020e0600 */
[----:B------:R3:W-:Y:S01]  /*90990*/  STL [R1+0x2d78], R14 ;  /* 0x002d780e01007387 */ /* 0x0007e20000100800 */
[----:B------:R-:W-:Y:S01]  /*909a0*/  IMAD.MOV.U32 R84, RZ, RZ, R13 ;  /* 0x000000ffff547224 */ /* 0x000fe200078e000d */
[----:B------:R-:W-:-:S02]  /*909b0*/  MOV R85, R14 ;  /* 0x0000000e00557202 */ /* 0x000fc40000000f00 */
[----:B------:R-:W-:Y:S01]  /*909c0*/  STL [R1+0x2d84], R10 ;  /* 0x002d840a01007387 */ /* 0x000fe20000100800 */
[----:B-1----:R-:W-:-:S03]  /*909d0*/  IMAD.MOV.U32 R13, RZ, RZ, R12 ;  /* 0x000000ffff0d7224 */ /* 0x002fc600078e000c */
        /* <DEDUP_REMOVED lines=8> */
[----:B----4-:R-:W-:-:S04]  /*90a60*/  IADD3 R20, P2, R20, R5, RZ ;  /* 0x0000000514147210 */ /* 0x010fc80007f5e0ff */
        /* <DEDUP_REMOVED lines=20> */
[--C-:B------:R-:W-:Y:S01]  /*90bb0*/  IMAD.X R83, R83, 0x1, R0.reuse, P3 ;  /* 0x0000000153537824 */ /* 0x100fe200018e0600 */
[----:B------:R-:W-:Y:S01]  /*90bc0*/  ISETP.NE.U32.AND P2, PT, R9, RZ, PT ;  /* 0x000000ff0900720c */ /* 0x000fe20003f45070 */
[----:B------:R1:W-:Y:S02]  /*90bd0*/  STL [R1+0x2d9c], R23 ;  /* 0x002d9c1701007387 */ /* 0x0003e40000100800 */
[----:B------:R-:W-:Y:S01]  /*90be0*/  IMAD.X R22, R22, 0x1, R0, P4 ;  /* 0x0000000116167824 */ /* 0x000fe200020e0600 */
[----:B------:R-:W-:Y:S01]  /*90bf0*/  MOV R84, R23 ;  /* 0x0000001700547202 */ /* 0x000fe20000000f00 */
[----:B------:R-:W-:Y:S01]  /*90c00*/  IMAD.MOV.U32 R85, RZ, RZ, R83 ;  /* 0x000000ffff557224 */ /* 0x000fe200078e0053 */
[----:B------:R1:W-:Y:S04]  /*90c10*/  STL [R1+0x2d98], R83 ;  /* 0x002d985301007387 */ /* 0x0003e80000100800 */
[----:B------:R-:W-:Y:S01]  /*90c20*/  STL [R1+0x2da4], R15 ;  /* 0x002da40f01007387 */ /* 0x000fe20000100800 */
[----:B-1----:R-:W-:-:S03]  /*90c30*/  IMAD.MOV.U32 R23, RZ, RZ, R22 ;  /* 0x000000ffff177224 */ /* 0x002fc600078e0016 */
[----:B------:R1:W-:Y:S04]  /*90c40*/  STL [R1+0x2da0], R22 ;  /* 0x002da01601007387 */ /* 0x0003e80000100800 */
[----:B------:R3:W-:Y:S04]  /*90c50*/  LDGSTS.E [R3+0x1c008], desc[UR60][R84.64], P1 ;  /* 0x1c00800054037fae */ /* 0x0007e8000892187c */
[----:B------:R-:W2:Y:S01]  /*90c60*/  LDL.LU R83, [R1+0x3148] ;  /* 0x0031480001537983 */ /* 0x000ea20000300800 */
[----:B-1----:R-:W-:-:S05]  /*90c70*/  MOV R22, R15 ;  /* 0x0000000f00167202 */ /* 0x002fca0000000f00 */
        /* <DEDUP_REMOVED lines=8> */
[----:B------:R3:W-:Y:S01]  /*90d00*/  STL [R1+0x2da8], R14 ;  /* 0x002da80e01007387 */ /* 0x0007e20000100800 */
[----:B------:R-:W-:Y:S01]  /*90d10*/  IMAD.X R12, R12, 0x1, R0, P3 ;  /* 0x000000010c0c7824 */ /* 0x000fe200018e0600 */
[----:B------:R-:W-:Y:S02]  /*90d20*/  MOV R84, R13 ;  /* 0x0000000d00547202 */ /* 0x000fe40000000f00 */
[----:B------:R-:W-:Y:S01]  /*90d30*/  STL [R1+0x2db4], R10 ;  /* 0x002db40a01007387 */ /* 0x000fe20000100800 */
[----:B------:R-:W-:-:S03]  /*90d40*/  IMAD.MOV.U32 R85, RZ, RZ, R14 ;  /* 0x000000ffff557224 */ /* 0x000fc600078e000e */
[----:B------:R3:W-:Y:S01]  /*90d50*/  STL [R1+0x2db0], R12 ;  /* 0x002db00c01007387 */ /* 0x0007e20000100800 */
[----:B-1----:R-:W-:-:S03]  /*90d60*/  IMAD.MOV.U32 R13, RZ, RZ, R12 ;  /* 0x000000ffff0d7224 */ /* 0x002fc600078e000c */
[----:B------:R-:W-:Y:S04]  /*90d70*/  LDGSTS.E [R3+0x1400c], desc[UR60][R84.64], P2 ;  /* 0x1400c00054037fae */ /* 0x000fe8000912187c */
[----:B---3--:R-:W3:Y:S01]  /*90d80*/  LDL.LU R14, [R1+0x3158] ;  /* 0x00315800010e7983 */ /* 0x008ee20000300800 */
[----:B------:R-:W-:-:S05]  /*90d90*/  MOV R12, R10 ;  /* 0x0000000a000c7202 */ /* 0x000fca0000000f00 */
        /* <DEDUP_REMOVED lines=9> */
[--C-:B--2---:R-:W-:Y:S01]  /*90e30*/  IMAD.X R21, R21, 0x1, R0.reuse, P3 ;  /* 0x0000000115157824 */ /* 0x104fe200018e0600 */
[----:B------:R-:W-:Y:S01]  /*90e40*/  IADD3 R16, P4, R16, R5, RZ ;  /* 0x0000000510107210 */ /* 0x000fe20007f9e0ff */
[----:B------:R1:W-:Y:S04]  /*90e50*/  STL [R1+0x2dbc], R20 ;  /* 0x002dbc1401007387 */ /* 0x0003e80000100800 */
[----:B------:R2:W-:Y:S01]  /*90e60*/  STL [R1+0x2db8], R21 ;  /* 0x002db81501007387 */ /* 0x0005e20000100800 */
[----:B------:R-:W-:-:S03]  /*90e70*/  IMAD.X R19, R19, 0x1, R0, P4 ;  /* 0x0000000113137824 */ /* 0x000fc600020e0600 */
[----:B------:R1:W-:Y:S04]  /*90e80*/  LDGSTS.E [R3+0x1c00c], desc[UR60][R20.64], P2 ;  /* 0x1c00c00014037fae */ /* 0x0003e8000912187c */
[----:B------:R-:W-:Y:S04]  /*90e90*/  STL [R1+0x3144], R16 ;  /* 0x0031441001007387 */ /* 0x000fe80000100800 */
[----:B------:R4:W-:Y:S01]  /*90ea0*/  STL [R1+0x3140], R19 ;  /* 0x0031401301007387 */ /* 0x0009e20000100800 */
[----:B-1----:R-:W-:Y:S01]  /*90eb0*/  MOV R20, R16 ;  /* 0x0000001000147202 */ /* 0x002fe20000000f00 */
[----:B--2---:R-:W-:-:S05]  /*90ec0*/  IMAD.MOV.U32 R21, RZ, RZ, R19 ;  /* 0x000000ffff157224 */ /* 0x004fca00078e0013 */
[----:B------:R-:W-:Y:S04]  /*90ed0*/  LDGSTS.E [R3+0x20000], desc[UR60][R20.64], P1 ;  /* 0x2000000014037fae */ /* 0x000fe8000892187c */
[----:B------:R-:W2:Y:S04]  /*90ee0*/  LDL.LU R21, [R1+0x3168] ;  /* 0x0031680001157983 */ /* 0x000ea80000300800 */
[----:B------:R-:W2:Y:S04]  /*90ef0*/  LDL.LU R20, [R1+0x316c] ;  /* 0x00316c0001147983 */ /* 0x000ea80000300800 */
[----:B----4-:R-:W4:Y:S04]  /*90f00*/  LDL.LU R19, [R1+0x3170] ;  /* 0x0031700001137983 */ /* 0x010f280000300800 */
[----:B------:R-:W4:Y:S01]  /*90f10*/  LDL.LU R16, [R1+0x3174] ;  /* 0x0031740001107983 */ /* 0x000f220000300800 */
[----:B------:R-:W-:-:S05]  /*90f20*/  IADD3 R23, P2, R23, R5, RZ ;  /* 0x0000000517177210 */ /* 0x000fca0007f5e0ff */
[----:B------:R-:W-:Y:S01]  /*90f30*/  IMAD.X R83, R83, 0x1, R0, P2 ;  /* 0x0000000153537824 */ /* 0x000fe200010e0600 */
[----:B------:R-:W-:Y:S02]  /*90f40*/  IADD3 R15, P3, R15, R5, RZ ;  /* 0x000000050f0f7210 */ /* 0x000fe40007f7e0ff */
[----:B------:R-:W-:Y:S01]  /*90f50*/  ISETP.GT.AND P2, PT, R4, 0x41, PT ;  /* 0x000000410400780c */ /* 0x000fe20003f44270 */
[----:B------:R1:W-:Y:S01]  /*90f60*/  STL [R1+0x314c], R23 ;  /* 0x00314c1701007387 */ /* 0x0003e20000100800 */
[----:B------:R-:W-:-:S03]  /*90f70*/  IADD3.X R22, R22, R0, RZ, P3, !PT ;  /* 0x0000000016167210 */ /* 0x000fc60001ffe4ff */
[----:B------:R1:W-:Y:S01]  /*90f80*/  STL [R1+0x3148], R83 ;  /* 0x0031485301007387 */ /* 0x0003e20000100800 */
[----:B------:R-:W-:-:S03]  /*90f90*/  IMAD.MOV.U32 R84, RZ, RZ, R23 ;  /* 0x000000ffff547224 */ /* 0x000fc600078e0017 */
[----:B------:R-:W-:Y:S01]  /*90fa0*/  STL [R1+0x3154], R15 ;  /* 0x0031540f01007387 */ /* 0x000fe20000100800 */
[----:B------:R-:W-:-:S03]  /*90fb0*/  IMAD.MOV.U32 R85, RZ, RZ, R83 ;  /* 0x000000ffff557224 */ /* 0x000fc600078e0053 */
[----:B------:R1:W-:Y:S01]  /*90fc0*/  STL [R1+0x3150], R22 ;  /* 0x0031501601007387 */ /* 0x0003e20000100800 */
[----:B------:R-:W-:Y:S02]  /*90fd0*/  SEL R9, RZ, 0x4, !P2 ;  /* 0x00000004ff097807 */ /* 0x000fe40005000000 */
[----:B-1----:R-:W-:Y:S01]  /*90fe0*/  MOV R23, R22 ;  /* 0x0000001600177202 */ /* 0x002fe20000000f00 */
[----:B------:R1:W-:Y:S01]  /*90ff0*/  LDGSTS.E [R3+0x24000], desc[UR60][R84.64], P1 ;  /* 0x2400000054037fae */ /* 0x0003e2000892187c */
[----:B------:R-:W-:-:S03]  /*91000*/  SEL R9, R9, RZ, !P0 ;  /* 0x000000ff09097207 */ /* 0x000fc60004000000 */
[----:B------:R-:W4:Y:S01]  /*91010*/  LDL.LU R83, [R1+0x3178] ;  /* 0x0031780001537983 */ /* 0x000f220000300800 */
[----:B------:R-:W-:Y:S01]  /*91020*/  IMAD.MOV.U32 R22, RZ, RZ, R15 ;  /* 0x000000ffff167224 */ /* 0x000fe200078e000f */
[----:B------:R-:W-:-:S04]  /*91030*/  ISETP.NE.U32.AND P2, PT, R9, RZ, PT ;  /* 0x000000ff0900720c */ /* 0x000fc80003f45070 */
[----:B------:R-:W-:Y:S04]  /*91040*/  LDGSTS.E [R3+0x28000], desc[UR60][R22.64], P1 ;  /* 0x2800000016037fae */ /* 0x000fe8000892187c */
[----:B------:R-:W4:Y:S04]  /*91050*/  LDL.LU R23, [R1+0x317c] ;  /* 0x00317c0001177983 */ /* 0x000f280000300800 */
[----:B------:R-:W4:Y:S04]  /*91060*/  LDL.LU R22, [R1+0x3180] ;  /* 0x0031800001167983 */ /* 0x000f280000300800 */
[----:B------:R-:W4:Y:S01]  /*91070*/  LDL.LU R15, [R1+0x3184] ;  /* 0x00318400010f7983 */ /* 0x000f220000300800 */
[----:B---3--:R-:W-:-:S02]  /*91080*/  IADD3 R13, P3, R13, R5, RZ ;  /* 0x000000050d0d7210 */ /* 0x008fc40007f7e0ff */
[----:B------:R-:W-:-:S03]  /*91090*/  IADD3 R10, P4, R10, R5, RZ ;  /* 0x000000050a0a7210 */ /* 0x000fc60007f9e0ff */
[----:B------:R-:W-:Y:S01]  /*910a0*/  IMAD.X R14, R14, 0x1, R0, P3 ;  /* 0x000000010e0e7824 */ /* 0x000fe200018e0600 */
[----:B------:R-:W-:Y:S01]  /*910b0*/  IADD3.X R12, R12, R0, RZ, P4, !PT ;  /* 0x000000000c0c7210 */ /* 0x000fe200027fe4ff */
[----:B------:R3:W-:Y:S04]  /*910c0*/  STL [R1+0x315c], R13 ;  /* 0x00315c0d01007387 */ /* 0x0007e80000100800 */
[----:B------:R3:W-:Y:S01]  /*910d0*/  STL [R1+0x3158], R14 ;  /* 0x0031580e01007387 */ /* 0x0007e20000100800 */
[----:B-1----:R-:W-:-:S03]  /*910e0*/  IMAD.MOV.U32 R84, RZ, RZ, R13 ;  /* 0x000000ffff547224 */ /* 0x002fc600078e000d */
[----:B------:R-:W-:Y:S01]  /*910f0*/  STL [R1+0x3164], R10 ;  /* 0x0031640a01007387 */ /* 0x000fe20000100800 */
[----:B------:R-:W-:-:S03]  /*91100*/  IMAD.MOV.U32 R85, RZ, RZ, R14 ;  /* 0x000000ffff557224 */ /* 0x000fc600078e000e */
[----:B------:R1:W-:Y:S04]  /*91110*/  STL [R1+0x3160], R12 ;  /* 0x0031600c01007387 */ /* 0x0003e80000100800 */
[----:B------:R-:W-:Y:S01]  /*91120*/  LDGSTS.E [R3+0x2c000], desc[UR60][R84.64], P1 ;  /* 0x2c00000054037fae */ /* 0x000fe2000892187c */
[----:B---3--:R-:W-:-:S03]  /*91130*/  MOV R13, R12 ;  /* 0x0000000c000d7202 */ /* 0x008fc60000000f00 */
[----:B------:R-:W3:Y:S01]  /*91140*/  LDL.LU R14, [R1+0x3188] ;  /* 0x00318800010e7983 */ /* 0x000ee20000300800 */
[----:B-1----:R-:W-:-:S05]  /*91150*/  IMAD.MOV.U32 R12, RZ, RZ, R10 ;  /* 0x000000ffff0c7224 */ /* 0x002fca00078e000a */
[----:B------:R-:W-:Y:S04]  /*91160*/  LDGSTS.E [R3+0x20004], desc[UR60][R12.64], P2 ;  /* 0x200040000c037fae */ /* 0x000fe8000912187c */
[----:B------:R-:W3:Y:S04]  /*91170*/  LDL.LU R13, [R1+0x318c] ;  /* 0x00318c00010d7983 */ /* 0x000ee80000300800 */
[----:B------:R-:W3:Y:S04]  /*91180*/  LDL.LU R12, [R1+0x3190] ;  /* 0x00319000010c7983 */ /* 0x000ee80000300800 */
[----:B------:R-:W3:Y:S01]  /*91190*/  LDL.LU R10, [R1+0x3194] ;  /* 0x00319400010a7983 */ /* 0x000ee20000300800 */
[----:B--2---:R-:W-:-:S02]  /*911a0*/  IADD3 R20, P1, R20, R5, RZ ;  /* 0x0000000514147210 */ /* 0x004fc40007f3e0ff */
[----:B----4-:R-:W-:-:S03]  /*911b0*/  IADD3 R16, P3, R16, R5, RZ ;  /* 0x0000000510107210 */ /* 0x010fc60007f7e0ff */
[----:B------:R-:W-:Y:S01]  /*911c0*/  IMAD.X R21, R21, 0x1, R0, P1 ;  /* 0x0000000115157824 */ /* 0x000fe200008e0600 */
[----:B------:R-:W-:Y:S01]  /*911d0*/  IADD3.X R19, R19, R0, RZ, P3, !PT ;  /* 0x0000000013137210 */ /* 0x000fe20001ffe4ff */
[----:B------:R1:W-:Y:S04]  /*911e0*/  STL [R1+0x316c], R20 ;  /* 0x00316c1401007387 */ /* 0x0003e80000100800 */
[----:B------:R2:W-:Y:S04]  /*911f0*/  STL [R1+0x3168], R21 ;  /* 0x0031681501007387 */ /* 0x0005e80000100800 */
[----:B------:R1:W-:Y:S04]  /*91200*/  LDGSTS.E [R3+0x24004], desc[UR60][R20.64], P2 ;  /* 0x2400400014037fae */ /* 0x0003e8000912187c */
[----:B------:R-:W-:Y:S04]  /*91210*/  STL [R1+0x3174], R16 ;  /* 0x0031741001007387 */ /* 0x000fe80000100800 */
[----:B------:R4:W-:Y:S01]  /*91220*/  STL [R1+0x3170], R19 ;  /* 0x0031701301007387 */ /* 0x0009e20000100800 */
[----:B-1----:R-:W-:-:S02]  /*91230*/  IMAD.MOV.U32 R20, RZ, RZ, R16 ;  /* 0x000000ffff147224 */ /* 0x002fc400078e0010 */
[----:B--2---:R-:W-:-:S05]  /*91240*/  IMAD.MOV.U32 R21, RZ, RZ, R19 ;  /* 0x000000ffff157224 */ /* 0x004fca00078e0013 */
[----:B------:R-:W-:Y:S04]  /*91250*/  LDGSTS.E [R3+0x28004], desc[UR60][R20.64], P2 ;  /* 0x2800400014037fae */ /* 0x000fe8000912187c */
[----:B------:R-:W2:Y:S04]  /*91260*/  LDL.LU R21, [R1+0x3198] ;  /* 0x0031980001157983 */ /* 0x000ea80000300800 */
[----:B------:R-:W2:Y:S04]  /*91270*/  LDL.LU R20, [R1+0x319c] ;  /* 0x00319c0001147983 */ /* 0x000ea80000300800 */
[----:B----4-:R-:W4:Y:S04]  /*91280*/  LDL.LU R19, [R1+0x31a0] ;  /* 0x0031a00001137983 */ /* 0x010f280000300800 */
[----:B------:R-:W4:Y:S01]  /*91290*/  LDL.LU R16, [R1+0x31a4] ;  /* 0x0031a40001107983 */ /* 0x000f220000300800 */
[----:B------:R-:W-:-:S04]  /*912a0*/  ISETP.GT.AND P1, PT, R4, 0x42, PT ;  /* 0x000000420400780c */ /* 0x000fc80003f24270 */
[----:B------:R-:W-:-:S04]  /*912b0*/  SEL R9, RZ, 0x4, !P1 ;  /* 0x00000004ff097807 */ /* 0x000fc80004800000 */
[----:B------:R-:W-:-:S04]  /*912c0*/  SEL R9, R9, RZ, !P0 ;  /* 0x000000ff09097207 */ /* 0x000fc80004000000 */
[----:B------:R-:W-:Y:S02]  /*912d0*/  ISETP.NE.U32.AND P1, PT, R9, RZ, PT ;  /* 0x000000ff0900720c */ /* 0x000fe40003f25070 */
[-C--:B------:R-:W-:Y:S02]  /*912e0*/  IADD3 R23, P3, R23, R5.reuse, RZ ;  /* 0x0000000517177210 */ /* 0x080fe40007f7e0ff */
[----:B------:R-:W-:Y:S02]  /*912f0*/  IADD3 R15, P4, R15, R5, RZ ;  /* 0x000000050f0f7210 */ /* 0x000fe40007f9e0ff */
[----:B------:R-:W-:Y:S01]  /*91300*/  IADD3.X R83, R83, R0, RZ, P3, !PT ;  /* 0x0000000053537210 */ /* 0x000fe20001ffe4ff */
[----:B------:R1:W-:Y:S02]  /*91310*/  STL [R1+0x317c], R23 ;  /* 0x00317c1701007387 */ /* 0x0003e40000100800 */
[----:B------:R-:W-:Y:S02]  /*91320*/  IMAD.X R22, R22, 0x1, R0, P4 ;  /* 0x0000000116167824 */ /* 0x000fe400020e0600 */
[----:B------:R-:W-:Y:S01]  /*91330*/  IMAD.MOV.U32 R84, RZ, RZ, R23 ;  /* 0x000000ffff547224 */ /* 0x000fe200078e0017 */
[----:B------:R1:W-:Y:S01]  /*91340*/  STL [R1+0x3178], R83 ;  /* 0x0031785301007387 */ /* 0x0003e20000100800 */
[----:B------:R-:W-:-:S03]  /*91350*/  MOV R85, R83 ;  /* 0x0000005300557202 */ /* 0x000fc60000000f00 */
[----:B------:R-:W-:Y:S04]  /*91360*/  STL [R1+0x3184], R15 ;  /* 0x0031840f01007387 */ /* 0x000fe80000100800 */
[----:B------:R1:W-:Y:S02]  /*91370*/  STL [R1+0x3180], R22 ;  /* 0x0031801601007387 */ /* 0x0003e40000100800 */
[----:B-1----:R-:W-:Y:S02]  /*91380*/  IMAD.MOV.U32 R23, RZ, RZ, R22 ;  /* 0x000000ffff177224 */ /* 0x002fe400078e0016 */
[----:B------:R1:W-:Y:S04]  /*91390*/  LDGSTS.E [R3+0x2c004], desc[UR60][R84.64], P2 ;  /* 0x2c00400054037fae */ /* 0x0003e8000912187c */
[----:B------:R-:W4:Y:S01]  /*913a0*/  LDL.LU R83, [R1+0x31a8] ;  /* 0x0031a80001537983 */ /* 0x000f220000300800 */
[----:B------:R-:W-:-:S05]  /*913b0*/  IMAD.MOV.U32 R22, RZ, RZ, R15 ;  /* 0x000000ffff167224 */ /* 0x000fca00078e000f */
[----:B------:R-:W-:Y:S04]  /*913c0*/  LDGSTS.E [R3+0x20008], desc[UR60][R22.64], P1 ;  /* 0x2000800016037fae */ /* 0x000fe8000892187c */
[----:B------:R-:W4:Y:S04]  /*913d0*/  LDL.LU R23, [R1+0x31ac] ;  /* 0x0031ac0001177983 */ /* 0x000f280000300800 */
[----:B------:R-:W4:Y:S04]  /*913e0*/  LDL.LU R22, [R1+0x31b0] ;  /* 0x0031b00001167983 */ /* 0x000f280000300800 */
[----:B------:R-:W4:Y:S01]  /*913f0*/  LDL.LU R15, [R1+0x31b4] ;  /* 0x0031b400010f7983 */ /* 0x000f220000300800 */
[----:B---3--:R-:W-:-:S02]  /*91400*/  IADD3 R13, P2, R13, R5, RZ ;  /* 0x000000050d0d7210 */ /* 0x008fc40007f5e0ff */
[----:B------:R-:W-:Y:S02]  /*91410*/  IADD3 R10, P3, R10, R5, RZ ;  /* 0x000000050a0a7210 */ /* 0x000fe40007f7e0ff */
[----:B------:R-:W-:Y:S01]  /*91420*/  IADD3.X R14, R14, R0, RZ, P2, !PT ;  /* 0x000000000e0e7210 */ /* 0x000fe200017fe4ff */
[----:B------:R3:W-:Y:S02]  /*91430*/  STL [R1+0x318c], R13 ;  /* 0x00318c0d01007387 */ /* 0x0007e40000100800 */
[----:B------:R-:W-:Y:S02]  /*91440*/  IMAD.X R12, R12, 0x1, R0, P3 ;  /* 0x000000010c0c7824 */ /* 0x000fe400018e0600 */
[----:B-1----:R-:W-:Y:S01]  /*91450*/  IMAD.MOV.U32 R84, RZ, RZ, R13 ;  /* 0x000000ffff547224 */ /* 0x002fe200078e000d */
[----:B------:R1:W-:Y:S04]  /*91460*/  STL [R1+0x3188], R14 ;  /* 0x0031880e01007387 */ /* 0x0003e80000100800 */
[----:B------:R-:W-:Y:S01]  /*91470*/  STL [R1+0x3194], R10 ;  /* 0x0031940a01007387 */ /* 0x000fe20000100800 */
[----:B------:R-:W-:-:S03]  /*91480*/  MOV R85, R14 ;  /* 0x0000000e00557202 */ /* 0x000fc60000000f00 */
[----:B------:R1:W-:Y:S01]  /*91490*/  STL [R1+0x3190], R12 ;  /* 0x0031900c01007387 */ /* 0x0003e20000100800 */
[----:B---3--:R-:W-:-:S03]  /*914a0*/  IMAD.MOV.U32 R13, RZ, RZ, R12 ;  /* 0x000000ffff0d7224 */ /* 0x008fc600078e000c */
[----:B------:R-:W-:Y:S04]  /*914b0*/  LDGSTS.E [R3+0x24008], desc[UR60][R84.64], P1 ;  /* 0x2400800054037fae */ /* 0x000fe8000892187c */
[----:B-1----:R-:W3:Y:S01]  /*914c0*/  LDL.LU R14, [R1+0x31b8] ;  /* 0x0031b800010e7983 */ /* 0x002ee20000300800 */
[----:B------:R-:W-:-:S05]  /*914d0*/  IMAD.MOV.U32 R12, RZ, RZ, R10 ;  /* 0x000000ffff0c7224 */ /* 0x000fca00078e000a */
        /* <DEDUP_REMOVED lines=8> */
[-C--:B--2---:R-:W-:Y:S02]  /*91560*/  IADD3 R20, P3, R20, R5.reuse, RZ ;  /* 0x0000000514147210 */ /* 0x084fe40007f7e0ff */
[----:B----4-:R-:W-:Y:S02]  /*91570*/  IADD3 R16, P4, R16, R5, RZ ;  /* 0x0000000510107210 */ /* 0x010fe40007f9e0ff */
[----:B------:R-:W-:-:S03]  /*91580*/  IADD3.X R21, R21, R0, RZ, P3, !PT ;  /* 0x0000000015157210 */ /* 0x000fc60001ffe4ff */
[----:B------:R-:W-:Y:S01]  /*91590*/  IMAD.X R19, R19, 0x1, R0, P4 ;  /* 0x0000000113137824 */ /* 0x000fe200020e0600 */
[----:B------:R1:W-:Y:S04]  /*915a0*/  STL [R1+0x319c], R20 ;  /* 0x00319c1401007387 */ /* 0x0003e80000100800 */
[----:B------:R2:W-:Y:S04]  /*915b0*/  STL [R1+0x3198], R21 ;  /* 0x0031981501007387 */ /* 0x0005e80000100800 */
[----:B------:R1:W-:Y:S04]  /*915c0*/  LDGSTS.E [R3+0x2c008], desc[UR60][R20.64], P1 ;  /* 0x2c00800014037fae */ /* 0x0003e8000892187c */
[----:B------:R-:W-:Y:S04]  /*915d0*/  STL [R1+0x31a4], R16 ;  /* 0x0031a41001007387 */ /* 0x000fe80000100800 */
[----:B------:R4:W-:Y:S01]  /*915e0*/  STL [R1+0x31a0], R19 ;  /* 0x0031a01301007387 */ /* 0x0009e20000100800 */
[----:B-1----:R-:W-:Y:S01]  /*915f0*/  IMAD.MOV.U32 R20, RZ, RZ, R16 ;  /* 0x000000ffff147224 */ /* 0x002fe200078e0010 */
[----:B--2---:R-:W-:-:S05]  /*91600*/  MOV R21, R19 ;  /* 0x0000001300157202 */ /* 0x004fca0000000f00 */
[----:B------:R-:W-:Y:S04]  /*91610*/  LDGSTS.E [R3+0x2000c], desc[UR60][R20.64], P2 ;  /* 0x2000c00014037fae */ /* 0x000fe8000912187c */
[----:B------:R-:W2:Y:S04]  /*91620*/  LDL.LU R21, [R1+0x3548] ;  /* 0x0035480001157983 */ /* 0x000ea80000300800 */
[----:B------:R-:W2:Y:S04]  /*91630*/  LDL.LU R20, [R1+0x354c] ;  /* 0x00354c0001147983 */ /* 0x000ea80000300800 */
[----:B----4-:R-:W4:Y:S04]  /*91640*/  LDL.LU R19, [R1+0x3550] ;  /* 0x0035500001137983 */ /* 0x010f280000300800 */
[----:B------:R-:W4:Y:S01]  /*91650*/  LDL.LU R16, [R1+0x3554] ;  /* 0x0035540001107983 */ /* 0x000f220000300800 */
[----:B------:R-:W-:-:S02]  /*91660*/  IADD3 R23, P1, R23, R5, RZ ;  /* 0x0000000517177210 */ /* 0x000fc40007f3e0ff */
[----:B------:R-:W-:-:S03]  /*91670*/  IADD3 R15, P3, R15, R5, RZ ;  /* 0x000000050f0f7210 */ /* 0x000fc60007f7e0ff */
[--C-:B------:R-:W-:Y:S01]  /*91680*/  IMAD.X R83, R83, 0x1, R0.reuse, P1 ;  /* 0x0000000153537824 */ /* 0x100fe200008e0600 */
[----:B------:R-:W-:Y:S01]  /*91690*/  ISETP.GT.AND P1, PT, R4, 0x60, PT ;  /* 0x000000600400780c */ /* 0x000fe20003f24270 */
[----:B------:R-:W-:Y:S01]  /*916a0*/  IMAD.X R22, R22, 0x1, R0, P3 ;  /* 0x0000000116167824 */ /* 0x000fe200018e0600 */
[----:B------:R1:W-:Y:S04]  /*916b0*/  STL [R1+0x31ac], R23 ;  /* 0x0031ac1701007387 */ /* 0x0003e80000100800 */
[----:B------:R1:W-:Y:S01]  /*916c0*/  STL [R1+0x31a8], R83 ;  /* 0x0031a85301007387 */ /* 0x0003e20000100800 */
[----:B------:R-:W-:-:S03]  /*916d0*/  MOV R84, R23 ;  /* 0x0000001700547202 */ /* 0x000fc60000000f00 */
[----:B------:R-:W-:Y:S01]  /*916e0*/  STL [R1+0x31b4], R15 ;  /* 0x0031b40f01007387 */ /* 0x000fe20000100800 */
[----:B------:R-:W-:-:S03]  /*916f0*/  IMAD.MOV.U32 R85, RZ, RZ, R83 ;  /* 0x000000ffff557224 */ /* 0x000fc600078e0053 */
[----:B------:R1:W-:Y:S01]  /*91700*/  STL [R1+0x31b0], R22 ;  /* 0x0031b01601007387 */ /* 0x0003e20000100800 */
[----:B------:R-:W-:-:S03]  /*91710*/  SEL R9, RZ, 0x4, !P1 ;  /* 0x00000004ff097807 */ /* 0x000fc60004800000 */
[----:B------:R3:W-:Y:S01]  /*91720*/  LDGSTS.E [R3+0x2400c], desc[UR60][R84.64], P2 ;  /* 0x2400c00054037fae */ /* 0x0007e2000912187c */
[----:B-1----:R-:W-:Y:S01]  /*91730*/  IMAD.MOV.U32 R23, RZ, RZ, R22 ;  /* 0x000000ffff177224 */ /* 0x002fe200078e0016 */
[----:B------:R-:W-:Y:S02]  /*91740*/  SEL R9, R9, RZ, !P0 ;  /* 0x000000ff09097207 */ /* 0x000fe40004000000 */
[----:B------:R-:W4:Y:S01]  /*91750*/  LDL.LU R83, [R1+0x3558] ;  /* 0x0035580001537983 */ /* 0x000f220000300800 */
[----:B------:R-:W-:Y:S02]  /*91760*/  MOV R22, R15 ;  /* 0x0000000f00167202 */ /* 0x000fe40000000f00 */
[----:B------:R-:W-:-:S03]  /*91770*/  ISETP.NE.U32.AND P1, PT, R9, RZ, PT ;  /* 0x000000ff0900720c */ /* 0x000fc60003f25070 */
[----:B------:R-:W-:Y:S04]  /*91780*/  LDGSTS.E [R3+0x2800c], desc[UR60][R22.64], P2 ;  /* 0x2800c00016037fae */ /* 0x000fe8000912187c */
[----:B------:R-:W4:Y:S04]  /*91790*/  LDL.LU R23, [R1+0x355c] ;  /* 0x00355c0001177983 */ /* 0x000f280000300800 */
[----:B------:R-:W4:Y:S04]  /*917a0*/  LDL.LU R22, [R1+0x3560] ;  /* 0x0035600001167983 */ /* 0x000f280000300800 */
[----:B------:R-:W4:Y:S01]  /*917b0*/  LDL.LU R15, [R1+0x3564] ;  /* 0x00356400010f7983 */ /* 0x000f220000300800 */
[----:B---3--:R-:W-:-:S02]  /*917c0*/  IADD3 R13, P3, R13, R5, RZ ;  /* 0x000000050d0d7210 */ /* 0x008fc40007f7e0ff */
[----:B------:R-:W-:-:S03]  /*917d0*/  IADD3 R10, P4, R10, R5, RZ ;  /* 0x000000050a0a7210 */ /* 0x000fc60007f9e0ff */
[--C-:B------:R-:W-:Y:S02]  /*917e0*/  IMAD.X R14, R14, 0x1, R0.reuse, P3 ;  /* 0x000000010e0e7824 */ /* 0x100fe400018e0600 */
[----:B------:R-:W-:Y:S01]  /*917f0*/  IMAD.X R12, R12, 0x1, R0, P4 ;  /* 0x000000010c0c7824 */ /* 0x000fe200020e0600 */
[----:B------:R1:W-:Y:S04]  /*91800*/  STL [R1+0x31bc], R13 ;  /* 0x0031bc0d01007387 */ /* 0x0003e80000100800 */
[----:B------:R3:W-:Y:S01]  /*91810*/  STL [R1+0x31b8], R14 ;  /* 0x0031b80e01007387 */ /* 0x0007e20000100800 */
[----:B------:R-:W-:-:S03]  /*91820*/  MOV R84, R13 ;  /* 0x0000000d00547202 */ /* 0x000fc60000000f00 */
[----:B------:R-:W-:Y:S01]  /*91830*/  STL [R1+0x3544], R10 ;  /* 0x0035440a01007387 */ /* 0x000fe20000100800 */
[----:B------:R-:W-:-:S03]  /*91840*/  IMAD.MOV.U32 R85, RZ, RZ, R14 ;  /* 0x000000ffff557224 */ /* 0x000fc600078e000e */
[----:B------:R3:W-:Y:S04]  /*91850*/  STL [R1+0x3540], R12 ;  /* 0x0035400c01007387 */ /* 0x0007e80000100800 */
[----:B------:R-:W-:Y:S01]  /*91860*/  LDGSTS.E [R3+0x2c00c], desc[UR60][R84.64], P2 ;  /* 0x2c00c00054037fae */ /* 0x000fe2000912187c */
[----:B-1----:R-:W-:-:S03]  /*91870*/  IMAD.MOV.U32 R13, RZ, RZ, R12 ;  /* 0x000000ffff0d7224 */ /* 0x002fc600078e000c */
[----:B---3--:R-:W3:Y:S01]  /*91880*/  LDL.LU R14, [R1+0x3568] ;  /* 0x00356800010e7983 */ /* 0x008ee20000300800 */
[----:B------:R-:W-:-:S05]  /*91890*/  MOV R12, R10 ;  /* 0x0000000a000c7202 */ /* 0x000fca0000000f00 */
[----:B------:R-:W-:Y:S04]  /*918a0*/  LDGSTS.E [R3+0x30000], desc[UR60][R12.64], P1 ;  /* 0x300000000c037fae */ /* 0x000fe8000892187c */
[----:B------:R-:W3:Y:S04]  /*918b0*/  LDL.LU R13, [R1+0x356c] ;  /* 0x00356c00010d7983 */ /* 0x000ee80000300800 */
[----:B------:R-:W3:Y:S04]  /*918c0*/  LDL.LU R12, [R1+0x3570] ;  /* 0x00357000010c7983 */ /* 0x000ee80000300800 */
[----:B------:R-:W3:Y:S01]  /*918d0*/  LDL.LU R10, [R1+0x3574] ;  /* 0x00357400010a7983 */ /* 0x000ee20000300800 */
[----:B--2---:R-:W-:-:S02]  /*918e0*/  IADD3 R20, P2, R20, R5, RZ ;  /* 0x0000000514147210 */ /* 0x004fc40007f5e0ff */
[----:B----4-:R-:W-:-:S03]  /*918f0*/  IADD3 R16, P3, R16, R5, RZ ;  /* 0x0000000510107210 */ /* 0x010fc60007f7e0ff */
[--C-:B------:R-:W-:Y:S02]  /*91900*/  IMAD.X R21, R21, 0x1, R0.reuse, P2 ;  /* 0x0000000115157824 */ /* 0x100fe400010e0600 */
[----:B------:R-:W-:Y:S01]  /*91910*/  IMAD.X R19, R19, 0x1, R0, P3 ;  /* 0x0000000113137824 */ /* 0x000fe200018e0600 */
[----:B------:R1:W-:Y:S04]  /*91920*/  STL [R1+0x354c], R20 ;  /* 0x00354c1401007387 */ /* 0x0003e80000100800 */
[----:B------:R2:W-:Y:S04]  /*91930*/  STL [R1+0x3548], R21 ;  /* 0x0035481501007387 */ /* 0x0005e80000100800 */
[----:B------:R1:W-:Y:S04]  /*91940*/  LDGSTS.E [R3+0x34000], desc[UR60][R20.64], P1 ;  /* 0x3400000014037fae */ /* 0x0003e8000892187c */
[----:B------:R-:W-:Y:S04]  /*91950*/  STL [R1+0x3554], R16 ;  /* 0x0035541001007387 */ /* 0x000fe80000100800 */
[----:B------:R4:W-:Y:S01]  /*91960*/  STL [R1+0x3550], R19 ;  /* 0x0035501301007387 */ /* 0x0009e20000100800 */
[----:B-1----:R-:W-:Y:S01]  /*91970*/  MOV R20, R16 ;  /* 0x0000001000147202 */ /* 0x002fe20000000f00 */
[----:B--2---:R-:W-:-:S05]  /*91980*/  IMAD.MOV.U32 R21, RZ, RZ, R19 ;  /* 0x000000ffff157224 */ /* 0x004fca00078e0013 */
[----:B------:R1:W-:Y:S04]  /*91990*/  LDGSTS.E [R3+0x38000], desc[UR60][R20.64], P1 ;  /* 0x3800000014037fae */ /* 0x0003e8000892187c */
[----:B------:R-:W2:Y:S04]  /*919a0*/  LDL.LU R21, [R1+0x3578] ;  /* 0x0035780001157983 */ /* 0x000ea80000300800 */
[----:B------:R-:W1:Y:S04]  /*919b0*/  LDL.LU R20, [R1+0x357c] ;  /* 0x00357c0001147983 */ /* 0x000e680000300800 */
[----:B----4-:R-:W4:Y:S04]  /*919c0*/  LDL.LU R19, [R1+0x3580] ;  /* 0x0035800001137983 */ /* 0x010f280000300800 */
[----:B------:R-:W2:Y:S01]  /*919d0*/  LDL.LU R16, [R1+0x3584] ;  /* 0x0035840001107983 */ /* 0x000ea20000300800 */
[----:B------:R-:W-:-:S04]  /*919e0*/  ISETP.GT.AND P2, PT, R4, 0x61, PT ;  /* 0x000000610400780c */ /* 0x000fc80003f44270 */
[----:B------:R-:W-:-:S04]  /*919f0*/  SEL R9, RZ, 0x4, !P2 ;  /* 0x00000004ff097807 */ /* 0x000fc80005000000 */
[----:B------:R-:W-:Y:S02]  /*91a00*/  SEL R9, R9, RZ, !P0 ;  /* 0x000000ff09097207 */ /* 0x000fe40004000000 */
[-C--:B------:R-:W-:Y:S02]  /*91a10*/  IADD3 R23, P3, R23, R5.reuse, RZ ;  /* 0x0000000517177210 */ /* 0x080fe40007f7e0ff */
[----:B------:R-:W-:-:S03]  /*91a20*/  IADD3 R15, P4, R15, R5, RZ ;  /* 0x000000050f0f7210 */ /* 0x000fc60007f9e0ff */
[----:B------:R-:W-:Y:S01]  /*91a30*/  IMAD.X R83, R83, 0x1, R0, P3 ;  /* 0x0000000153537824 */ /* 0x000fe200018e0600 */
[----:B------:R-:W-:Y:S01]  /*91a40*/  ISETP.NE.U32.AND P2, PT, R9, RZ, PT ;  /* 0x000000ff0900720c */ /* 0x000fe20003f45070 */
[----:B------:R-:W-:Y:S02]  /*91a50*/  IMAD.MOV.U32 R84, RZ, RZ, R23 ;  /* 0x000000ffff547224 */ /* 0x000fe400078e0017 */
[----:B------:R-:W-:Y:S01]  /*91a60*/  IMAD.MOV.U32 R85, RZ, RZ, R83 ;  /* 0x000000ffff557224 */ /* 0x000fe200078e0053 */
[----:B------:R-:W-:Y:S01]  /*91a70*/  IADD3.X R22, R22, R0, RZ, P4, !PT ;  /* 0x0000000016167210 */ /* 0x000fe200027fe4ff */
[----:B------:R3:W-:Y:S04]  /*91a80*/  STL [R1+0x355c], R23 ;  /* 0x00355c1701007387 */ /* 0x0007e80000100800 */
[----:B------:R-:W-:Y:S04]  /*91a90*/  STL [R1+0x3558], R83 ;  /* 0x0035585301007387 */ /* 0x000fe80000100800 */
[----:B------:R-:W-:Y:S04]  /*91aa0*/  LDGSTS.E [R3+0x3c000], desc[UR60][R84.64], P1 ;  /* 0x3c00000054037fae */ /* 0x000fe8000892187c */
[----:B------:R-:W-:Y:S04]  /*91ab0*/  STL [R1+0x3564], R15 ;  /* 0x0035640f01007387 */ /* 0x000fe80000100800 */
[----:B------:R3:W-:Y:S02]  /*91ac0*/  STL [R1+0x3560], R22 ;  /* 0x0035601601007387 */ /* 0x0007e40000100800 */
[----:B---3--:R-:W-:Y:S01]  /*91ad0*/  MOV R23, R22 ;  /* 0x0000001600177202 */ /* 0x008fe20000000f00 */
[----:B------:R-:W-:Y:S01]  /*91ae0*/  IMAD.MOV.U32 R22, RZ, RZ, R15 ;  /* 0x000000ffff167224 */ /* 0x000fe200078e000f */
[----:B------:R-:W3:Y:S04]  /*91af0*/  LDL.LU R85, [R1+0x3588] ;  /* 0x0035880001557983 */ /* 0x000ee80000300800 */
[----:B------:R-:W3:Y:S04]  /*91b00*/  LDL.LU R84, [R1+0x358c] ;  /* 0x00358c0001547983 */ /* 0x000ee80000300800 */
[----:B------:R-:W3:Y:S04]  /*91b10*/  LDL.LU R83, [R1+0x3590] ;  /* 0x0035900001537983 */ /* 0x000ee80000300800 */
[----:B------:R-:W-:Y:S04]  /*91b20*/  LDGSTS.E [R3+0x30004], desc[UR60][R22.64], P2 ;  /* 0x3000400016037fae */ /* 0x000fe8000912187c */
[----:B------:R-:W3:Y:S01]  /*91b30*/  LDL.LU R23, [R1+0x3594] ;  /* 0x0035940001177983 */ /* 0x000ee20000300800 */
[----:B------:R-:W-:-:S02]  /*91b40*/  IADD3 R13, P1, R13, R5, RZ ;  /* 0x000000050d0d7210 */ /* 0x000fc40007f3e0ff */
[----:B------:R-:W-:-:S03]  /*91b50*/  IADD3 R10, P3, R10, R5, RZ ;  /* 0x000000050a0a7210 */ /* 0x000fc60007f7e0ff */
[----:B------:R-:W-:Y:S01]  /*91b60*/  IMAD.X R14, R14, 0x1, R0, P1 ;  /* 0x000000010e0e7824 */ /* 0x000fe200008e0600 */
[----:B------:R-:W-:Y:S01]  /*91b70*/  IADD3.X R12, R12, R0, RZ, P3, !PT ;  /* 0x000000000c0c7210 */ /* 0x000fe20001ffe4ff */
[----:B------:R-:W-:Y:S04]  /*91b80*/  STL [R1+0x356c], R13 ;  /* 0x00356c0d01007387 */ /* 0x000fe80000100800 */
[----:B------:R1:W-:Y:S01]  /*91b90*/  STL [R1+0x3568], R14 ;  /* 0x0035680e01007387 */ /* 0x0003e20000100800 */
[----:B------:R-:W-:-:S03]  /*91ba0*/  IMAD.MOV.U32 R15, RZ, RZ, R14 ;  /* 0x000000ffff0f7224 */ /* 0x000fc600078e000e */
[----:B------:R-:W-:Y:S04]  /*91bb0*/  STL [R1+0x3574], R10 ;  /* 0x0035740a01007387 */ /* 0x000fe80000100800 */
[----:B------:R1:W-:Y:S02]  /*91bc0*/  STL [R1+0x3570], R12 ;  /* 0x0035700c01007387 */ /* 0x0003e40000100800 */
[----:B-1----:R-:W-:Y:S01]  /*91bd0*/  IMAD.MOV.U32 R14, RZ, RZ, R13 ;  /* 0x000000ffff0e7224 */ /* 0x002fe200078e000d */
[----:B------:R-:W-:Y:S01]  /*91be0*/  MOV R13, R12 ;  /* 0x0000000c000d7202 */ /* 0x000fe20000000f00 */
[----:B------:R-:W-:-:S03]  /*91bf0*/  IMAD.MOV.U32 R12, RZ, RZ, R10 ;  /* 0x000000ffff0c7224 */ /* 0x000fc600078e000a */
[----:B------:R-:W-:Y:S04]  /*91c00*/  LDGSTS.E [R3+0x34004], desc[UR60][R14.64], P2 ;  /* 0x340040000e037fae */ /* 0x000fe8000912187c */
[----:B------:R-:W-:Y:S04]  /*91c10*/  LDGSTS.E [R3+0x38004], desc[UR60][R12.64], P2 ;  /* 0x380040000c037fae */ /* 0x000fe8000912187c */
[----:B------:R-:W3:Y:S04]  /*91c20*/  LDL.LU R12, [R1+0x3598] ;  /* 0x00359800010c7983 */ /* 0x000ee80000300800 */
[----:B------:R-:W3:Y:S01]  /*91c30*/  LDL.LU R10, [R1+0x359c] ;  /* 0x00359c00010a7983 */ /* 0x000ee20000300800 */
[----:B------:R-:W-:-:S03]  /*91c40*/  ISETP.GT.AND P1, PT, R4, 0x62, PT ;  /* 0x000000620400780c */ /* 0x000fc60003f24270 */
[----:B------:R-:W3:Y:S04]  /*91c50*/  LDL.LU R22, [R1+0x35a0] ;  /* 0x0035a00001167983 */ /* 0x000ee80000300800 */
[----:B------:R-:W3:Y:S04]  /*91c60*/  LDL.LU R14, [R1+0x35a4] ;  /* 0x0035a400010e7983 */ /* 0x000ee80000300800 */
[----:B------:R-:W3:Y:S01]  /*91c70*/  LDL.LU R15, [R1+0x35a8] ;  /* 0x0035a800010f7983 */ /* 0x000ee20000300800 */
[----:B------:R-:W-:-:S03]  /*91c80*/  SEL R9, RZ, 0x4, !P1 ;  /* 0x00000004ff097807 */ /* 0x000fc60004800000 */
[----:B------:R-:W3:Y:S01]  /*91c90*/  LDL.LU R13, [R1+0x35ac] ;  /* 0x0035ac00010d7983 */ /* 0x000ee20000300800 */
[----:B------:R-:W-:-:S04]  /*91ca0*/  SEL R9, R9, RZ, !P0 ;  /* 0x000000ff09097207 */ /* 0x000fc80004000000 */
[----:B------:R-:W-:Y:S02]  /*91cb0*/  ISETP.NE.U32.AND P1, PT, R9, RZ, PT ;  /* 0x000000ff0900720c */ /* 0x000fe40003f25070 */
[-C--:B------:R-:W-:Y:S02]  /*91cc0*/  IADD3 R20, P3, R20, R5.reuse, RZ ;  /* 0x0000000514147210 */ /* 0x080fe40007f7e0ff */
[----:B--2---:R-:W-:-:S03]  /*91cd0*/  IADD3 R16, P4, R16, R5, RZ ;  /* 0x0000000510107210 */ /* 0x004fc60007f9e0ff */
[----:B------:R-:W-:Y:S01]  /*91ce0*/  IMAD.X R21, R21, 0x1, R0, P3 ;  /* 0x0000000115157824 */ /* 0x000fe200018e0600 */
[----:B----4-:R-:W-:Y:S01]  /*91cf0*/  IADD3.X R19, R19, R0, RZ, P4, !PT ;  /* 0x0000000013137210 */ /* 0x010fe200027fe4ff */
        /* <DEDUP_REMOVED lines=12> */
[----:B---3--:R-:W-:-:S04]  /*91dc0*/  IADD3 R84, P2, R84, R5, RZ ;  /* 0x0000000554547210 */ /* 0x008fc80007f5e0ff */
[----:B------:R-:W-:Y:S01]  /*91dd0*/  IADD3.X R85, R85, R0, RZ, P2, !PT ;  /* 0x0000000055557210 */ /* 0x000fe200017fe4ff */
[----:B------:R1:W-:Y:S01]  /*91de0*/  STL [R1+0x358c], R84 ;  /* 0x00358c5401007387 */ /* 0x0003e20000100800 */
[----:B------:R-:W-:-:S03]  /*91df0*/  IADD3 R23, P3, R23, R5, RZ ;  /* 0x0000000517177210 */ /* 0x000fc60007f7e0ff */
[----:B------:R3:W-:Y:S04]  /*91e00*/  STL [R1+0x3588], R85 ;  /* 0x0035885501007387 */ /* 0x0007e80000100800 */
[----:B------:R1:W-:Y:S01]  /*91e10*/  LDGSTS.E [R3+0x34008], desc[UR60][R84.64], P1 ;  /* 0x3400800054037fae */ /* 0x0003e2000892187c */
[----:B------:R-:W-:-:S03]  /*91e20*/  IMAD.X R83, R83, 0x1, R0, P3 ;  /* 0x0000000153537824 */ /* 0x000fc600018e0600 */
[----:B------:R-:W-:Y:S04]  /*91e30*/  STL [R1+0x3594], R23 ;  /* 0x0035941701007387 */ /* 0x000fe80000100800 */
[----:B------:R-:W-:Y:S01]  /*91e40*/  STL [R1+0x3590], R83 ;  /* 0x0035905301007387 */ /* 0x000fe20000100800 */
[----:B-1----:R-:W-:Y:S01]  /*91e50*/  IMAD.MOV.U32 R84, RZ, RZ, R23 ;  /* 0x000000ffff547224 */ /* 0x002fe200078e0017 */
[----:B---3--:R-:W-:-:S05]  /*91e60*/  MOV R85, R83 ;  /* 0x0000005300557202 */ /* 0x008fca0000000f00 */
[----:B------:R1:W-:Y:S01]  /*91e70*/  LDGSTS.E [R3+0x38008], desc[UR60][R84.64], P1 ;  /* 0x3800800054037fae */ /* 0x0003e2000892187c */
[----:B------:R-:W-:-:S05]  /*91e80*/  IADD3 R10, P3, R10, R5, RZ ;  /* 0x000000050a0a7210 */ /* 0x000fca0007f7e0ff */
[----:B------:R-:W-:Y:S01]  /*91e90*/  IMAD.X R12, R12, 0x1, R0, P3 ;  /* 0x000000010c0c7824 */ /* 0x000fe200018e0600 */
[----:B------:R3:W-:Y:S01]  /*91ea0*/  STL [R1+0x359c], R10 ;  /* 0x00359c0a01007387 */ /* 0x0007e20000100800 */
[----:B-1----:R-:W-:-:S03]  /*91eb0*/  IMAD.MOV.U32 R84, RZ, RZ, R10 ;  /* 0x000000ffff547224 */ /* 0x002fc600078e000a */
[----:B------:R1:W-:Y:S01]  /*91ec0*/  STL [R1+0x3598], R12 ;  /* 0x0035980c01007387 */ /* 0x0003e20000100800 */
[----:B------:R-:W-:-:S03]  /*91ed0*/  MOV R85, R12 ;  /* 0x0000000c00557202 */ /* 0x000fc60000000f00 */
[----:B---3--:R-:W3:Y:S01]  /*91ee0*/  LDL.LU R10, [R1+0x29c4] ;  /* 0x0029c400010a7983 */ /* 0x008ee20000300800 */
[----:B------:R-:W-:-:S03]  /*91ef0*/  ISETP.GT.AND P2, PT, R4, 0x63, PT ;  /* 0x000000630400780c */ /* 0x000fc60003f44270 */
[----:B------:R-:W-:Y:S04]  /*91f00*/  LDGSTS.E [R3+0x3c008], desc[UR60][R84.64], P1 ;  /* 0x3c00800054037fae */ /* 0x000fe8000892187c */
[----:B-1----:R-:W3:Y:S01]  /*91f10*/  LDL.LU R12, [R1+0x29c0] ;  /* 0x0029c000010c7983 */ /* 0x002ee20000300800 */
[----:B------:R-:W-:Y:S02]  /*91f20*/  SEL R9, RZ, 0x4, !P2 ;  /* 0x00000004ff097807 */ /* 0x000fe40005000000 */
[-C--:B------:R-:W-:Y:S02]  /*91f30*/  IADD3 R14, P1, R14, R5.reuse, RZ ;  /* 0x000000050e0e7210 */ /* 0x080fe40007f3e0ff */
[----:B------:R-:W-:Y:S02]  /*91f40*/  SEL R9, R9, RZ, !P0 ;  /* 0x000000ff09097207 */ /* 0x000fe40004000000 */
[----:B------:R-:W-:Y:S01]  /*91f50*/  IADD3 R13, P3, R13, R5, RZ ;  /* 0x000000050d0d7210 */ /* 0x000fe20007f7e0ff */
[----:B------:R-:W-:Y:S01]  /*91f60*/  IMAD.X R22, R22, 0x1, R0, P1 ;  /* 0x0000000116167824 */ /* 0x000fe200008e0600 */
[----:B------:R-:W-:-:S03]  /*91f70*/  ISETP.NE.U32.AND P2, PT, R9, RZ, PT ;  /* 0x000000ff0900720c */ /* 0x000fc60003f45070 */
[----:B------:R-:W-:Y:S01]  /*91f80*/  IMAD.X R15, R15, 0x1, R0, P3 ;  /* 0x000000010f0f7824 */ /* 0x000fe200018e0600 */
[----:B------:R-:W-:Y:S04]  /*91f90*/  STL [R1+0x35a4], R14 ;  /* 0x0035a40e01007387 */ /* 0x000fe80000100800 */
[----:B------:R1:W-:Y:S01]  /*91fa0*/  STL [R1+0x35a0], R22 ;  /* 0x0035a01601007387 */ /* 0x0003e20000100800 */
[----:B------:R-:W-:-:S03]  /*91fb0*/  MOV R23, R22 ;  /* 0x0000001600177202 */ /* 0x000fc60000000f00 */
[----:B------:R-:W-:Y:S04]  /*91fc0*/  STL [R1+0x35ac], R13 ;  /* 0x0035ac0d01007387 */ /* 0x000fe80000100800 */
[----:B------:R1:W-:Y:S02]  /*91fd0*/  STL [R1+0x35a8], R15 ;  /* 0x0035a80f01007387 */ /* 0x0003e40000100800 */
[----:B-1----:R-:W-:Y:S02]  /*91fe0*/  IMAD.MOV.U32 R22, RZ, RZ, R14 ;  /* 0x000000ffff167224 */ /* 0x002fe400078e000e */
[----:B------:R-:W3:Y:S04]  /*91ff0*/  LDL.LU R14, [R1+0x29cc] ;  /* 0x0029cc00010e7983 */ /* 0x000ee80000300800 */
[----:B------:R-:W3:Y:S04]  /*92000*/  LDL.LU R9, [R1+0x29d4] ;  /* 0x0029d40001097983 */ /* 0x000ee80000300800 */
[----:B------:R1:W-:Y:S02]  /*92010*/  LDGSTS.E [R3+0x3000c], desc[UR60][R22.64], P2 ;  /* 0x3000c00016037fae */ /* 0x0003e4000912187c */
[----:B-1----:R-:W-:Y:S01]  /*92020*/  MOV R23, R15 ;  /* 0x0000000f00177202 */ /* 0x002fe20000000f00 */
[----:B------:R-:W-:Y:S01]  /*92030*/  IMAD.MOV.U32 R22, RZ, RZ, R13 ;  /* 0x000000ffff167224 */ /* 0x000fe200078e000d */
[----:B------:R-:W3:Y:S04]  /*92040*/  LDL.LU R15, [R1+0x29c8] ;  /* 0x0029c800010f7983 */ /* 0x000ee80000300800 */
[----:B------:R-:W3:Y:S04]  /*92050*/  LDL.LU R13, [R1+0x29d0] ;  /* 0x0029d000010d7983 */ /* 0x000ee80000300800 */
[----:B------:R-:W-:Y:S01]  /*92060*/  LDGSTS.E [R3+0x3400c], desc[UR60][R22.64], P2 ;  /* 0x3400c00016037fae */ /* 0x000fe2000912187c */
        /* <DEDUP_REMOVED lines=8> */
[----:B------:R4:W-:Y:S04]  /*920f0*/  STL [R1+0x35b8], R19 ;  /* 0x0035b81301007387 */ /* 0x0009e80000100800 */
[----:B------:R-:W4:Y:S04]  /*92100*/  LDL.LU R83, [R1+0x29d8] ;  /* 0x0029d80001537983 */ /* 0x000f280000300800 */
[----:B------:R-:W4:Y:S04]  /*92110*/  LDL.LU R23, [R1+0x29dc] ;  /* 0x0029dc0001177983 */ /* 0x000f280000300800 */
[----:B------:R-:W4:Y:S01]  /*92120*/  LDL.LU R22, [R1+0x29e0] ;  /* 0x0029e00001167983 */ /* 0x000f220000300800 */
[----:B-1----:R-:W-:Y:S01]  /*92130*/  MOV R20, R16 ;  /* 0x0000001000147202 */ /* 0x002fe20000000f00 */
[----:B--2---:R-:W-:-:S05]  /*92140*/  IMAD.MOV.U32 R21, RZ, RZ, R19 ;  /* 0x000000ffff157224 */ /* 0x004fca00078e0013 */
[----:B------:R1:W-:Y:S04]  /*92150*/  LDGSTS.E [R3+0x3c00c], desc[UR60][R20.64], P2 ;  /* 0x3c00c00014037fae */ /* 0x0003e8000912187c */
[----:B------:R-:W2:Y:S01]  /*92160*/  LDL.LU R20, [R1+0x29e4] ;  /* 0x0029e40001147983 */ /* 0x000ea20000300800 */
[----:B---3--:R-:W-:-:S05]  /*92170*/  IADD3 R10, P2, R10, R5, RZ ;  /* 0x000000050a0a7210 */ /* 0x008fca0007f5e0ff */
[----:B------:R-:W-:Y:S01]  /*92180*/  IMAD.X R12, R12, 0x1, R0, P2 ;  /* 0x000000010c0c7824 */ /* 0x000fe200010e0600 */
[----:B------:R-:W-:Y:S04]  /*92190*/  STL [R1+0x29c4], R10 ;  /* 0x0029c40a01007387 */ /* 0x000fe80000100800 */
[----:B------:R3:W-:Y:S04]  /*921a0*/  STL [R1+0x29c0], R12 ;  /* 0x0029c00c01007387 */ /* 0x0007e80000100800 */
[----:B----4-:R-:W4:Y:S04]  /*921b0*/  LDL.LU R19, [R1+0x29e8] ;  /* 0x0029e80001137983 */ /* 0x010f280000300800 */
[----:B------:R-:W4:Y:S01]  /*921c0*/  LDL.LU R16, [R1+0x29ec] ;  /* 0x0029ec0001107983 */ /* 0x000f220000300800 */
[----:B------:R-:W-:-:S02]  /*921d0*/  IMAD.MOV.U32 R85, RZ, RZ, R12 ;  /* 0x000000ffff557224 */ /* 0x000fc400078e000c */
[----:B------:R-:W-:Y:S01]  /*921e0*/  IMAD.MOV.U32 R84, RZ, RZ, R10 ;  /* 0x000000ffff547224 */ /* 0x000fe200078e000a */
[----:B---3--:R-:W3:Y:S04]  /*921f0*/  LDL.LU R12, [R1+0x29f0] ;  /* 0x0029f000010c7983 */ /* 0x008ee80000300800 */
[----:B------:R-:W3:Y:S01]  /*92200*/  LDL.LU R10, [R1+0x29f4] ;  /* 0x0029f400010a7983 */ /* 0x000ee20000300800 */
[----:B------:R-:W-:-:S04]  /*92210*/  ISETP.GT.AND P1, PT, R4, 0x4, PT ;  /* 0x000000040400780c */ /* 0x000fc80003f24270 */
[----:B-1----:R-:W-:-:S04]  /*92220*/  SEL R3, RZ, 0x4, !P1 ;  /* 0x00000004ff037807 */ /* 0x002fc80004800000 */
[----:B------:R-:W-:-:S04]  /*92230*/  SEL R3, R3, RZ, !P0 ;  /* 0x000000ff03037207 */ /* 0x000fc80004000000 */
[----:B------:R-:W-:Y:S02]  /*92240*/  ISETP.NE.U32.AND P1, PT, R3, RZ, PT ;  /* 0x000000ff0300720c */ /* 0x000fe40003f25070 */
[----:B------:R-:W-:Y:S02]  /*92250*/  LOP3.LUT R3, R7, 0x10, RZ, 0x3c, !PT ;  /* 0x0000001007037812 */ /* 0x000fe400078e3cff */
[-C--:B------:R-:W-:Y:S02]  /*92260*/  IADD3 R14, P2, R14, R5.reuse, RZ ;  /* 0x000000050e0e7210 */ /* 0x080fe40007f5e0ff */
[----:B------:R-:W-:Y:S02]  /*92270*/  IADD3 R9, P3, R9, R5, RZ ;  /* 0x0000000509097210 */ /* 0x000fe40007f7e0ff */
[----:B------:R-:W-:Y:S01]  /*92280*/  IADD3 R3, R3, R8, RZ ;  /* 0x0000000803037210 */ /* 0x000fe20007ffe0ff */
[----:B------:R1:W-:Y:S01]  /*92290*/  STL [R1+0x29cc], R14 ;  /* 0x0029cc0e01007387 */ /* 0x0003e20000100800 */
[----:B------:R-:W-:Y:S01]  /*922a0*/  IADD3.X R15, R15, R0, RZ, P2, !PT ;  /* 0x000000000f0f7210 */ /* 0x000fe200017fe4ff */
[----:B------:R-:W-:-:S02]  /*922b0*/  IMAD.X R13, R13, 0x1, R0, P3 ;  /* 0x000000010d0d7824 */ /* 0x000fc400018e0600 */
[----:B------:R-:W-:Y:S04]  /*922c0*/  LDGSTS.E [R3], desc[UR60][R84.64], P1 ;  /* 0x0000000054037fae */ /* 0x000fe8000892187c */
[----:B------:R1:W-:Y:S04]  /*922d0*/  STL [R1+0x29c8], R15 ;  /* 0x0029c80f01007387 */ /* 0x0003e80000100800 */
[----:B------:R1:W-:Y:S01]  /*922e0*/  LDGSTS.E [R3+0x4000], desc[UR60][R14.64], P1 ;  /* 0x040000000e037fae */ /* 0x0003e2000892187c */
[----:B------:R-:W-:-:S03]  /*922f0*/  ISETP.GT.AND P2, PT, R4, 0x5, PT ;  /* 0x000000050400780c */ /* 0x000fc60003f44270 */
[----:B------:R1:W-:Y:S04]  /*92300*/  STL [R1+0x29d4], R9 ;  /* 0x0029d40901007387 */ /* 0x0003e80000100800 */
[----:B------:R1:W-:Y:S04]  /*92310*/  STL [R1+0x29d0], R13 ;  /* 0x0029d00d01007387 */ /* 0x0003e80000100800 */
[----:B------:R-:W3:Y:S01]  /*92320*/  LDL.LU R21, [R1+0x29f8] ;  /* 0x0029f80001157983 */ /* 0x000ee20000300800 */
[----:B-1----:R-:W-:Y:S01]  /*92330*/  IMAD.MOV.U32 R14, RZ, RZ, R9 ;  /* 0x000000ffff0e7224 */ /* 0x002fe200078e0009 */
[----:B------:R-:W-:-:S02]  /*92340*/  MOV R15, R13 ;  /* 0x0000000d000f7202 */ /* 0x000fc40000000f00 */
[----:B------:R-:W-:-:S03]  /*92350*/  SEL R9, RZ, 0x4, !P2 ;  /* 0x00000004ff097807 */ /* 0x000fc60005000000 */
[----:B------:R-:W-:Y:S01]  /*92360*/  LDGSTS.E [R3+0x8000], desc[UR60][R14.64], P1 ;  /* 0x080000000e037fae */ /* 0x000fe2000892187c */
[----:B------:R-:W-:-:S04]  /*92370*/  SEL R9, R9, RZ, !P0 ;  /* 0x000000ff09097207 */ /* 0x000fc80004000000 */
[----:B------:R-:W-:Y:S01]  /*92380*/  ISETP.NE.U32.AND P2, PT, R9, RZ, PT ;  /* 0x000000ff0900720c */ /* 0x000fe20003f45070 */
[----:B------:R-:W3:Y:S04]  /*92390*/  LDL.LU R15, [R1+0x29fc] ;  /* 0x0029fc00010f7983 */ /* 0x000ee80000300800 */
[----:B------:R-:W3:Y:S04]  /*923a0*/  LDL.LU R14, [R1+0x2a00] ;  /* 0x002a0000010e7983 */ /* 0x000ee80000300800 */
[----:B------:R-:W3:Y:S01]  /*923b0*/  LDL.LU R13, [R1+0x2a04] ;  /* 0x002a0400010d7983 */ /* 0x000ee20000300800 */
[----:B------:R-:W-:-:S05]  /*923c0*/  IADD3 R23, P3, R23, R5, RZ ;  /* 0x0000000517177210 */ /* 0x000fca0007f7e0ff */
[----:B------:R-:W-:Y:S01]  /*923d0*/  IMAD.X R83, R83, 0x1, R0, P3 ;  /* 0x0000000153537824 */ /* 0x000fe200018e0600 */
[----:B------:R1:W-:Y:S01]  /*923e0*/  STL [R1+0x29dc], R23 ;  /* 0x0029dc1701007387 */ /* 0x0003e20000100800 */
[----:B------:R-:W-:-:S03]  /*923f0*/  MOV R84, R23 ;  /* 0x0000001700547202 */ /* 0x000fc60000000f00 */
[----:B------:R1:W-:Y:S01]  /*92400*/  STL [R1+0x29d8], R83 ;  /* 0x0029d85301007387 */ /* 0x0003e20000100800 */
[----:B------:R-:W-:-:S05]  /*92410*/  IMAD.MOV.U32 R85, RZ, RZ, R83 ;  /* 0x000000ffff557224 */ /* 0x000fca00078e0053 */
[----:B------:R3:W-:Y:S01]  /*92420*/  LDGSTS.E [R3+0xc000], desc[UR60][R84.64], P1 ;  /* 0x0c00000054037fae */ /* 0x0007e2000892187c */
[----:B--2---:R-:W-:-:S05]  /*92430*/  IADD3 R20, P4, R20, R5, RZ ;  /* 0x0000000514147210 */ /* 0x004fca0007f9e0ff */
[----:B------:R-:W-:Y:S01]  /*92440*/  IMAD.X R22, R22, 0x1, R0, P4 ;  /* 0x0000000116167824 */ /* 0x000fe200020e0600 */
[----:B------:R-:W-:Y:S03]  /*92450*/  STL [R1+0x29e4], R20 ;  /* 0x0029e41401007387 */ /* 0x000fe60000100800 */
[----:B-1----:R-:W-:Y:S01]  /*92460*/  IMAD.MOV.U32 R23, RZ, RZ, R22 ;  /* 0x000000ffff177224 */ /* 0x002fe200078e0016 */
[----:B------:R1:W-:Y:S04]  /*92470*/  STL [R1+0x29e0], R22 ;  /* 0x0029e01601007387 */ /* 0x0003e80000100800 */
[----:B------:R-:W2:Y:S01]  /*92480*/  LDL.LU R83, [R1+0x2a08] ;  /* 0x002a080001537983 */ /* 0x000ea20000300800 */
[----:B-1----:R-:W-:-:S05]  /*92490*/  MOV R22, R20 ;  /* 0x0000001400167202 */ /* 0x002fca0000000f00 */
[----:B------:R-:W-:Y:S04]  /*924a0*/  LDGSTS.E [R3+0x4], desc[UR60][R22.64], P2 ;  /* 0x0000400016037fae */ /* 0x000fe8000912187c */
[----:B------:R-:W2:Y:S04]  /*924b0*/  LDL.LU R23, [R1+0x2a0c] ;  /* 0x002a0c0001177983 */ /* 0x000ea80000300800 */
[----:B------:R-:W2:Y:S04]  /*924c0*/  LDL.LU R22, [R1+0x2a10] ;  /* 0x002a100001167983 */ /* 0x000ea80000300800 */
[----:B------:R-:W2:Y:S01]  /*924d0*/  LDL.LU R20, [R1+0x2a14] ;  /* 0x002a140001147983 */ /* 0x000ea20000300800 */
[----:B----4-:R-:W-:-:S05]  /*924e0*/  IADD3 R16, P1, R16, R5, RZ ;  /* 0x0000000510107210 */ /* 0x010fca0007f3e0ff */
[--C-:B------:R-:W-:Y:S01]  /*924f0*/  IMAD.X R19, R19, 0x1, R0.reuse, P1 ;  /* 0x0000000113137824 */ /* 0x100fe200008e0600 */
[----:B---3--:R-:W-:Y:S02]  /*92500*/  IADD3 R10, P3, R10, R5, RZ ;  /* 0x000000050a0a7210 */ /* 0x008fe40007f7e0ff */
[----:B------:R-:W-:Y:S01]  /*92510*/  MOV R84, R16 ;  /* 0x0000001000547202 */ /* 0x000fe20000000f00 */
[----:B------:R-:W-:Y:S01]  /*92520*/  IMAD.MOV.U32 R85, RZ, RZ, R19 ;  /* 0x000000ffff557224 */ /* 0x000fe200078e0013 */
[----:B------:R-:W-:Y:S01]  /*92530*/  STL [R1+0x29ec], R16 ;  /* 0x0029ec1001007387 */ /* 0x000fe20000100800 */
[----:B------:R-:W-:-:S03]  /*92540*/  IMAD.X R12, R12, 0x1, R0, P3 ;  /* 0x000000010c0c7824 */ /* 0x000fc600018e0600 */
[----:B------:R1:W-:Y:S04]  /*92550*/  STL [R1+0x29e8], R19 ;  /* 0x0029e81301007387 */ /* 0x0003e80000100800 */
[----:B------:R-:W-:Y:S04]  /*92560*/  STL [R1+0x29f4], R10 ;  /* 0x0029f40a01007387 */ /* 0x000fe80000100800 */
[----:B------:R3:W-:Y:S04]  /*92570*/  STL [R1+0x29f0], R12 ;  /* 0x0029f00c01007387 */ /* 0x0007e80000100800 */
[----:B------:R4:W-:Y:S04]  /*92580*/  LDGSTS.E [R3+0x4004], desc[UR60][R84.64], P2 ;  /* 0x0400400054037fae */ /* 0x0009e8000912187c */
[----:B-1----:R-:W2:Y:S04]  /*92590*/  LDL.LU R19, [R1+0x2a18] ;  /* 0x002a180001137983 */ /* 0x002ea80000300800 */
[----:B------:R-:W2:Y:S01]  /*925a0*/  LDL.LU R16, [R1+0x2a1c] ;  /* 0x002a1c0001107983 */ /* 0x000ea20000300800 */
[----:B----4-:R-:W-:Y:S01]  /*925b0*/  MOV R85, R12 ;  /* 0x0000000c00557202 */ /* 0x010fe20000000f00 */
[----:B------:R-:W-:-:S02]  /*925c0*/  IMAD.MOV.U32 R84, RZ, RZ, R10 ;  /* 0x000000ffff547224 */ /* 0x000fc400078e000a */
[----:B---3--:R-:W3:Y:S04]  /*925d0*/  LDL.LU R12, [R1+0x2a20] ;  /* 0x002a2000010c7983 */ /* 0x008ee80000300800 */
[----:B------:R-:W4:Y:S01]  /*925e0*/  LDL.LU R10, [R1+0x2a24] ;  /* 0x002a2400010a7983 */ /* 0x000f220000300800 */
[----:B------:R-:W-:-:S03]  /*925f0*/  ISETP.GT.AND P1, PT, R4, 0x6, PT ;  /* 0x000000060400780c */ /* 0x000fc60003f24270 */
[----:B------:R1:W-:Y:S01]  /*92600*/  LDGSTS.E [R3+0x8004], desc[UR60][R84.64], P2 ;  /* 0x0800400054037fae */ /* 0x0003e2000912187c */
[----:B------:R-:W-:-:S04]  /*92610*/  SEL R9, RZ, 0x4, !P1 ;  /* 0x00000004ff097807 */ /* 0x000fc80004800000 */
[----:B------:R-:W-:-:S04]  /*92620*/  SEL R9, R9, RZ, !P0 ;  /* 0x000000ff09097207 */ /* 0x000fc80004000000 */
[----:B------:R-:W-:Y:S02]  /*92630*/  ISETP.NE.U32.AND P1, PT, R9, RZ, PT ;  /* 0x000000ff0900720c */ /* 0x000fe40003f25070 */
[-C--:B------:R-:W-:Y:S02]  /*92640*/  IADD3 R15, P3, R15, R5.reuse, RZ ;  /* 0x000000050f0f7210 */ /* 0x080fe40007f7e0ff */
[----:B------:R-:W-:-:S03]  /*92650*/  IADD3 R13, P4, R13, R5, RZ ;  /* 0x000000050d0d7210 */ /* 0x000fc60007f9e0ff */
[--C-:B------:R-:W-:Y:S02]  /*92660*/  IMAD.X R21, R21, 0x1, R0.reuse, P3 ;  /* 0x0000000115157824 */ /* 0x100fe400018e0600 */
[----:B------:R-:W-:Y:S01]  /*92670*/  IMAD.X R14, R14, 0x1, R0, P4 ;  /* 0x000000010e0e7824 */ /* 0x000fe200020e0600 */
[----:B------:R1:W-:Y:S04]  /*92680*/  STL [R1+0x29fc], R15 ;  /* 0x0029fc0f01007387 */ /* 0x0003e80000100800 */
[----:B------:R1:W-:Y:S02]  /*92690*/  STL [R1+0x29f8], R21 ;  /* 0x0029f81501007387 */ /* 0x0003e40000100800 */
[----:B-1----:R-:W-:Y:S02]  /*926a0*/  MOV R84, R15 ;  /* 0x0000000f00547202 */ /* 0x002fe40000000f00 */
[----:B------:R-:W-:Y:S01]  /*926b0*/  STL [R1+0x2a04], R13 ;  /* 0x002a040d01007387 */ /* 0x000fe20000100800 */
[----:B------:R-:W-:-:S03]  /*926c0*/  IMAD.MOV.U32 R85, RZ, RZ, R21 ;  /* 0x000000ffff557224 */ /* 0x000fc600078e0015 */
[----:B------:R1:W-:Y:S04]  /*926d0*/  STL [R1+0x2a00], R14 ;  /* 0x002a000e01007387 */ /* 0x0003e80000100800 */
[----:B------:R2:W-:Y:S01]  /*926e0*/  LDGSTS.E [R3+0xc004], desc[UR60][R84.64], P2 ;  /* 0x0c00400054037fae */ /* 0x0005e2000912187c */
[----:B------:R-:W-:-:S03]  /*926f0*/  IMAD.MOV.U32 R15, RZ, RZ, R14 ;  /* 0x000000ffff0f7224 */ /* 0x000fc600078e000e */
[----:B------:R-:W3:Y:S01]  /*92700*/  LDL.LU R21, [R1+0x2a28] ;  /* 0x002a280001157983 */ /* 0x000ee20000300800 */
[----:B-1----:R-:W-:-:S05]  /*92710*/  MOV R14, R13 ;  /* 0x0000000d000e7202 */ /* 0x002fca0000000f00 */
[----:B------:R-:W-:Y:S04]  /*92720*/  LDGSTS.E [R3+0x8], desc[UR60][R14.64], P1 ;  /* 0x000080000e037fae */ /* 0x000fe8000892187c */
[----:B------:R-:W3:Y:S04]  /*92730*/  LDL.LU R15, [R1+0x2a2c] ;  /* 0x002a2c00010f7983 */ /* 0x000ee80000300800 */
[----:B------:R-:W3:Y:S04]  /*92740*/  LDL.LU R14, [R1+0x2a30] ;  /* 0x002a3000010e7983 */ /* 0x000ee80000300800 */
[----:B------:R-:W3:Y:S01]  /*92750*/  LDL.LU R13, [R1+0x2a34] ;  /* 0x002a3400010d7983 */ /* 0x000ee20000300800 */
[----:B--2---:R-:W-:-:S02]  /*92760*/  IADD3 R23, P2, R23, R5, RZ ;  /* 0x0000000517177210 */ /* 0x004fc40007f5e0ff */
        /* <DEDUP_REMOVED lines=9> */
[----:B------:R4:W-:Y:S01]  /*92800*/  LDGSTS.E [R3+0x4008], desc[UR60][R84.64], P1 ;  /* 0x0400800054037fae */ /* 0x0009e2000892187c */
[----:B-1----:R-:W-:-:S03]  /*92810*/  IMAD.MOV.U32 R23, RZ, RZ, R22 ;  /* 0x000000ffff177224 */ /* 0x002fc600078e0016 */
[----:B--2---:R-:W2:Y:S01]  /*92820*/  LDL.LU R83, [R1+0x2a38] ;  /* 0x002a380001537983 */ /* 0x004ea20000300800 */
[----:B------:R-:W-:-:S05]  /*92830*/  MOV R22, R20 ;  /* 0x0000001400167202 */ /* 0x000fca0000000f00 */
[----:B------:R-:W-:Y:S04]  /*92840*/  LDGSTS.E [R3+0x8008], desc[UR60][R22.64], P1 ;  /* 0x0800800016037fae */ /* 0x000fe8000892187c */
[----:B------:R-:W2:Y:S04]  /*92850*/  LDL.LU R23, [R1+0x2a3c] ;  /* 0x002a3c0001177983 */ /* 0x000ea80000300800 */
[----:B------:R-:W2:Y:S04]  /*92860*/  LDL.LU R22, [R1+0x2dc0] ;  /* 0x002dc00001167983 */ /* 0x000ea80000300800 */
[----:B------:R-:W2:Y:S01]  /*92870*/  LDL.LU R20, [R1+0x2dc4] ;  /* 0x002dc40001147983 */ /* 0x000ea20000300800 */
[----:B------:R-:W-:-:S02]  /*92880*/  IADD3 R16, P3, R16, R5, RZ ;  /* 0x0000000510107210 */ /* 0x000fc40007f7e0ff */
[----:B----4-:R-:W-:-:S03]  /*92890*/  IADD3 R10, P4, R10, R5, RZ ;  /* 0x000000050a0a7210 */ /* 0x010fc60007f9e0ff */
[--C-:B------:R-:W-:Y:S01]  /*928a0*/  IMAD.X R19, R19, 0x1, R0.reuse, P3 ;  /* 0x0000000113137824 */ /* 0x100fe200018e0600 */
[----:B------:R-:W-:Y:S01]  /*928b0*/  STL [R1+0x2a1c], R16 ;  /* 0x002a1c1001007387 */ /* 0x000fe20000100800 */
[----:B------:R-:W-:Y:S01]  /*928c0*/  MOV R84, R16 ;  /* 0x0000001000547202 */ /* 0x000fe20000000f00 */
[----:B---3--:R-:W-:Y:S02]  /*928d0*/  IMAD.X R12, R12, 0x1, R0, P4 ;  /* 0x000000010c0c7824 */ /* 0x008fe400020e0600 */
[----:B------:R-:W-:Y:S01]  /*928e0*/  IMAD.MOV.U32 R85, RZ, RZ, R19 ;  /* 0x000000ffff557224 */ /* 0x000fe200078e0013 */
        /* <DEDUP_REMOVED lines=10> */
[----:B------:R-:W-:-:S04]  /*92990*/  ISETP.GT.AND P2, PT, R4, 0x7, PT ;  /* 0x000000070400780c */ /* 0x000fc80003f44270 */
[----:B------:R-:W-:-:S04]  /*929a0*/  SEL R9, RZ, 0x4, !P2 ;  /* 0x00000004ff097807 */ /* 0x000fc80005000000 */
[----:B------:R-:W-:-:S04]  /*929b0*/  SEL R9, R9, RZ, !P0 ;  /* 0x000000ff09097207 */ /* 0x000fc80004000000 */
[----:B------:R-:W-:-:S13]  /*929c0*/  ISETP.NE.U32.AND P2, PT, R9, RZ, PT ;  /* 0x000000ff0900720c */ /* 0x000fda0003f45070 */
[----:B------:R1:W-:Y:S01]  /*929d0*/  LDGSTS.E [R3+0xc], desc[UR60][R84.64], P2 ;  /* 0x0000c00054037fae */ /* 0x0003e2000912187c */
        /* <DEDUP_REMOVED lines=9> */
[----:B------:R1:W-:Y:S01]  /*92a70*/  STL [R1+0x2a30], R14 ;  /* 0x002a300e01007387 */ /* 0x0003e20000100800 */
[----:B------:R-:W-:-:S03]  /*92a80*/  ISETP.GT.AND P1, PT, R4, 0x24, PT ;  /* 0x000000240400780c */ /* 0x000fc60003f24270 */
[----:B------:R2:W-:Y:S01]  /*92a90*/  LDGSTS.E [R3+0x400c], desc[UR60][R84.64], P2 ;  /* 0x0400c00054037fae */ /* 0x0005e2000912187c */
[----:B------:R-:W-:Y:S01]  /*92aa0*/  IMAD.MOV.U32 R15, RZ, RZ, R14 ;  /* 0x000000ffff0f7224 */ /* 0x000fe200078e000e */
[----:B------:R-:W-:Y:S02]  /*92ab0*/  SEL R9, RZ, 0x4, !P1 ;  /* 0x00000004ff097807 */ /* 0x000fe40004800000 */
[----:B------:R-:W3:Y:S01]  /*92ac0*/  LDL.LU R21, [R1+0x2dd8] ;  /* 0x002dd80001157983 */ /* 0x000ee20000300800 */
[----:B-1----:R-:W-:Y:S02]  /*92ad0*/  MOV R14, R13 ;  /* 0x0000000d000e7202 */ /* 0x002fe40000000f00 */
[----:B------:R-:W-:-:S03]  /*92ae0*/  SEL R9, R9, RZ, !P0 ;  /* 0x000000ff09097207 */ /* 0x000fc60004000000 */
[----:B------:R-:W-:Y:S01]  /*92af0*/  LDGSTS.E [R3+0x800c], desc[UR60][R14.64], P2 ;  /* 0x0800c0000e037fae */ /* 0x000fe2000912187c */
[----:B------:R-:W-:-:S03]  /*92b00*/  ISETP.NE.U32.AND P1, PT, R9, RZ, PT ;  /* 0x000000ff0900720c */ /* 0x000fc60003f25070 */
[----:B------:R-:W3:Y:S04]  /*92b10*/  LDL.LU R15, [R1+0x2ddc] ;  /* 0x002ddc00010f7983 */ /* 0x000ee80000300800 */
[----:B------:R-:W3:Y:S04]  /*92b20*/  LDL.LU R14, [R1+0x2de0] ;  /* 0x002de000010e7983 */ /* 0x000ee80000300800 */
[----:B------:R-:W3:Y:S01]  /*92b30*/  LDL.LU R13, [R1+0x2de4] ;  /* 0x002de400010d7983 */ /* 0x000ee20000300800 */
[-C--:B--2---:R-:W-:Y:S02]  /*92b40*/  IADD3 R23, P3, R23, R5.reuse, RZ ;  /* 0x0000000517177210 */ /* 0x084fe40007f7e0ff */
        /* <DEDUP_REMOVED lines=17> */
[----:B------:R-:W-:-:S05]  /*92c60*/  IADD3 R16, P2, R16, R5, RZ ;  /* 0x0000000510107210 */ /* 0x000fca0007f5e0ff */
[--C-:B------:R-:W-:Y:S01]  /*92c70*/  IMAD.X R19, R19, 0x1, R0.reuse, P2 ;  /* 0x0000000113137824 */ /* 0x100fe200010e0600 */
[----:B----4-:R-:W-:Y:S02]  /*92c80*/  IADD3 R10, P3, R10, R5, RZ ;  /* 0x000000050a0a7210 */ /* 0x010fe40007f7e0ff */
[----:B------:R-:W-:Y:S01]  /*92c90*/  MOV R84, R16 ;  /* 0x0000001000547202 */ /* 0x000fe20000000f00 */
[----:B------:R-:W-:Y:S01]  /*92ca0*/  IMAD.MOV.U32 R85, RZ, RZ, R19 ;  /* 0x000000ffff557224 */ /* 0x000fe200078e0013 */
[----:B------:R-:W-:Y:S01]  /*92cb0*/  STL [R1+0x2dcc], R16 ;  /* 0x002dcc1001007387 */ /* 0x000fe20000100800 */
[----:B---3--:R-:W-:-:S03]  /*92cc0*/  IMAD.X R12, R12, 0x1, R0, P3 ;  /* 0x000000010c0c7824 */ /* 0x008fc600018e0600 */
        /* <DEDUP_REMOVED lines=295> */
[----:B---3--:R-:W-:-:S03]  /*93f40*/  IMAD.X R12, R12, 0x1, R0, P4 ;  /* 0x000000010c0c7824 */ /* 0x008fc600020e0600 */
[----:B------:R1:W-:Y:S01]  /*93f50*/  STL [R1+0x3238], R19 ;  /* 0x0032381301007387 */ /* 0x0003e20000100800 */
[----:B------:R-:W-:Y:S01]  /*93f60*/  MOV R84, R16 ;  /* 0x0000001000547202 */ /* 0x000fe20000000f00 */
[----:B------:R-:W-:Y:S02]  /*93f70*/  IMAD.MOV.U32 R85, RZ, RZ, R19 ;  /* 0x000000ffff557224 */ /* 0x000fe400078e0013 */
        /* <DEDUP_REMOVED lines=26> */
[----:B------:R-:W-:-:S03]  /*94120*/  IMAD.MOV.U32 R15, RZ, RZ, R14 ;  /* 0x000000ffff0f7224 */ /* 0x000fc600078e000e */
[----:B------:R-:W3:Y:S01]  /*94130*/  LDL.LU R21, [R1+0x35f8] ;  /* 0x0035f80001157983 */ /* 0x000ee20000300800 */
[----:B-1----:R-:W-:-:S05]  /*94140*/  MOV R14, R13 ;  /* 0x0000000d000e7202 */ /* 0x002fca0000000f00 */
[----:B------:R-:W-:Y:S01]  /*94150*/  LDGSTS.E [R3+0x38000], desc[UR60][R14.64], P1 ;  /* 0x380000000e037fae */ /* 0x000fe2000892187c */
[----:B------:R-:W-:-:S03]  /*94160*/  SEL R9, RZ, 0x4, !P2 ;  /* 0x00000004ff097807 */ /* 0x000fc60005000000 */
[----:B------:R-:W3:Y:S04]  /*94170*/  LDL.LU R15, [R1+0x35fc] ;  /* 0x0035fc00010f7983 */ /* 0x000ee80000300800 */
[----:B------:R-:W3:Y:S04]  /*94180*/  LDL.LU R14, [R1+0x3600] ;  /* 0x00360000010e7983 */ /* 0x000ee80000300800 */
[----:B------:R-:W3:Y:S01]  /*94190*/  LDL.LU R13, [R1+0x3604] ;  /* 0x00360400010d7983 */ /* 0x000ee20000300800 */
[----:B------:R-:W-:-:S04]  /*941a0*/  SEL R9, R9, RZ, !P0 ;  /* 0x000000ff09097207 */ /* 0x000fc80004000000 */
[----:B------:R-:W-:Y:S02]  /*941b0*/  ISETP.NE.U32.AND P2, PT, R9, RZ, PT ;  /* 0x000000ff0900720c */ /* 0x000fe40003f45070 */
[----:B--2---:R-:W-:-:S05]  /*941c0*/  IADD3 R23, P3, R23, R5, RZ ;  /* 0x0000000517177210 */ /* 0x004fca0007f7e0ff */
[--C-:B------:R-:W-:Y:S01]  /*941d0*/  IMAD.X R83, R83, 0x1, R0.reuse, P3 ;  /* 0x0000000153537824 */ /* 0x100fe200018e0600 */
[----:B------:R-:W-:Y:S02]  /*941e0*/  IADD3 R20, P4, R20, R5, RZ ;  /* 0x0000000514147210 */ /* 0x000fe40007f9e0ff */
[----:B------:R-:W-:Y:S01]  /*941f0*/  MOV R84, R23 ;  /* 0x0000001700547202 */ /* 0x000fe20000000f00 */
[----:B------:R-:W-:Y:S02]  /*94200*/  IMAD.MOV.U32 R85, RZ, RZ, R83 ;  /* 0x000000ffff557224 */ /* 0x000fe400078e0053 */
[----:B------:R-:W-:Y:S01]  /*94210*/  IMAD.X R22, R22, 0x1, R0, P4 ;  /* 0x0000000116167824 */ /* 0x000fe200020e0600 */
[----:B------:R1:W-:Y:S04]  /*94220*/  STL [R1+0x35dc], R23 ;  /* 0x0035dc1701007387 */ /* 0x0003e80000100800 */
[----:B------:R-:W-:Y:S04]  /*94230*/  LDGSTS.E [R3+0x3c000], desc[UR60][R84.64], P1 ;  /* 0x3c00000054037fae */ /* 0x000fe8000892187c */
[----:B------:R-:W-:Y:S04]  /*94240*/  STL [R1+0x35d8], R83 ;  /* 0x0035d85301007387 */ /* 0x000fe80000100800 */
[----:B------:R-:W-:Y:S04]  /*94250*/  STL [R1+0x35e4], R20 ;  /* 0x0035e41401007387 */ /* 0x000fe80000100800 */
[----:B------:R2:W-:Y:S01]  /*94260*/  STL [R1+0x35e0], R22 ;  /* 0x0035e01601007387 */ /* 0x0005e20000100800 */
[----:B-1----:R-:W-:-:S03]  /*94270*/  IMAD.MOV.U32 R23, RZ, RZ, R22 ;  /* 0x000000ffff177224 */ /* 0x002fc600078e0016 */
[----:B------:R-:W3:Y:S01]  /*94280*/  LDL.LU R85, [R1+0x3608] ;  /* 0x0036080001557983 */ /* 0x000ee20000300800 */
[----:B--2---:R-:W-:-:S03]  /*94290*/  MOV R22, R20 ;  /* 0x0000001400167202 */ /* 0x004fc60000000f00 */
[----:B------:R-:W2:Y:S04]  /*942a0*/  LDL.LU R84, [R1+0x360c] ;  /* 0x00360c0001547983 */ /* 0x000ea80000300800 */
[----:B------:R-:W2:Y:S04]  /*942b0*/  LDL.LU R83, [R1+0x3610] ;  /* 0x0036100001537983 */ /* 0x000ea80000300800 */
[----:B------:R-:W-:Y:S04]  /*942c0*/  LDGSTS.E [R3+0x30004], desc[UR60][R22.64], P2 ;  /* 0x3000400016037fae */ /* 0x000fe8000912187c */
        /* <DEDUP_REMOVED lines=8> */
[----:B------:R-:W-:Y:S04]  /*94350*/  STL [R1+0x35e8], R19 ;  /* 0x0035e81301007387 */ /* 0x000fe80000100800 */
[----:B------:R-:W-:Y:S04]  /*94360*/  STL [R1+0x35f4], R10 ;  /* 0x0035f40a01007387 */ /* 0x000fe80000100800 */
[----:B------:R1:W-:Y:S04]  /*94370*/  LDGSTS.E [R3+0x34004], desc[UR60][R86.64], P2 ;  /* 0x3400400056037fae */ /* 0x0003e8000912187c */
[----:B------:R3:W-:Y:S01]  /*94380*/  STL [R1+0x35f0], R12 ;  /* 0x0035f00c01007387 */ /* 0x0007e20000100800 */
[----:B-1----:R-:W-:Y:S01]  /*94390*/  MOV R87, R12 ;  /* 0x0000000c00577202 */ /* 0x002fe20000000f00 */
[----:B------:R-:W-:-:S02]  /*943a0*/  IMAD.MOV.U32 R86, RZ, RZ, R10 ;  /* 0x000000ffff567224 */ /* 0x000fc400078e000a */
[----:B---3--:R-:W3:Y:S04]  /*943b0*/  LDL.LU R12, [R1+0x3618] ;  /* 0x00361800010c7983 */ /* 0x008ee80000300800 */
[----:B------:R-:W4:Y:S04]  /*943c0*/  LDL.LU R10, [R1+0x361c] ;  /* 0x00361c00010a7983 */ /* 0x000f280000300800 */
[----:B------:R-:W3:Y:S04]  /*943d0*/  LDL.LU R22, [R1+0x3620] ;  /* 0x0036200001167983 */ /* 0x000ee80000300800 */
[----:B------:R-:W3:Y:S04]  /*943e0*/  LDL.LU R19, [R1+0x3624] ;  /* 0x0036240001137983 */ /* 0x000ee80000300800 */
[----:B------:R-:W3:Y:S04]  /*943f0*/  LDL.LU R20, [R1+0x3628] ;  /* 0x0036280001147983 */ /* 0x000ee80000300800 */
[----:B------:R-:W3:Y:S01]  /*94400*/  LDL.LU R16, [R1+0x362c] ;  /* 0x00362c0001107983 */ /* 0x000ee20000300800 */
        /* <DEDUP_REMOVED lines=15> */
[----:B------:R-:W-:Y:S01]  /*94500*/  LDGSTS.E [R3+0x3c004], desc[UR60][R86.64], P2 ;  /* 0x3c00400056037fae */ /* 0x000fe2000912187c */
[----:B------:R-:W-:-:S03]  /*94510*/  IMAD.MOV.U32 R15, RZ, RZ, R14 ;  /* 0x000000ffff0f7224 */ /* 0x000fc600078e000e */
[----:B------:R-:W3:Y:S01]  /*94520*/  LDL.LU R21, [R1+0x3630] ;  /* 0x0036300001157983 */ /* 0x000ee20000300800 */
[----:B-1----:R-:W-:-:S05]  /*94530*/  MOV R14, R13 ;  /* 0x0000000d000e7202 */ /* 0x002fca0000000f00 */
[----:B------:R-:W-:Y:S04]  /*94540*/  LDGSTS.E [R3+0x30008], desc[UR60][R14.64], P1 ;  /* 0x300080000e037fae */ /* 0x000fe8000892187c */
[----:B------:R-:W3:Y:S04]  /*94550*/  LDL.LU R15, [R1+0x3634] ;  /* 0x00363400010f7983 */ /* 0x000ee80000300800 */
[----:B------:R-:W3:Y:S04]  /*94560*/  LDL.LU R14, [R1+0x3638] ;  /* 0x00363800010e7983 */ /* 0x000ee80000300800 */
[----:B------:R-:W3:Y:S01]  /*94570*/  LDL.LU R13, [R1+0x363c] ;  /* 0x00363c00010d7983 */ /* 0x000ee20000300800 */
[----:B--2---:R-:W-:-:S05]  /*94580*/  IADD3 R84, P2, R84, R5, RZ ;  /* 0x0000000554547210 */ /* 0x004fca0007f5e0ff */
[----:B------:R-:W-:Y:S01]  /*94590*/  IMAD.X R85, R85, 0x1, R0, P2 ;  /* 0x0000000155557824 */ /* 0x000fe200010e0600 */
[----:B------:R1:W-:Y:S01]  /*945a0*/  STL [R1+0x360c], R84 ;  /* 0x00360c5401007387 */ /* 0x0003e20000100800 */
[----:B------:R-:W-:-:S03]  /*945b0*/  IADD3 R23, P3, R23, R5, RZ ;  /* 0x0000000517177210 */ /* 0x000fc60007f7e0ff */
[----:B------:R2:W-:Y:S04]  /*945c0*/  STL [R1+0x3608], R85 ;  /* 0x0036085501007387 */ /* 0x0005e80000100800 */
[----:B------:R1:W-:Y:S01]  /*945d0*/  LDGSTS.E [R3+0x34008], desc[UR60][R84.64], P1 ;  /* 0x3400800054037fae */ /* 0x0003e2000892187c */
[----:B------:R-:W-:-:S03]  /*945e0*/  IMAD.X R83, R83, 0x1, R0, P3 ;  /* 0x0000000153537824 */ /* 0x000fc600018e0600 */
[----:B------:R-:W-:Y:S04]  /*945f0*/  STL [R1+0x3614], R23 ;  /* 0x0036141701007387 */ /* 0x000fe80000100800 */
[----:B------:R-:W-:Y:S01]  /*94600*/  STL [R1+0x3610], R83 ;  /* 0x0036105301007387 */ /* 0x000fe20000100800 */
[----:B-1----:R-:W-:Y:S01]  /*94610*/  MOV R84, R23 ;  /* 0x0000001700547202 */ /* 0x002fe20000000f00 */
[----:B--2---:R-:W-:-:S05]  /*94620*/  IMAD.MOV.U32 R85, RZ, RZ, R83 ;  /* 0x000000ffff557224 */ /* 0x004fca00078e0053 */
[----:B------:R1:W-:Y:S01]  /*94630*/  LDGSTS.E [R3+0x38008], desc[UR60][R84.64], P1 ;  /* 0x3800800054037fae */ /* 0x0003e2000892187c */
[----:B----4-:R-:W-:-:S05]  /*94640*/  IADD3 R10, P3, R10, R5, RZ ;  /* 0x000000050a0a7210 */ /* 0x010fca0007f7e0ff */
[----:B---3--:R-:W-:Y:S01]  /*94650*/  IMAD.X R12, R12, 0x1, R0, P3 ;  /* 0x000000010c0c7824 */ /* 0x008fe200018e0600 */
[----:B------:R2:W-:Y:S01]  /*94660*/  STL [R1+0x361c], R10 ;  /* 0x00361c0a01007387 */ /* 0x0005e20000100800 */
[----:B-1----:R-:W-:-:S03]  /*94670*/  MOV R84, R10 ;  /* 0x0000000a00547202 */ /* 0x002fc60000000f00 */
[----:B------:R1:W-:Y:S01]  /*94680*/  STL [R1+0x3618], R12 ;  /* 0x0036180c01007387 */ /* 0x0003e20000100800 */
[----:B------:R-:W-:-:S03]  /*94690*/  IMAD.MOV.U32 R85, RZ, RZ, R12 ;  /* 0x000000ffff557224 */ /* 0x000fc600078e000c */
[----:B--2---:R-:W2:Y:S01]  /*946a0*/  LDL.LU R10, [R1+0x2a44] ;  /* 0x002a4400010a7983 */ /* 0x004ea20000300800 */
        /* <DEDUP_REMOVED lines=8> */
[----:B------:R-:W-:-:S02]  /*94730*/  ISETP.NE.U32.AND P2, PT, R9, RZ, PT ;  /* 0x000000ff0900720c */ /* 0x000fc40003f45070 */
[----:B------:R-:W-:Y:S01]  /*94740*/  IADD3.X R20, R20, R0, RZ, P3, !PT ;  /* 0x0000000014147210 */ /* 0x000fe20001ffe4ff */
[----:B------:R-:W-:Y:S04]  /*94750*/  STL [R1+0x3624], R19 ;  /* 0x0036241301007387 */ /* 0x000fe80000100800 */
[----:B------:R1:W-:Y:S01]  /*94760*/  STL [R1+0x3620], R22 ;  /* 0x0036201601007387 */ /* 0x0003e20000100800 */
[----:B------:R-:W-:-:S03]  /*94770*/  IMAD.MOV.U32 R23, RZ, RZ, R22 ;  /* 0x000000ffff177224 */ /* 0x000fc600078e0016 */
[----:B------:R-:W-:Y:S04]  /*94780*/  STL [R1+0x362c], R16 ;  /* 0x00362c1001007387 */ /* 0x000fe80000100800 */
[----:B------:R4:W-:Y:S01]  /*94790*/  STL [R1+0x3628], R20 ;  /* 0x0036281401007387 */ /* 0x0009e20000100800 */
[----:B-1----:R-:W-:-:S03]  /*947a0*/  IMAD.MOV.U32 R22, RZ, RZ, R19 ;  /* 0x000000ffff167224 */ /* 0x002fc600078e0013 */
[----:B------:R-:W3:Y:S04]  /*947b0*/  LDL.LU R19, [R1+0x2a4c] ;  /* 0x002a4c0001137983 */ /* 0x000ee80000300800 */
[----:B------:R1:W-:Y:S04]  /*947c0*/  LDGSTS.E [R3+0x3000c], desc[UR60][R22.64], P2 ;  /* 0x3000c00016037fae */ /* 0x0003e8000912187c */
[----:B------:R-:W3:Y:S01]  /*947d0*/  LDL.LU R9, [R1+0x2a54] ;  /* 0x002a540001097983 */ /* 0x000ee20000300800 */
[----:B-1----:R-:W-:-:S03]  /*947e0*/  IMAD.MOV.U32 R23, RZ, RZ, R20 ;  /* 0x000000ffff177224 */ /* 0x002fc600078e0014 */
[----:B----4-:R-:W4:Y:S01]  /*947f0*/  LDL.LU R20, [R1+0x2a48] ;  /* 0x002a480001147983 */ /* 0x010f220000300800 */
[----:B------:R-:W-:-:S03]  /*94800*/  MOV R22, R16 ;  /* 0x0000001000167202 */ /* 0x000fc60000000f00 */
[----:B------:R-:W4:Y:S04]  /*94810*/  LDL.LU R16, [R1+0x2a50] ;  /* 0x002a500001107983 */ /* 0x000f280000300800 */
[----:B------:R1:W-:Y:S01]  /*94820*/  LDGSTS.E [R3+0x3400c], desc[UR60][R22.64], P2 ;  /* 0x3400c00016037fae */ /* 0x0003e2000912187c */
[-C--:B------:R-:W-:Y:S02]  /*94830*/  IADD3 R15, P1, R15, R5.reuse, RZ ;  /* 0x000000050f0f7210 */ /* 0x080fe40007f3e0ff */
[----:B------:R-:W-:-:S03]  /*94840*/  IADD3 R13, P3, R13, R5, RZ ;  /* 0x000000050d0d7210 */ /* 0x000fc60007f7e0ff */
[----:B------:R-:W-:Y:S01]  /*94850*/  IMAD.X R21, R21, 0x1, R0, P1 ;  /* 0x0000000115157824 */ /* 0x000fe200008e0600 */
[----:B------:R-:W-:Y:S01]  /*94860*/  IADD3.X R14, R14, R0, RZ, P3, !PT ;  /* 0x000000000e0e7210 */ /* 0x000fe20001ffe4ff */
[----:B------:R1:W-:Y:S04]  /*94870*/  STL [R1+0x3634], R15 ;  /* 0x0036340f01007387 */ /* 0x0003e80000100800 */
[----:B------:R-:W-:Y:S01]  /*94880*/  STL [R1+0x3630], R21 ;  /* 0x0036301501007387 */ /* 0x000fe20000100800 */
[----:B-1----:R-:W-:-:S03]  /*94890*/  IMAD.MOV.U32 R22, RZ, RZ, R15 ;  /* 0x000000ffff167224 */ /* 0x002fc600078e000f */
[----:B------:R-:W-:Y:S01]  /*948a0*/  STL [R1+0x363c], R13 ;  /* 0x00363c0d01007387 */ /* 0x000fe20000100800 */
[----:B------:R-:W-:-:S03]  /*948b0*/  IMAD.MOV.U32 R23, RZ, RZ, R21 ;  /* 0x000000ffff177224 */ /* 0x000fc600078e0015 */
[----:B------:R1:W-:Y:S01]  /*948c0*/  STL [R1+0x3638], R14 ;  /* 0x0036380e01007387 */ /* 0x0003e20000100800 */
[----:B------:R-:W-:-:S03]  /*948d0*/  ISETP.GT.AND P1, PT, R4, 0x8, PT ;  /* 0x000000080400780c */ /* 0x000fc60003f24270 */
[----:B------:R-:W4:Y:S04]  /*948e0*/  LDL.LU R83, [R1+0x2a58] ;  /* 0x002a580001537983 */ /* 0x000f280000300800 */
[----:B------:R-:W-:Y:S01]  /*948f0*/  LDGSTS.E [R3+0x3800c], desc[UR60][R22.64], P2 ;  /* 0x3800c00016037fae */ /* 0x000fe2000912187c */
[----:B------:R-:W-:Y:S01]  /*94900*/  MOV R15, R14 ;  /* 0x0000000e000f7202 */ /* 0x000fe20000000f00 */
[----:B-1----:R-:W-:-:S05]  /*94910*/  IMAD.MOV.U32 R14, RZ, RZ, R13 ;  /* 0x000000ffff0e7224 */ /* 0x002fca00078e000d */
[----:B------:R1:W-:Y:S04]  /*94920*/  LDGSTS.E [R3+0x3c00c], desc[UR60][R14.64], P2 ;  /* 0x3c00c0000e037fae */ /* 0x0003e8000912187c */
[----:B------:R-:W4:Y:S04]  /*94930*/  LDL.LU R23, [R1+0x2a5c] ;  /* 0x002a5c0001177983 */ /* 0x000f280000300800 */
[----:B------:R-:W4:Y:S01]  /*94940*/  LDL.LU R22, [R1+0x2a60] ;  /* 0x002a600001167983 */ /* 0x000f220000300800 */
[----:B-1----:R-:W-:-:S03]  /*94950*/  SEL R3, RZ, 0x4, !P1 ;  /* 0x00000004ff037807 */ /* 0x002fc60004800000 */
[----:B------:R-:W4:Y:S01]  /*94960*/  LDL.LU R15, [R1+0x2a64] ;  /* 0x002a6400010f7983 */ /* 0x000f220000300800 */
[----:B------:R-:W-:-:S04]  /*94970*/  SEL R3, R3, RZ, !P0 ;  /* 0x000000ff03037207 */ /* 0x000fc80004000000 */
[----:B------:R-:W-:Y:S02]  /*94980*/  ISETP.NE.U32.AND P1, PT, R3, RZ, PT ;  /* 0x000000ff0300720c */ /* 0x000fe40003f25070 */
[----:B------:R-:W-:-:S04]  /*94990*/  LOP3.LUT R3, R7, 0x20, RZ, 0x3c, !PT ;  /* 0x0000002007037812 */ /* 0x000fc800078e3cff */
[----:B------:R-:W-:Y:S02]  /*949a0*/  IADD3 R3, R3, R8, RZ ;  /* 0x0000000803037210 */ /* 0x000fe40007ffe0ff */
[----:B--2---:R-:W-:-:S05]  /*949b0*/  IADD3 R10, P2, R10, R5, RZ ;  /* 0x000000050a0a7210 */ /* 0x004fca0007f5e0ff */
[----:B---3--:R-:W-:Y:S01]  /*949c0*/  IMAD.X R12, R12, 0x1, R0, P2 ;  /* 0x000000010c0c7824 */ /* 0x008fe200010e0600 */
[----:B------:R-:W-:Y:S03]  /*949d0*/  STL [R1+0x2a44], R10 ;  /* 0x002a440a01007387 */ /* 0x000fe60000100800 */
[----:B------:R-:W-:Y:S01]  /*949e0*/  IMAD.MOV.U32 R13, RZ, RZ, R12 ;  /* 0x000000ffff0d7224 */ /* 0x000fe200078e000c */
[----:B------:R1:W-:Y:S04]  /*949f0*/  STL [R1+0x2a40], R12 ;  /* 0x002a400c01007387 */ /* 0x0003e80000100800 */
[----:B------:R-:W2:Y:S01]  /*94a00*/  LDL.LU R14, [R1+0x2a68] ;  /* 0x002a6800010e7983 */ /* 0x000ea20000300800 */
[----:B-1----:R-:W-:-:S05]  /*94a10*/  IMAD.MOV.U32 R12, RZ, RZ, R10 ;  /* 0x000000ffff0c7224 */ /* 0x002fca00078e000a */
[----:B------:R-:W-:Y:S04]  /*94a20*/  LDGSTS.E [R3], desc[UR60][R12.64], P1 ;  /* 0x000000000c037fae */ /* 0x000fe8000892187c */
[----:B------:R-:W3:Y:S04]  /*94a30*/  LDL.LU R13, [R1+0x2a6c] ;  /* 0x002a6c00010d7983 */ /* 0x000ee80000300800 */
[----:B------:R-:W2:Y:S04]  /*94a40*/  LDL.LU R12, [R1+0x2a70] ;  /* 0x002a7000010c7983 */ /* 0x000ea80000300800 */
[----:B------:R-:W2:Y:S01]  /*94a50*/  LDL.LU R10, [R1+0x2a74] ;  /* 0x002a7400010a7983 */ /* 0x000ea20000300800 */
[----:B------:R-:W-:-:S02]  /*94a60*/  IADD3 R19, P2, R19, R5, RZ ;  /* 0x0000000513137210 */ /* 0x000fc40007f5e0ff */
[----:B------:R-:W-:Y:S02]  /*94a70*/  IADD3 R9, P3, R9, R5, RZ ;  /* 0x0000000509097210 */ /* 0x000fe40007f7e0ff */
[----:B----4-:R-:W-:Y:S01]  /*94a80*/  IADD3.X R20, R20, R0, RZ, P2, !PT ;  /* 0x0000000014147210 */ /* 0x010fe200017fe4ff */
[----:B------:R-:W-:Y:S02]  /*94a90*/  STL [R1+0x2a4c], R19 ;  /* 0x002a4c1301007387 */ /* 0x000fe40000100800 */
[----:B------:R-:W-:Y:S02]  /*94aa0*/  IMAD.X R16, R16, 0x1, R0, P3 ;  /* 0x0000000110107824 */ /* 0x000fe400018e0600 */
[----:B------:R1:W-:Y:S01]  /*94ab0*/  STL [R1+0x2a48], R20 ;  /* 0x002a481401007387 */ /* 0x0003e20000100800 */
[----:B------:R-:W-:Y:S01]  /*94ac0*/  IMAD.MOV.U32 R21, RZ, RZ, R20 ;  /* 0x000000ffff157224 */ /* 0x000fe200078e0014 */
[----:B-1----:R-:W-:-:S05]  /*94ad0*/  MOV R20, R19 ;  /* 0x0000001300147202 */ /* 0x002fca0000000f00 */
[----:B------:R1:W-:Y:S04]  /*94ae0*/  LDGSTS.E [R3+0x4000], desc[UR60][R20.64], P1 ;  /* 0x0400000014037fae */ /* 0x0003e8000892187c */
[----:B------:R-:W-:Y:S04]  /*94af0*/  STL [R1+0x2a54], R9 ;  /* 0x002a540901007387 */ /* 0x000fe80000100800 */
[----:B------:R4:W-:Y:S01]  /*94b00*/  STL [R1+0x2a50], R16 ;  /* 0x002a501001007387 */ /* 0x0009e20000100800 */
[----:B-1----:R-:W-:Y:S02]  /*94b10*/  IMAD.MOV.U32 R20, RZ, RZ, R9 ;  /* 0x000000ffff147224 */ /* 0x002fe400078e0009 */
[----:B------:R-:W-:-:S05]  /*94b20*/  IMAD.MOV.U32 R21, RZ, RZ, R16 ;  /* 0x000000ffff157224 */ /* 0x000fca00078e0010 */
[----:B------:R-:W-:Y:S04]  /*94b30*/  LDGSTS.E [R3+0x8000], desc[UR60][R20.64], P1 ;  /* 0x0800000014037fae */ /* 0x000fe8000892187c */
[----:B------:R-:W2:Y:S04]  /*94b40*/  LDL.LU R21, [R1+0x2a78] ;  /* 0x002a780001157983 */ /* 0x000ea80000300800 */
[----:B------:R-:W2:Y:S04]  /*94b50*/  LDL.LU R20, [R1+0x2a7c] ;  /* 0x002a7c0001147983 */ /* 0x000ea80000300800 */
[----:B------:R-:W2:Y:S04]  /*94b60*/  LDL.LU R19, [R1+0x2a80] ;  /* 0x002a800001137983 */ /* 0x000ea80000300800 */
[----:B----4-:R-:W4:Y:S01]  /*94b70*/  LDL.LU R16, [R1+0x2a84] ;  /* 0x002a840001107983 */ /* 0x010f220000300800 */
[----:B------:R-:W-:-:S04]  /*94b80*/  ISETP.GT.AND P2, PT, R4, 0x9, PT ;  /* 0x000000090400780c */ /* 0x000fc80003f44270 */
[----:B------:R-:W-:-:S04]  /*94b90*/  SEL R9, RZ, 0x4, !P2 ;  /* 0x00000004ff097807 */ /* 0x000fc80005000000 */
[----:B------:R-:W-:-:S04]  /*94ba0*/  SEL R9, R9, RZ, !P0 ;  /* 0x000000ff09097207 */ /* 0x000fc80004000000 */
[----:B------:R-:W-:Y:S02]  /*94bb0*/  ISETP.NE.U32.AND P2, PT, R9, RZ, PT ;  /* 0x000000ff0900720c */ /* 0x000fe40003f45070 */
[----:B------:R-:W-:-:S04]  /*94bc0*/  IADD3 R23, P3, R23, R5, RZ ;  /* 0x0000000517177210 */ /* 0x000fc80007f7e0ff */
[----:B------:R-:W-:Y:S01]  /*94bd0*/  IADD3.X R83, R83, R0, RZ, P3, !PT ;  /* 0x0000000053537210 */ /* 0x000fe20001ffe4ff */
[----:B------:R1:W-:Y:S01]  /*94be0*/  STL [R1+0x2a5c], R23 ;  /* 0x002a5c1701007387 */ /* 0x0003e20000100800 */
[----:B------:R-:W-:-:S03]  /*94bf0*/  IADD3 R15, P4, R15, R5, RZ ;  /* 0x000000050f0f7210 */ /* 0x000fc60007f9e0ff */
[----:B------:R1:W-:Y:S01]  /*94c00*/  STL [R1+0x2a58], R83 ;  /* 0x002a585301007387 */ /* 0x0003e20000100800 */
[----:B------:R-:W-:Y:S02]  /*94c10*/  IMAD.MOV.U32 R84, RZ, RZ, R23 ;  /* 0x000000ffff547224 */ /* 0x000fe400078e0017 */
[----:B------:R-:W-:Y:S01]  /*94c20*/  IMAD.X R22, R22, 0x1, R0, P4 ;  /* 0x0000000116167824 */ /* 0x000fe200020e0600 */
[----:B------:R-:W-:Y:S01]  /*94c30*/  MOV R85, R83 ;  /* 0x0000005300557202 */ /* 0x000fe20000000f00 */
[----:B------:R-:W-:Y:S04]  /*94c40*/  STL [R1+0x2a64], R15 ;  /* 0x002a640f01007387 */ /* 0x000fe80000100800 */
[----:B------:R1:W-:Y:S02]  /*94c50*/  STL [R1+0x2a60], R22 ;  /* 0x002a601601007387 */ /* 0x0003e40000100800 */
[----:B-1----:R-:W-:-:S02]  /*94c60*/  IMAD.MOV.U32 R23, RZ, RZ, R22 ;  /* 0x000000ffff177224 */ /* 0x002fc400078e0016 */
        /* <DEDUP_REMOVED lines=8> */
[----:B--2---:R-:W-:Y:S02]  /*94cf0*/  IADD3 R10, P3, R10, R5, RZ ;  /* 0x000000050a0a7210 */ /* 0x004fe40007f7e0ff */
        /* <DEDUP_REMOVED lines=8> */
[----:B--2---:R-:W-:-:S03]  /*94d80*/  IMAD.MOV.U32 R13, RZ, RZ, R12 ;  /* 0x000000ffff0d7224 */ /* 0x004fc600078e000c */
[----:B------:R-:W-:Y:S04]  /*94d90*/  LDGSTS.E [R3+0x4004], desc[UR60][R84.64], P2 ;  /* 0x0400400054037fae */ /* 0x000fe8000912187c */
[----:B-1----:R-:W2:Y:S01]  /*94da0*/  LDL.LU R14, [R1+0x2a98] ;  /* 0x002a9800010e7983 */ /* 0x002ea20000300800 */
[----:B---3--:R-:W-:-:S05]  /*94db0*/  IMAD.MOV.U32 R12, RZ, RZ, R10 ;  /* 0x000000ffff0c7224 */ /* 0x008fca00078e000a */
[----:B------:R-:W-:Y:S04]  /*94dc0*/  LDGSTS.E [R3+0x8004], desc[UR60][R12.64], P2 ;  /* 0x080040000c037fae */ /* 0x000fe8000912187c */
[----:B------:R-:W3:Y:S04]  /*94dd0*/  LDL.LU R13, [R1+0x2a9c] ;  /* 0x002a9c00010d7983 */ /* 0x000ee80000300800 */
[----:B------:R-:W2:Y:S04]  /*94de0*/  LDL.LU R12, [R1+0x2aa0] ;  /* 0x002aa000010c7983 */ /* 0x000ea80000300800 */
[----:B------:R-:W2:Y:S01]  /*94df0*/  LDL.LU R10, [R1+0x2aa4] ;  /* 0x002aa400010a7983 */ /* 0x000ea20000300800 */
[----:B------:R-:W-:-:S04]  /*94e00*/  ISETP.GT.AND P1, PT, R4, 0xa, PT ;  /* 0x0000000a0400780c */ /* 0x000fc80003f24270 */
[----:B------:R-:W-:-:S04]  /*94e10*/  SEL R9, RZ, 0x4, !P1 ;  /* 0x00000004ff097807 */ /* 0x000fc80004800000 */
[----:B------:R-:W-:-:S04]  /*94e20*/  SEL R9, R9, RZ, !P0 ;  /* 0x000000ff09097207 */ /* 0x000fc80004000000 */
[----:B------:R-:W-:Y:S02]  /*94e30*/  ISETP.NE.U32.AND P1, PT, R9, RZ, PT ;  /* 0x000000ff0900720c */ /* 0x000fe40003f25070 */
[-C--:B------:R-:W-:Y:S02]  /*94e40*/  IADD3 R20, P3, R20, R5.reuse, RZ ;  /* 0x0000000514147210 */ /* 0x080fe40007f7e0ff */
        /* <DEDUP_REMOVED lines=9> */
[----:B----4-:R-:W-:-:S05]  /*94ee0*/  MOV R21, R19 ;  /* 0x0000001300157202 */ /* 0x010fca0000000f00 */
[----:B------:R-:W-:Y:S04]  /*94ef0*/  LDGSTS.E [R3+0x8], desc[UR60][R20.64], P1 ;  /* 0x0000800014037fae */ /* 0x000fe8000892187c */
[----:B------:R-:W4:Y:S04]  /*94f00*/  LDL.LU R21, [R1+0x2aa8] ;  /* 0x002aa80001157983 */ /* 0x000f280000300800 */
[----:B------:R-:W4:Y:S04]  /*94f10*/  LDL.LU R20, [R1+0x2aac] ;  /* 0x002aac0001147983 */ /* 0x000f280000300800 */
[----:B------:R-:W4:Y:S04]  /*94f20*/  LDL.LU R19, [R1+0x2ab0] ;  /* 0x002ab00001137983 */ /* 0x000f280000300800 */
        /* <DEDUP_REMOVED lines=24> */
[----:B--2---:R-:W-:-:S03]  /*950b0*/  IADD3 R10, P4, R10, R5, RZ ;  /* 0x000000050a0a7210 */ /* 0x004fc60007f9e0ff */
        /* <DEDUP_REMOVED lines=10> */
[----:B--2---:R-:W2:Y:S01]  /*95160*/  LDL.LU R14, [R1+0x2e48] ;  /* 0x002e4800010e7983 */ /* 0x004ea20000300800 */
[----:B---3--:R-:W-:-:S05]  /*95170*/  MOV R12, R10 ;  /* 0x0000000a000c7202 */ /* 0x008fca0000000f00 */
[----:B------:R-:W-:Y:S04]  /*95180*/  LDGSTS.E [R3+0xc], desc[UR60][R12.64], P2 ;  /* 0x0000c0000c037fae */ /* 0x000fe8000912187c */
[----:B------:R-:W3:Y:S04]  /*95190*/  LDL.LU R13, [R1+0x2e4c] ;  /* 0x002e4c00010d7983 */ /* 0x000ee80000300800 */
[----:B------:R-:W2:Y:S04]  /*951a0*/  LDL.LU R12, [R1+0x2e50] ;  /* 0x002e5000010c7983 */ /* 0x000ea80000300800 */
[----:B------:R-:W2:Y:S01]  /*951b0*/  LDL.LU R10, [R1+0x2e54] ;  /* 0x002e5400010a7983 */ /* 0x000ea20000300800 */
[----:B----4-:R-:W-:-:S02]  /*951c0*/  IADD3 R20, P1, R20, R5, RZ ;  /* 0x0000000514147210 */ /* 0x010fc40007f3e0ff */
[----:B------:R-:W-:-:S03]  /*951d0*/  IADD3 R16, P3, R16, R5, RZ ;  /* 0x0000000510107210 */ /* 0x000fc60007f7e0ff */
        /* <DEDUP_REMOVED lines=8> */
[----:B----4-:R-:W-:-:S05]  /*95260*/  IMAD.MOV.U32 R21, RZ, RZ, R19 ;  /* 0x000000ffff157224 */ /* 0x010fca00078e0013 */
[----:B------:R-:W-:Y:S04]  /*95270*/  LDGSTS.E [R3+0x800c], desc[UR60][R20.64], P2 ;  /* 0x0800c00014037fae */ /* 0x000fe8000912187c */
[----:B------:R-:W4:Y:S04]  /*95280*/  LDL.LU R21, [R1+0x2e58] ;  /* 0x002e580001157983 */ /* 0x000f280000300800 */
[----:B------:R-:W4:Y:S04]  /*95290*/  LDL.LU R20, [R1+0x2e5c] ;  /* 0x002e5c0001147983 */ /* 0x000f280000300800 */
[----:B------:R-:W4:Y:S04]  /*952a0*/  LDL.LU R19, [R1+0x2e60] ;  /* 0x002e600001137983 */ /* 0x000f280000300800 */
[----:B------:R-:W4:Y:S01]  /*952b0*/  LDL.LU R16, [R1+0x2e64] ;  /* 0x002e640001107983 */ /* 0x000f220000300800 */
[----:B------:R-:W-:-:S04]  /*952c0*/  ISETP.GT.AND P1, PT, R4, 0x28, PT ;  /* 0x000000280400780c */ /* 0x000fc80003f24270 */
[----:B------:R-:W-:-:S04]  /*952d0*/  SEL R9, RZ, 0x4, !P1 ;  /* 0x00000004ff097807 */ /* 0x000fc80004800000 */
[----:B------:R-:W-:-:S04]  /*952e0*/  SEL R9, R9, RZ, !P0 ;  /* 0x000000ff09097207 */ /* 0x000fc80004000000 */
[----:B------:R-:W-:Y:S02]  /*952f0*/  ISETP.NE.U32.AND P1, PT, R9, RZ, PT ;  /* 0x000000ff0900720c */ /* 0x000fe40003f25070 */
[-C--:B------:R-:W-:Y:S02]  /*95300*/  IADD3 R23, P3, R23, R5.reuse, RZ ;  /* 0x0000000517177210 */ /* 0x080fe40007f7e0ff */
[----:B------:R-:W-:-:S03]  /*95310*/  IADD3 R15, P4, R15, R5, RZ ;  /* 0x000000050f0f7210 */ /* 0x000fc60007f9e0ff */
[----:B------:R-:W-:Y:S01]  /*95320*/  IMAD.X R83, R83, 0x1, R0, P3 ;  /* 0x0000000153537824 */ /* 0x000fe200018e0600 */
[----:B------:R-:W-:Y:S01]  /*95330*/  IADD3.X R22, R22, R0, RZ, P4, !PT ;  /* 0x0000000016167210 */ /* 0x000fe200027fe4ff */
[----:B------:R1:W-:Y:S01]  /*95340*/  STL [R1+0x2abc], R23 ;  /* 0x002abc1701007387 */ /* 0x0003e20000100800 */
[----:B------:R-:W-:Y:S02]  /*95350*/  IMAD.MOV.U32 R84, RZ, RZ, R23 ;  /* 0x000000ffff547224 */ /* 0x000fe400078e0017 */
[----:B------:R-:W-:Y:S01]  /*95360*/  IMAD.MOV.U32 R85, RZ, RZ, R83 ;  /* 0x000000ffff557224 */ /* 0x000fe200078e0053 */
[----:B------:R1:W-:Y:S04]  /*95370*/  STL [R1+0x2ab8], R83 ;  /* 0x002ab85301007387 */ /* 0x0003e80000100800 */
[----:B------:R-:W-:Y:S04]  /*95380*/  STL [R1+0x2e44], R15 ;  /* 0x002e440f01007387 */ /* 0x000fe80000100800 */
[----:B------:R1:W-:Y:S04]  /*95390*/  STL [R1+0x2e40], R22 ;  /* 0x002e401601007387 */ /* 0x0003e80000100800 */
[----:B------:R2:W-:Y:S01]  /*953a0*/  LDGSTS.E [R3+0xc00c], desc[UR60][R84.64], P2 ;  /* 0x0c00c00054037fae */ /* 0x0005e2000912187c */
[----:B-1----:R-:W-:-:S03]  /*953b0*/  MOV R23, R22 ;  /* 0x0000001600177202 */ /* 0x002fc60000000f00 */
[----:B------:R-:W4:Y:S01]  /*953c0*/  LDL.LU R83, [R1+0x2e68] ;  /* 0x002e680001537983 */ /* 0x000f220000300800 */
[----:B------:R-:W-:-:S05]  /*953d0*/  IMAD.MOV.U32 R22, RZ, RZ, R15 ;  /* 0x000000ffff167224 */ /* 0x000fca00078e000f */
[----:B------:R-:W-:Y:S04]  /*953e0*/  LDGSTS.E [R3+0x10000], desc[UR60][R22.64], P1 ;  /* 0x1000000016037fae */ /* 0x000fe8000892187c */
[----:B------:R-:W4:Y:S04]  /*953f0*/  LDL.LU R23, [R1+0x2e6c] ;  /* 0x002e6c0001177983 */ /* 0x000f280000300800 */
[----:B------:R-:W4:Y:S04]  /*95400*/  LDL.LU R22, [R1+0x2e70] ;  /* 0x002e700001167983 */ /* 0x000f280000300800 */
[----:B------:R-:W4:Y:S01]  /*95410*/  LDL.LU R15, [R1+0x2e74] ;  /* 0x002e7400010f7983 */ /* 0x000f220000300800 */
[----:B---3--:R-:W-:-:S02]  /*95420*/  IADD3 R13, P2, R13, R5, RZ ;  /* 0x000000050d0d7210 */ /* 0x008fc40007f5e0ff */
[----:B--2---:R-:W-:-:S03]  /*95430*/  IADD3 R10, P3, R10, R5, RZ ;  /* 0x000000050a0a7210 */ /* 0x004fc60007f7e0ff */
[----:B------:R-:W-:Y:S01]  /*95440*/  IMAD.X R14, R14, 0x1, R0, P2 ;  /* 0x000000010e0e7824 */ /* 0x000fe200010e0600 */
[----:B------:R-:W-:Y:S01]  /*95450*/  IADD3.X R12, R12, R0, RZ, P3, !PT ;  /* 0x000000000c0c7210 */ /* 0x000fe20001ffe4ff */
[----:B------:R1:W-:Y:S04]  /*95460*/  STL [R1+0x2e4c], R13 ;  /* 0x002e4c0d01007387 */ /* 0x0003e80000100800 */
[----:B------:R2:W-:Y:S01]  /*95470*/  STL [R1+0x2e48], R14 ;  /* 0x002e480e01007387 */ /* 0x0005e20000100800 */
[----:B------:R-:W-:-:S03]  /*95480*/  IMAD.MOV.U32 R84, RZ, RZ, R13 ;  /* 0x000000ffff547224 */ /* 0x000fc600078e000d */
[----:B------:R-:W-:Y:S01]  /*95490*/  STL [R1+0x2e54], R10 ;  /* 0x002e540a01007387 */ /* 0x000fe20000100800 */
[----:B------:R-:W-:-:S03]  /*954a0*/  IMAD.MOV.U32 R85, RZ, RZ, R14 ;  /* 0x000000ffff557224 */ /* 0x000fc600078e000e */
[----:B------:R3:W-:Y:S04]  /*954b0*/  STL [R1+0x2e50], R12 ;  /* 0x002e500c01007387 */ /* 0x0007e80000100800 */
[----:B------:R-:W-:Y:S01]  /*954c0*/  LDGSTS.E [R3+0x14000], desc[UR60][R84.64], P1 ;  /* 0x1400000054037fae */ /* 0x000fe2000892187c */
[----:B-1----:R-:W-:-:S03]  /*954d0*/  MOV R13, R12 ;  /* 0x0000000c000d7202 */ /* 0x002fc60000000f00 */
[----:B--2---:R-:W2:Y:S01]  /*954e0*/  LDL.LU R14, [R1+0x2e78] ;  /* 0x002e7800010e7983 */ /* 0x004ea20000300800 */
        /* <DEDUP_REMOVED lines=9> */
[-C--:B----4-:R-:W-:Y:S02]  /*95580*/  IADD3 R20, P3, R20, R5.reuse, RZ ;  /* 0x0000000514147210 */ /* 0x090fe40007f7e0ff */
[----:B------:R-:W-:-:S03]  /*95590*/  IADD3 R16, P4, R16, R5, RZ ;  /* 0x0000000510107210 */ /* 0x000fc60007f9e0ff */
        /* <DEDUP_REMOVED lines=8> */
[----:B----4-:R-:W-:-:S05]  /*95620*/  IMAD.MOV.U32 R21, RZ, RZ, R19 ;  /* 0x000000ffff157224 */ /* 0x010fca00078e0013 */
[----:B------:R-:W-:Y:S04]  /*95630*/  LDGSTS.E [R3+0x10004], desc[UR60][R20.64], P2 ;  /* 0x1000400014037fae */ /* 0x000fe8000912187c */
[----:B------:R-:W4:Y:S04]  /*95640*/  LDL.LU R21, [R1+0x2e88] ;  /* 0x002e880001157983 */ /* 0x000f280000300800 */
[----:B------:R-:W4:Y:S04]  /*95650*/  LDL.LU R20, [R1+0x2e8c] ;  /* 0x002e8c0001147983 */ /* 0x000f280000300800 */
[----:B------:R-:W4:Y:S04]  /*95660*/  LDL.LU R19, [R1+0x2e90] ;  /* 0x002e900001137983 */ /* 0x000f280000300800 */
[----:B------:R-:W4:Y:S01]  /*95670*/  LDL.LU R16, [R1+0x2e94] ;  /* 0x002e940001107983 */ /* 0x000f220000300800 */
[----:B------:R-:W-:-:S02]  /*95680*/  IADD3 R23, P1, R23, R5, RZ ;  /* 0x0000000517177210 */ /* 0x000fc40007f3e0ff */
[----:B------:R-:W-:Y:S02]  /*95690*/  IADD3 R15, P3, R15, R5, RZ ;  /* 0x000000050f0f7210 */ /* 0x000fe40007f7e0ff */
[----:B------:R-:W-:Y:S02]  /*956a0*/  IADD3.X R83, R83, R0, RZ, P1, !PT ;  /* 0x0000000053537210 */ /* 0x000fe40000ffe4ff */
[----:B------:R-:W-:Y:S01]  /*956b0*/  ISETP.GT.AND P1, PT, R4, 0x2a, PT ;  /* 0x0000002a0400780c */ /* 0x000fe20003f24270 */
[----:B------:R-:W-:Y:S01]  /*956c0*/  IMAD.X R22, R22, 0x1, R0, P3 ;  /* 0x0000000116167824 */ /* 0x000fe200018e0600 */
[----:B------:R1:W-:Y:S04]  /*956d0*/  STL [R1+0x2e6c], R23 ;  /* 0x002e6c1701007387 */ /* 0x0003e80000100800 */
[----:B------:R1:W-:Y:S01]  /*956e0*/  STL [R1+0x2e68], R83 ;  /* 0x002e685301007387 */ /* 0x0003e20000100800 */
[----:B------:R-:W-:-:S03]  /*956f0*/  IMAD.MOV.U32 R84, RZ, RZ, R23 ;  /* 0x000000ffff547224 */ /* 0x000fc600078e0017 */
[----:B------:R-:W-:Y:S01]  /*95700*/  STL [R1+0x2e74], R15 ;  /* 0x002e740f01007387 */ /* 0x000fe20000100800 */
[----:B------:R-:W-:-:S03]  /*95710*/  MOV R85, R83 ;  /* 0x0000005300557202 */ /* 0x000fc60000000f00 */
[----:B------:R1:W-:Y:S01]  /*95720*/  STL [R1+0x2e70], R22 ;  /* 0x002e701601007387 */ /* 0x0003e20000100800 */
[----:B------:R-:W-:-:S03]  /*95730*/  SEL R9, RZ, 0x4, !P1 ;  /* 0x00000004ff097807 */ /* 0x000fc60004800000 */
[----:B------:R2:W-:Y:S01]  /*95740*/  LDGSTS.E [R3+0x14004], desc[UR60][R84.64], P2 ;  /* 0x1400400054037fae */ /* 0x0005e2000912187c */
[----:B-1----:R-:W-:Y:S01]  /*95750*/  IMAD.MOV.U32 R23, RZ, RZ, R22 ;  /* 0x000000ffff177224 */ /* 0x002fe200078e0016 */
[----:B------:R-:W-:Y:S02]  /*95760*/  SEL R9, R9, RZ, !P0 ;  /* 0x000000ff09097207 */ /* 0x000fe40004000000 */
        /* <DEDUP_REMOVED lines=12> */
[----:B------:R-:W-:Y:S01]  /*95830*/  IMAD.MOV.U32 R84, RZ, RZ, R13 ;  /* 0x000000ffff547224 */ /* 0x000fe200078e000d */
[----:B------:R2:W-:Y:S04]  /*95840*/  STL [R1+0x2e78], R14 ;  /* 0x002e780e01007387 */ /* 0x0005e80000100800 */
[----:B------:R-:W-:Y:S01]  /*95850*/  STL [R1+0x2e84], R10 ;  /* 0x002e840a01007387 */ /* 0x000fe20000100800 */
[----:B------:R-:W-:-:S03]  /*95860*/  MOV R85, R14 ;  /* 0x0000000e00557202 */ /* 0x000fc60000000f00 */
[----:B------:R3:W-:Y:S01]  /*95870*/  STL [R1+0x2e80], R12 ;  /* 0x002e800c01007387 */ /* 0x0007e20000100800 */
[----:B-1----:R-:W-:-:S03]  /*95880*/  IMAD.MOV.U32 R13, RZ, RZ, R12 ;  /* 0x000000ffff0d7224 */ /* 0x002fc600078e000c */
[----:B------:R-:W-:Y:S04]  /*95890*/  LDGSTS.E [R3+0x1c004], desc[UR60][R84.64], P2 ;  /* 0x1c00400054037fae */ /* 0x000fe8000912187c */
[----:B--2---:R-:W2:Y:S01]  /*958a0*/  LDL.LU R14, [R1+0x2ea8] ;  /* 0x002ea800010e7983 */ /* 0x004ea20000300800 */
[----:B---3--:R-:W-:-:S05]  /*958b0*/  IMAD.MOV.U32 R12, RZ, RZ, R10 ;  /* 0x000000ffff0c7224 */ /* 0x008fca00078e000a */
[----:B------:R-:W-:Y:S04]  /*958c0*/  LDGSTS.E [R3+0x10008], desc[UR60][R12.64], P1 ;  /* 0x100080000c037fae */ /* 0x000fe8000892187c */
[----:B------:R-:W3:Y:S04]  /*958d0*/  LDL.LU R13, [R1+0x2eac] ;  /* 0x002eac00010d7983 */ /* 0x000ee80000300800 */
[----:B------:R-:W2:Y:S04]  /*958e0*/  LDL.LU R12, [R1+0x2eb0] ;  /* 0x002eb000010c7983 */ /* 0x000ea80000300800 */
[----:B------:R-:W2:Y:S01]  /*958f0*/  LDL.LU R10, [R1+0x2eb4] ;  /* 0x002eb400010a7983 */ /* 0x000ea20000300800 */
[----:B----4-:R-:W-:-:S02]  /*95900*/  IADD3 R20, P2, R20, R5, RZ ;  /* 0x0000000514147210 */ /* 0x010fc40007f5e0ff */
[----:B------:R-:W-:Y:S02]  /*95910*/  IADD3 R16, P3, R16, R5, RZ ;  /* 0x0000000510107210 */ /* 0x000fe40007f7e0ff */
        /* <DEDUP_REMOVED lines=20> */
[--C-:B------:R-:W-:Y:S01]  /*95a60*/  IMAD.X R83, R83, 0x1, R0.reuse, P3 ;  /* 0x0000000153537824 */ /* 0x100fe200018e0600 */
[----:B------:R-:W-:Y:S01]  /*95a70*/  MOV R84, R23 ;  /* 0x0000001700547202 */ /* 0x000fe20000000f00 */
[----:B------:R-:W-:Y:S01]  /*95a80*/  IMAD.X R22, R22, 0x1, R0, P4 ;  /* 0x0000000116167824 */ /* 0x000fe200020e0600 */
[----:B------:R1:W-:Y:S01]  /*95a90*/  STL [R1+0x2e9c], R23 ;  /* 0x002e9c1701007387 */ /* 0x0003e20000100800 */
[----:B------:R-:W-:-:S03]  /*95aa0*/  IMAD.MOV.U32 R85, RZ, RZ, R83 ;  /* 0x000000ffff557224 */ /* 0x000fc600078e0053 */
[----:B------:R1:W-:Y:S04]  /*95ab0*/  STL [R1+0x2e98], R83 ;  /* 0x002e985301007387 */ /* 0x0003e80000100800 */
[----:B------:R-:W-:Y:S04]  /*95ac0*/  STL [R1+0x2ea4], R15 ;  /* 0x002ea40f01007387 */ /* 0x000fe80000100800 */
[----:B------:R1:W-:Y:S04]  /*95ad0*/  STL [R1+0x2ea0], R22 ;  /* 0x002ea01601007387 */ /* 0x0003e80000100800 */
[----:B------:R2:W-:Y:S01]  /*95ae0*/  LDGSTS.E [R3+0x1c008], desc[UR60][R84.64], P1 ;  /* 0x1c00800054037fae */ /* 0x0005e2000892187c */
[----:B-1----:R-:W-:-:S03]  /*95af0*/  IMAD.MOV.U32 R23, RZ, RZ, R22 ;  /* 0x000000ffff177224 */ /* 0x002fc600078e0016 */
[----:B------:R-:W4:Y:S01]  /*95b00*/  LDL.LU R83, [R1+0x3248] ;  /* 0x0032480001537983 */ /* 0x000f220000300800 */
[----:B------:R-:W-:-:S05]  /*95b10*/  MOV R22, R15 ;  /* 0x0000000f00167202 */ /* 0x000fca0000000f00 */
        /* <DEDUP_REMOVED lines=42> */
[----:B------:R-:W-:-:S02]  /*95dc0*/  IADD3 R23, P2, R23, R5, RZ ;  /* 0x0000000517177210 */ /* 0x000fc40007f5e0ff */
[----:B------:R-:W-:-:S03]  /*95dd0*/  IADD3 R15, P3, R15, R5, RZ ;  /* 0x000000050f0f7210 */ /* 0x000fc60007f7e0ff */
[----:B------:R-:W-:Y:S01]  /*95de0*/  IMAD.X R83, R83, 0x1, R0, P2 ;  /* 0x0000000153537824 */ /* 0x000fe200010e0600 */
[----:B------:R-:W-:Y:S02]  /*95df0*/  IADD3.X R22, R22, R0, RZ, P3, !PT ;  /* 0x0000000016167210 */ /* 0x000fe40001ffe4ff */
[----:B------:R-:W-:Y:S01]  /*95e00*/  ISETP.GT.AND P2, PT, R4, 0x49, PT ;  /* 0x000000490400780c */ /* 0x000fe20003f44270 */
[----:B------:R1:W-:Y:S04]  /*95e10*/  STL [R1+0x324c], R23 ;  /* 0x00324c1701007387 */ /* 0x0003e80000100800 */
[----:B------:R1:W-:Y:S01]  /*95e20*/  STL [R1+0x3248], R83 ;  /* 0x0032485301007387 */ /* 0x0003e20000100800 */
[----:B------:R-:W-:-:S03]  /*95e30*/  IMAD.MOV.U32 R84, RZ, RZ, R23 ;  /* 0x000000ffff547224 */ /* 0x000fc600078e0017 */
[----:B------:R-:W-:Y:S01]  /*95e40*/  STL [R1+0x3254], R15 ;  /* 0x0032540f01007387 */ /* 0x000fe20000100800 */
[----:B------:R-:W-:Y:S01]  /*95e50*/  SEL R9, RZ, 0x4, !P2 ;  /* 0x00000004ff097807 */ /* 0x000fe20005000000 */
[----:B------:R-:W-:Y:S02]  /*95e60*/  IMAD.MOV.U32 R85, RZ, RZ, R83 ;  /* 0x000000ffff557224 */ /* 0x000fe400078e0053 */
[----:B------:R1:W-:Y:S02]  /*95e70*/  STL [R1+0x3250], R22 ;  /* 0x0032501601007387 */ /* 0x0003e40000100800 */
[----:B-1----:R-:W-:Y:S02]  /*95e80*/  MOV R23, R22 ;  /* 0x0000001600177202 */ /* 0x002fe40000000f00 */
[----:B------:R-:W-:Y:S01]  /*95e90*/  SEL R9, R9, RZ, !P0 ;  /* 0x000000ff09097207 */ /* 0x000fe20004000000 */
[----:B------:R1:W-:Y:S04]  /*95ea0*/  LDGSTS.E [R3+0x24000], desc[UR60][R84.64], P1 ;  /* 0x2400000054037fae */ /* 0x0003e8000892187c */
        /* <DEDUP_REMOVED lines=18> */
[----:B--2---:R-:W-:-:S03]  /*95fd0*/  MOV R13, R12 ;  /* 0x0000000c000d7202 */ /* 0x004fc60000000f00 */
[----:B---3--:R-:W2:Y:S01]  /*95fe0*/  LDL.LU R14, [R1+0x3288] ;  /* 0x00328800010e7983 */ /* 0x008ea20000300800 */
[----:B-1----:R-:W-:-:S05]  /*95ff0*/  IMAD.MOV.U32 R12, RZ, RZ, R10 ;  /* 0x000000ffff0c7224 */ /* 0x002fca00078e000a */
[----:B------:R-:W-:Y:S04]  /*96000*/  LDGSTS.E [R3+0x20004], desc[UR60][R12.64], P2 ;  /* 0x200040000c037fae */ /* 0x000fe8000912187c */
[----:B------:R-:W3:Y:S04]  /*96010*/  LDL.LU R13, [R1+0x328c] ;  /* 0x00328c00010d7983 */ /* 0x000ee80000300800 */
[----:B------:R-:W2:Y:S04]  /*96020*/  LDL.LU R12, [R1+0x3290] ;  /* 0x00329000010c7983 */ /* 0x000ea80000300800 */
[----:B------:R-:W2:Y:S01]  /*96030*/  LDL.LU R10, [R1+0x3294] ;  /* 0x00329400010a7983 */ /* 0x000ea20000300800 */
[----:B----4-:R-:W-:-:S02]  /*96040*/  IADD3 R20, P1, R20, R5, RZ ;  /* 0x0000000514147210 */ /* 0x010fc40007f3e0ff */
        /* <DEDUP_REMOVED lines=25> */
[----:B------:R-:W-:Y:S01]  /*961e0*/  MOV R85, R83 ;  /* 0x0000005300557202 */ /* 0x000fe20000000f00 */
[----:B------:R1:W-:Y:S04]  /*961f0*/  STL [R1+0x3278], R83 ;  /* 0x0032785301007387 */ /* 0x0003e80000100800 */
        /* <DEDUP_REMOVED lines=33> */
[----:B------:R-:W-:Y:S02]  /*96410*/  IADD3 R16, P4, R16, R5, RZ ;  /* 0x0000000510107210 */ /* 0x000fe40007f9e0ff */
[----:B------:R-:W-:Y:S01]  /*96420*/  IADD3.X R21, R21, R0, RZ, P3, !PT ;  /* 0x0000000015157210 */ /* 0x000fe20001ffe4ff */
[----:B------:R1:W-:Y:S02]  /*96430*/  STL [R1+0x329c], R20 ;  /* 0x00329c1401007387 */ /* 0x0003e40000100800 */
[----:B------:R-:W-:Y:S02]  /*96440*/  IMAD.X R19, R19, 0x1, R0, P4 ;  /* 0x0000000113137824 */ /* 0x000fe400020e0600 */
        /* <DEDUP_REMOVED lines=18> */
[----:B------:R-:W-:-:S03]  /*96570*/  MOV R84, R23 ;  /* 0x0000001700547202 */ /* 0x000fc60000000f00 */
        /* <DEDUP_REMOVED lines=18> */
[----:B------:R-:W-:Y:S01]  /*966a0*/  IMAD.X R12, R12, 0x1, R0, P4 ;  /* 0x000000010c0c7824 */ /* 0x000fe200020e0600 */
[----:B-1----:R-:W-:Y:S01]  /*966b0*/  MOV R84, R13 ;  /* 0x0000000d00547202 */ /* 0x002fe20000000f00 */
[----:B------:R1:W-:Y:S04]  /*966c0*/  STL [R1+0x32b8], R14 ;  /* 0x0032b80e01007387 */ /* 0x0003e80000100800 */
[----:B------:R-:W-:Y:S01]  /*966d0*/  STL [R1+0x3644], R10 ;  /* 0x0036440a01007387 */ /* 0x000fe20000100800 */
[----:B------:R-:W-:-:S03]  /*966e0*/  IMAD.MOV.U32 R85, RZ, RZ, R14 ;  /* 0x000000ffff557224 */ /* 0x000fc600078e000e */
[----:B------:R3:W-:Y:S01]  /*966f0*/  STL [R1+0x3640], R12 ;  /* 0x0036400c01007387 */ /* 0x0007e20000100800 */
[----:B--2---:R-:W-:-:S03]  /*96700*/  MOV R13, R12 ;  /* 0x0000000c000d7202 */ /* 0x004fc60000000f00 */
[----:B------:R-:W-:Y:S04]  /*96710*/  LDGSTS.E [R3+0x2c00c], desc[UR60][R84.64], P2 ;  /* 0x2c00c00054037fae */ /* 0x000fe8000912187c */
[----:B-1----:R-:W2:Y:S01]  /*96720*/  LDL.LU R14, [R1+0x3668] ;  /* 0x00366800010e7983 */ /* 0x002ea20000300800 */
[----:B---3--:R-:W-:-:S05]  /*96730*/  IMAD.MOV.U32 R12, RZ, RZ, R10 ;  /* 0x000000ffff0c7224 */ /* 0x008fca00078e000a */
[----:B------:R-:W-:Y:S04]  /*96740*/  LDGSTS.E [R3+0x30000], desc[UR60][R12.64], P1 ;  /* 0x300000000c037fae */ /* 0x000fe8000892187c */
[----:B------:R-:W3:Y:S04]  /*96750*/  LDL.LU R13, [R1+0x366c] ;  /* 0x00366c00010d7983 */ /* 0x000ee80000300800 */
[----:B------:R-:W2:Y:S04]  /*96760*/  LDL.LU R12, [R1+0x3670] ;  /* 0x00367000010c7983 */ /* 0x000ea80000300800 */
[----:B------:R-:W2:Y:S01]  /*96770*/  LDL.LU R10, [R1+0x3674] ;  /* 0x00367400010a7983 */ /* 0x000ea20000300800 */
[----:B----4-:R-:W-:-:S02]  /*96780*/  IADD3 R20, P2, R20, R5, RZ ;  /* 0x0000000514147210 */ /* 0x010fc40007f5e0ff */
        /* <DEDUP_REMOVED lines=10> */
[----:B------:R1:W-:Y:S04]  /*96830*/  LDGSTS.E [R3+0x38000], desc[UR60][R20.64], P1 ;  /* 0x3800000014037fae */ /* 0x0003e8000892187c */
[----:B------:R-:W4:Y:S04]  /*96840*/  LDL.LU R21, [R1+0x3678] ;  /* 0x0036780001157983 */ /* 0x000f280000300800 */
[----:B------:R-:W1:Y:S04]  /*96850*/  LDL.LU R20, [R1+0x367c] ;  /* 0x00367c0001147983 */ /* 0x000e680000300800 */
        /* <DEDUP_REMOVED lines=8> */
[----:B------:R-:W-:Y:S02]  /*968e0*/  IADD3.X R83, R83, R0, RZ, P3, !PT ;  /* 0x0000000053537210 */ /* 0x000fe40001ffe4ff */
[----:B------:R-:W-:Y:S01]  /*968f0*/  MOV R84, R23 ;  /* 0x0000001700547202 */ /* 0x000fe20000000f00 */
[----:B------:R-:W-:Y:S02]  /*96900*/  IMAD.X R22, R22, 0x1, R0, P4 ;  /* 0x0000000116167824 */ /* 0x000fe400020e0600 */
[----:B------:R-:W-:Y:S01]  /*96910*/  IMAD.MOV.U32 R85, RZ, RZ, R83 ;  /* 0x000000ffff557224 */ /* 0x000fe200078e0053 */
[----:B------:R3:W-:Y:S04]  /*96920*/  STL [R1+0x365c], R23 ;  /* 0x00365c1701007387 */ /* 0x0007e80000100800 */
[----:B------:R-:W-:Y:S04]  /*96930*/  STL [R1+0x3658], R83 ;  /* 0x0036585301007387 */ /* 0x000fe80000100800 */
[----:B------:R-:W-:Y:S04]  /*96940*/  STL [R1+0x3664], R15 ;  /* 0x0036640f01007387 */ /* 0x000fe80000100800 */
[----:B------:R3:W-:Y:S04]  /*96950*/  STL [R1+0x3660], R22 ;  /* 0x0036601601007387 */ /* 0x0007e80000100800 */
[----:B------:R-:W-:Y:S01]  /*96960*/  LDGSTS.E [R3+0x3c000], desc[UR60][R84.64], P1 ;  /* 0x3c00000054037fae */ /* 0x000fe2000892187c */
[----:B---3--:R-:W-:Y:S01]  /*96970*/  MOV R23, R22 ;  /* 0x0000001600177202 */ /* 0x008fe20000000f00 */
[----:B------:R-:W-:-:S02]  /*96980*/  IMAD.MOV.U32 R22, RZ, RZ, R15 ;  /* 0x000000ffff167224 */ /* 0x000fc400078e000f */
[----:B------:R-:W3:Y:S04]  /*96990*/  LDL.LU R85, [R1+0x3688] ;  /* 0x0036880001557983 */ /* 0x000ee80000300800 */
[----:B------:R-:W3:Y:S04]  /*969a0*/  LDL.LU R84, [R1+0x368c] ;  /* 0x00368c0001547983 */ /* 0x000ee80000300800 */
[----:B------:R-:W-:Y:S04]  /*969b0*/  LDGSTS.E [R3+0x30004], desc[UR60][R22.64], P2 ;  /* 0x3000400016037fae */ /* 0x000fe8000912187c */
[----:B------:R-:W3:Y:S04]  /*969c0*/  LDL.LU R83, [R1+0x3690] ;  /* 0x0036900001537983 */ /* 0x000ee80000300800 */
[----:B------:R-:W3:Y:S01]  /*969d0*/  LDL.LU R23, [R1+0x3694] ;  /* 0x0036940001177983 */ /* 0x000ee20000300800 */
[----:B------:R-:W-:-:S02]  /*969e0*/  IADD3 R13, P1, R13, R5, RZ ;  /* 0x000000050d0d7210 */ /* 0x000fc40007f3e0ff */
[----:B--2---:R-:W-:Y:S02]  /*969f0*/  IADD3 R10, P3, R10, R5, RZ ;  /* 0x000000050a0a7210 */ /* 0x004fe40007f7e0ff */
[----:B------:R-:W-:Y:S01]  /*96a00*/  IADD3.X R14, R14, R0, RZ, P1, !PT ;  /* 0x000000000e0e7210 */ /* 0x000fe20000ffe4ff */
[----:B------:R-:W-:Y:S02]  /*96a10*/  STL [R1+0x366c], R13 ;  /* 0x00366c0d01007387 */ /* 0x000fe40000100800 */
[----:B------:R-:W-:Y:S01]  /*96a20*/  IMAD.X R12, R12, 0x1, R0, P3 ;  /* 0x000000010c0c7824 */ /* 0x000fe200018e0600 */
[----:B------:R-:W-:Y:S01]  /*96a30*/  MOV R15, R14 ;  /* 0x0000000e000f7202 */ /* 0x000fe20000000f00 */
[----:B------:R2:W-:Y:S04]  /*96a40*/  STL [R1+0x3668], R14 ;  /* 0x0036680e01007387 */ /* 0x0005e80000100800 */
[----:B------:R-:W-:Y:S04]  /*96a50*/  STL [R1+0x3674], R10 ;  /* 0x0036740a01007387 */ /* 0x000fe80000100800 */
[----:B------:R2:W-:Y:S02]  /*96a60*/  STL [R1+0x3670], R12 ;  /* 0x0036700c01007387 */ /* 0x0005e40000100800 */
[----:B--2---:R-:W-:Y:S01]  /*96a70*/  IMAD.MOV.U32 R14, RZ, RZ, R13 ;  /* 0x000000ffff0e7224 */ /* 0x004fe200078e000d */
[----:B------:R-:W-:Y:S01]  /*96a80*/  MOV R13, R12 ;  /* 0x0000000c000d7202 */ /* 0x000fe20000000f00 */
[----:B------:R-:W-:-:S03]  /*96a90*/  IMAD.MOV.U32 R12, RZ, RZ, R10 ;  /* 0x000000ffff0c7224 */ /* 0x000fc600078e000a */
[----:B------:R-:W-:Y:S04]  /*96aa0*/  LDGSTS.E [R3+0x34004], desc[UR60][R14.64], P2 ;  /* 0x340040000e037fae */ /* 0x000fe8000912187c */
[----:B------:R-:W-:Y:S04]  /*96ab0*/  LDGSTS.E [R3+0x38004], desc[UR60][R12.64], P2 ;  /* 0x380040000c037fae */ /* 0x000fe8000912187c */
[----:B------:R-:W2:Y:S04]  /*96ac0*/  LDL.LU R12, [R1+0x3698] ;  /* 0x00369800010c7983 */ /* 0x000ea80000300800 */
[----:B------:R-:W2:Y:S01]  /*96ad0*/  LDL.LU R10, [R1+0x369c] ;  /* 0x00369c00010a7983 */ /* 0x000ea20000300800 */
[----:B------:R-:W-:-:S03]  /*96ae0*/  ISETP.GT.AND P1, PT, R4, 0x6a, PT ;  /* 0x0000006a0400780c */ /* 0x000fc60003f24270 */
[----:B------:R-:W2:Y:S04]  /*96af0*/  LDL.LU R22, [R1+0x36a0] ;  /* 0x0036a00001167983 */ /* 0x000ea80000300800 */
[----:B------:R-:W2:Y:S04]  /*96b00*/  LDL.LU R14, [R1+0x36a4] ;  /* 0x0036a400010e7983 */ /* 0x000ea80000300800 */
[----:B------:R-:W2:Y:S01]  /*96b10*/  LDL.LU R15, [R1+0x36a8] ;  /* 0x0036a800010f7983 */ /* 0x000ea20000300800 */
[----:B------:R-:W-:-:S03]  /*96b20*/  SEL R9, RZ, 0x4, !P1 ;  /* 0x00000004ff097807 */ /* 0x000fc60004800000 */
[----:B------:R-:W2:Y:S01]  /*96b30*/  LDL.LU R13, [R1+0x36ac] ;  /* 0x0036ac00010d7983 */ /* 0x000ea20000300800 */
[----:B------:R-:W-:-:S04]  /*96b40*/  SEL R9, R9, RZ, !P0 ;  /* 0x000000ff09097207 */ /* 0x000fc80004000000 */
[----:B------:R-:W-:Y:S02]  /*96b50*/  ISETP.NE.U32.AND P1, PT, R9, RZ, PT ;  /* 0x000000ff0900720c */ /* 0x000fe40003f25070 */
[-C--:B-1----:R-:W-:Y:S02]  /*96b60*/  IADD3 R20, P3, R20, R5.reuse, RZ ;  /* 0x0000000514147210 */ /* 0x082fe40007f7e0ff */
[----:B----4-:R-:W-:Y:S02]  /*96b70*/  IADD3 R16, P4, R16, R5, RZ ;  /* 0x0000000510107210 */ /* 0x010fe40007f9e0ff */
        /* <DEDUP_REMOVED lines=24> */
[----:B---3--:R-:W-:-:S05]  /*96d00*/  IMAD.MOV.U32 R85, RZ, RZ, R83 ;  /* 0x000000ffff557224 */ /* 0x008fca00078e0053 */
[----:B------:R1:W-:Y:S01]  /*96d10*/  LDGSTS.E [R3+0x38008], desc[UR60][R84.64], P1 ;  /* 0x3800800054037fae */ /* 0x0003e2000892187c */
[----:B--2---:R-:W-:-:S04]  /*96d20*/  IADD3 R10, P3, R10, R5, RZ ;  /* 0x000000050a0a7210 */ /* 0x004fc80007f7e0ff */
[----:B------:R-:W-:Y:S01]  /*96d30*/  IADD3.X R12, R12, R0, RZ, P3, !PT ;  /* 0x000000000c0c7210 */ /* 0x000fe20001ffe4ff */
[----:B------:R2:W-:Y:S01]  /*96d40*/  STL [R1+0x369c], R10 ;  /* 0x00369c0a01007387 */ /* 0x0005e20000100800 */
[----:B-1----:R-:W-:-:S03]  /*96d50*/  IMAD.MOV.U32 R84, RZ, RZ, R10 ;  /* 0x000000ffff547224 */ /* 0x002fc600078e000a */
[----:B------:R1:W-:Y:S01]  /*96d60*/  STL [R1+0x3698], R12 ;  /* 0x0036980c01007387 */ /* 0x0003e20000100800 */
[----:B------:R-:W-:-:S03]  /*96d70*/  MOV R85, R12 ;  /* 0x0000000c00557202 */ /* 0x000fc60000000f00 */
        /* <DEDUP_REMOVED lines=15> */
[----:B------:R1:W-:Y:S02]  /*96e70*/  STL [R1+0x36a8], R15 ;  /* 0x0036a80f01007387 */ /* 0x0003e40000100800 */
[----:B-1----:R-:W-:Y:S02]  /*96e80*/  MOV R22, R14 ;  /* 0x0000000e00167202 */ /* 0x002fe40000000f00 */
[----:B------:R-:W3:Y:S04]  /*96e90*/  LDL.LU R14, [R1+0x2acc] ;  /* 0x002acc00010e7983 */ /* 0x000ee80000300800 */
[----:B------:R1:W-:Y:S04]  /*96ea0*/  LDGSTS.E [R3+0x3000c], desc[UR60][R22.64], P2 ;  /* 0x3000c00016037fae */ /* 0x0003e8000912187c */
[----:B------:R-:W3:Y:S01]  /*96eb0*/  LDL.LU R9, [R1+0x2ad4] ;  /* 0x002ad40001097983 */ /* 0x000ee20000300800 */
[----:B-1----:R-:W-:Y:S01]  /*96ec0*/  MOV R23, R15 ;  /* 0x0000000f00177202 */ /* 0x002fe20000000f00 */
[----:B------:R-:W-:-:S02]  /*96ed0*/  IMAD.MOV.U32 R22, RZ, RZ, R13 ;  /* 0x000000ffff167224 */ /* 0x000fc400078e000d */
[----:B------:R-:W3:Y:S04]  /*96ee0*/  LDL.LU R15, [R1+0x2ac8] ;  /* 0x002ac800010f7983 */ /* 0x000ee80000300800 */
[----:B------:R-:W3:Y:S04]  /*96ef0*/  LDL.LU R13, [R1+0x2ad0] ;  /* 0x002ad000010d7983 */ /* 0x000ee80000300800 */
[----:B------:R-:W-:Y:S01]  /*96f00*/  LDGSTS.E [R3+0x3400c], desc[UR60][R22.64], P2 ;  /* 0x3400c00016037fae */ /* 0x000fe2000912187c */
        /* <DEDUP_REMOVED lines=8> */
[----:B------:R3:W-:Y:S04]  /*96f90*/  STL [R1+0x36b8], R19 ;  /* 0x0036b81301007387 */ /* 0x0007e80000100800 */
[----:B------:R-:W3:Y:S04]  /*96fa0*/  LDL.LU R83, [R1+0x2ad8] ;  /* 0x002ad80001537983 */ /* 0x000ee80000300800 */
[----:B------:R-:W3:Y:S04]  /*96fb0*/  LDL.LU R23, [R1+0x2adc] ;  /* 0x002adc0001177983 */ /* 0x000ee80000300800 */
[----:B------:R-:W3:Y:S01]  /*96fc0*/  LDL.LU R22, [R1+0x2ae0] ;  /* 0x002ae00001167983 */ /* 0x000ee20000300800 */
[----:B-1----:R-:W-:Y:S01]  /*96fd0*/  IMAD.MOV.U32 R20, RZ, RZ, R16 ;  /* 0x000000ffff147224 */ /* 0x002fe200078e0010 */
[----:B----4-:R-:W-:-:S05]  /*96fe0*/  MOV R21, R19 ;  /* 0x0000001300157202 */ /* 0x010fca0000000f00 */
[----:B------:R1:W-:Y:S04]  /*96ff0*/  LDGSTS.E [R3+0x3c00c], desc[UR60][R20.64], P2 ;  /* 0x3c00c00014037fae */ /* 0x0003e8000912187c */
[----:B------:R-:W4:Y:S01]  /*97000*/  LDL.LU R20, [R1+0x2ae4] ;  /* 0x002ae40001147983 */ /* 0x000f220000300800 */
[----:B--2---:R-:W-:-:S05]  /*97010*/  IADD3 R10, P2, R10, R5, RZ ;  /* 0x000000050a0a7210 */ /* 0x004fca0007f5e0ff */
[----:B---3--:R-:W-:Y:S01]  /*97020*/  IMAD.X R12, R12, 0x1, R0, P2 ;  /* 0x000000010c0c7824 */ /* 0x008fe200010e0600 */
[----:B------:R-:W-:Y:S04]  /*97030*/  STL [R1+0x2ac4], R10 ;  /* 0x002ac40a01007387 */ /* 0x000fe80000100800 */
[----:B------:R2:W-:Y:S04]  /*97040*/  STL [R1+0x2ac0], R12 ;  /* 0x002ac00c01007387 */ /* 0x0005e80000100800 */
[----:B------:R-:W3:Y:S04]  /*97050*/  LDL.LU R19, [R1+0x2ae8] ;  /* 0x002ae80001137983 */ /* 0x000ee80000300800 */
[----:B------:R-:W3:Y:S01]  /*97060*/  LDL.LU R16, [R1+0x2aec] ;  /* 0x002aec0001107983 */ /* 0x000ee20000300800 */
[----:B------:R-:W-:Y:S01]  /*97070*/  MOV R85, R12 ;  /* 0x0000000c00557202 */ /* 0x000fe20000000f00 */
[----:B------:R-:W-:-:S02]  /*97080*/  IMAD.MOV.U32 R84, RZ, RZ, R10 ;  /* 0x000000ffff547224 */ /* 0x000fc400078e000a */
[----:B--2---:R-:W2:Y:S04]  /*97090*/  LDL.LU R12, [R1+0x2af0] ;  /* 0x002af000010c7983 */ /* 0x004ea80000300800 */
[----:B------:R-:W2:Y:S01]  /*970a0*/  LDL.LU R10, [R1+0x2af4] ;  /* 0x002af400010a7983 */ /* 0x000ea20000300800 */
        /* <DEDUP_REMOVED lines=8> */
[----:B------:R-:W-:Y:S01]  /*97130*/  IMAD.X R15, R15, 0x1, R0, P2 ;  /* 0x000000010f0f7824 */ /* 0x000fe200010e0600 */
[----:B------:R-:W-:Y:S01]  /*97140*/  IADD3.X R13, R13, R0, RZ, P3, !PT ;  /* 0x000000000d0d7210 */ /* 0x000fe20001ffe4ff */
[----:B------:R1:W-:Y:S04]  /*97150*/  STL [R1+0x2acc], R14 ;  /* 0x002acc0e01007387 */ /* 0x0003e80000100800 */
[----:B------:R-:W-:Y:S01]  /*97160*/  LDGSTS.E [R3], desc[UR60][R84.64], P1 ;  /* 0x0000000054037fae */ /* 0x000fe2000892187c */
[----:B------:R-:W-:-:S03]  /*97170*/  ISETP.GT.AND P2, PT, R4, 0xd, PT ;  /* 0x0000000d0400780c */ /* 0x000fc60003f44270 */
[----:B------:R1:W-:Y:S04]  /*97180*/  STL [R1+0x2ac8], R15 ;  /* 0x002ac80f01007387 */ /* 0x0003e80000100800 */
[----:B------:R1:W-:Y:S04]  /*97190*/  LDGSTS.E [R3+0x4000], desc[UR60][R14.64], P1 ;  /* 0x040000000e037fae */ /* 0x0003e8000892187c */
[----:B------:R1:W-:Y:S04]  /*971a0*/  STL [R1+0x2ad4], R9 ;  /* 0x002ad40901007387 */ /* 0x0003e80000100800 */
[----:B------:R1:W-:Y:S04]  /*971b0*/  STL [R1+0x2ad0], R13 ;  /* 0x002ad00d01007387 */ /* 0x0003e80000100800 */
[----:B------:R-:W2:Y:S01]  /*971c0*/  LDL.LU R21, [R1+0x2af8] ;  /* 0x002af80001157983 */ /* 0x000ea20000300800 */
[----:B-1----:R-:W-:Y:S01]  /*971d0*/  IMAD.MOV.U32 R14, RZ, RZ, R9 ;  /* 0x000000ffff0e7224 */ /* 0x002fe200078e0009 */
[----:B------:R-:W-:-:S02]  /*971e0*/  MOV R15, R13 ;  /* 0x0000000d000f7202 */ /* 0x000fc40000000f00 */
[----:B------:R-:W-:-:S03]  /*971f0*/  SEL R9, RZ, 0x4, !P2 ;  /* 0x00000004ff097807 */ /* 0x000fc60005000000 */
[----:B------:R-:W-:Y:S01]  /*97200*/  LDGSTS.E [R3+0x8000], desc[UR60][R14.64], P1 ;  /* 0x080000000e037fae */ /* 0x000fe2000892187c */
[----:B------:R-:W-:Y:S02]  /*97210*/  SEL R9, R9, RZ, !P0 ;  /* 0x000000ff09097207 */ /* 0x000fe40004000000 */
[----:B------:R-:W-:Y:S02]  /*97220*/  IADD3 R23, P3, R23, R5, RZ ;  /* 0x0000000517177210 */ /* 0x000fe40007f7e0ff */
[----:B------:R-:W-:Y:S01]  /*97230*/  ISETP.NE.U32.AND P2, PT, R9, RZ, PT ;  /* 0x000000ff0900720c */ /* 0x000fe20003f45070 */
[----:B------:R-:W2:Y:S04]  /*97240*/  LDL.LU R15, [R1+0x2afc] ;  /* 0x002afc00010f7983 */ /* 0x000ea80000300800 */
[----:B------:R-:W2:Y:S04]  /*97250*/  LDL.LU R14, [R1+0x2b00] ;  /* 0x002b0000010e7983 */ /* 0x000ea80000300800 */
[----:B------:R-:W2:Y:S01]  /*97260*/  LDL.LU R13, [R1+0x2b04] ;  /* 0x002b0400010d7983 */ /* 0x000ea20000300800 */
[----:B------:R-:W-:-:S03]  /*97270*/  IMAD.X R83, R83, 0x1, R0, P3 ;  /* 0x0000000153537824 */ /* 0x000fc600018e0600 */
[----:B------:R1:W-:Y:S01]  /*97280*/  STL [R1+0x2adc], R23 ;  /* 0x002adc1701007387 */ /* 0x0003e20000100800 */
[----:B------:R-:W-:-:S03]  /*97290*/  IMAD.MOV.U32 R84, RZ, RZ, R23 ;  /* 0x000000ffff547224 */ /* 0x000fc600078e0017 */
[----:B------:R1:W-:Y:S01]  /*972a0*/  STL [R1+0x2ad8], R83 ;  /* 0x002ad85301007387 */ /* 0x0003e20000100800 */
[----:B------:R-:W-:-:S05]  /*972b0*/  MOV R85, R83 ;  /* 0x0000005300557202 */ /* 0x000fca0000000f00 */
[----:B------:R2:W-:Y:S01]  /*972c0*/  LDGSTS.E [R3+0xc000], desc[UR60][R84.64], P1 ;  /* 0x0c00000054037fae */ /* 0x0005e2000892187c */
[----:B----4-:R-:W-:-:S04]  /*972d0*/  IADD3 R20, P4, R20, R5, RZ ;  /* 0x0000000514147210 */ /* 0x010fc80007f9e0ff */
[----:B------:R-:W-:Y:S01]  /*972e0*/  IADD3.X R22, R22, R0, RZ, P4, !PT ;  /* 0x0000000016167210 */ /* 0x000fe200027fe4ff */
[----:B------:R-:W-:Y:S04]  /*972f0*/  STL [R1+0x2ae4], R20 ;  /* 0x002ae41401007387 */ /* 0x000fe80000100800 */
[----:B------:R4:W-:Y:S01]  /*97300*/  STL [R1+0x2ae0], R22 ;  /* 0x002ae01601007387 */ /* 0x0009e20000100800 */
[----:B-1----:R-:W-:-:S03]  /*97310*/  IMAD.MOV.U32 R23, RZ, RZ, R22 ;  /* 0x000000ffff177224 */ /* 0x002fc600078e0016 */
[----:B------:R-:W2:Y:S01]  /*97320*/  LDL.LU R83, [R1+0x2b08] ;  /* 0x002b080001537983 */ /* 0x000ea20000300800 */
[----:B----4-:R-:W-:-:S05]  /*97330*/  MOV R22, R20 ;  /* 0x0000001400167202 */ /* 0x010fca0000000f00 */
[----:B------:R-:W-:Y:S04]  /*97340*/  LDGSTS.E [R3+0x4], desc[UR60][R22.64], P2 ;  /* 0x0000400016037fae */ /* 0x000fe8000912187c */
[----:B------:R-:W4:Y:S04]  /*97350*/  LDL.LU R23, [R1+0x2b0c] ;  /* 0x002b0c0001177983 */ /* 0x000f280000300800 */
[----:B------:R-:W4:Y:S04]  /*97360*/  LDL.LU R22, [R1+0x2b10] ;  /* 0x002b100001167983 */ /* 0x000f280000300800 */
[----:B------:R-:W4:Y:S01]  /*97370*/  LDL.LU R20, [R1+0x2b14] ;  /* 0x002b140001147983 */ /* 0x000f220000300800 */
[----:B---3--:R-:W-:-:S05]  /*97380*/  IADD3 R16, P1, R16, R5, RZ ;  /* 0x0000000510107210 */ /* 0x008fca0007f3e0ff */
[----:B------:R-:W-:Y:S01]  /*97390*/  IMAD.X R19, R19, 0x1, R0, P1 ;  /* 0x0000000113137824 */ /* 0x000fe200008e0600 */
[----:B--2---:R-:W-:Y:S01]  /*973a0*/  IADD3 R10, P3, R10, R5, RZ ;  /* 0x000000050a0a7210 */ /* 0x004fe20007f7e0ff */
[----:B------:R-:W-:Y:S01]  /*973b0*/  STL [R1+0x2aec], R16 ;  /* 0x002aec1001007387 */ /* 0x000fe20000100800 */
[----:B------:R-:W-:Y:S02]  /*973c0*/  IMAD.MOV.U32 R84, RZ, RZ, R16 ;  /* 0x000000ffff547224 */ /* 0x000fe400078e0010 */
[----:B------:R-:W-:Y:S02]  /*973d0*/  IADD3.X R12, R12, R0, RZ, P3, !PT ;  /* 0x000000000c0c7210 */ /* 0x000fe40001ffe4ff */
[----:B------:R-:W-:Y:S01]  /*973e0*/  MOV R85, R19 ;  /* 0x0000001300557202 */ /* 0x000fe20000000f00 */
[----:B------:R1:W-:Y:S04]  /*973f0*/  STL [R1+0x2ae8], R19 ;  /* 0x002ae81301007387 */ /* 0x0003e80000100800 */
[----:B------:R-:W-:Y:S04]  /*97400*/  STL [R1+0x2af4], R10 ;  /* 0x002af40a01007387 */ /* 0x000fe80000100800 */
[----:B------:R2:W-:Y:S04]  /*97410*/  STL [R1+0x2af0], R12 ;  /* 0x002af00c01007387 */ /* 0x0005e80000100800 */
[----:B------:R3:W-:Y:S04]  /*97420*/  LDGSTS.E [R3+0x4004], desc[UR60][R84.64], P2 ;  /* 0x0400400054037fae */ /* 0x0007e8000912187c */
[----:B-1----:R-:W4:Y:S04]  /*97430*/  LDL.LU R19, [R1+0x2b18] ;  /* 0x002b180001137983 */ /* 0x002f280000300800 */
[----:B------:R-:W4:Y:S01]  /*97440*/  LDL.LU R16, [R1+0x2b1c] ;  /* 0x002b1c0001107983 */ /* 0x000f220000300800 */
[----:B---3--:R-:W-:Y:S01]  /*97450*/  MOV R85, R12 ;  /* 0x0000000c00557202 */ /* 0x008fe20000000f00 */
[----:B------:R-:W-:-:S02]  /*97460*/  IMAD.MOV.U32 R84, RZ, RZ, R10 ;  /* 0x000000ffff547224 */ /* 0x000fc400078e000a */
[----:B--2---:R-:W2:Y:S04]  /*97470*/  LDL.LU R12, [R1+0x2b20] ;  /* 0x002b2000010c7983 */ /* 0x004ea80000300800 */
        /* <DEDUP_REMOVED lines=8> */
[----:B------:R-:W-:Y:S01]  /*97500*/  IMAD.X R21, R21, 0x1, R0, P3 ;  /* 0x0000000115157824 */ /* 0x000fe200018e0600 */
[----:B------:R-:W-:Y:S01]  /*97510*/  IADD3.X R14, R14, R0, RZ, P4, !PT ;  /* 0x000000000e0e7210 */ /* 0x000fe200027fe4ff */
[----:B------:R1:W-:Y:S04]  /*97520*/  STL [R1+0x2afc], R15 ;  /* 0x002afc0f01007387 */ /* 0x0003e80000100800 */
[----:B------:R1:W-:Y:S02]  /*97530*/  STL [R1+0x2af8], R21 ;  /* 0x002af81501007387 */ /* 0x0003e40000100800 */
[----:B-1----:R-:W-:Y:S02]  /*97540*/  IMAD.MOV.U32 R84, RZ, RZ, R15 ;  /* 0x000000ffff547224 */ /* 0x002fe400078e000f */
[----:B------:R-:W-:Y:S01]  /*97550*/  STL [R1+0x2b04], R13 ;  /* 0x002b040d01007387 */ /* 0x000fe20000100800 */
[----:B------:R-:W-:-:S03]  /*97560*/  MOV R85, R21 ;  /* 0x0000001500557202 */ /* 0x000fc60000000f00 */
[----:B------:R1:W-:Y:S04]  /*97570*/  STL [R1+0x2b00], R14 ;  /* 0x002b000e01007387 */ /* 0x0003e80000100800 */
[----:B------:R4:W-:Y:S01]  /*97580*/  LDGSTS.E [R3+0xc004], desc[UR60][R84.64], P2 ;  /* 0x0c00400054037fae */ /* 0x0009e2000912187c */
[----:B------:R-:W-:-:S03]  /*97590*/  IMAD.MOV.U32 R15, RZ, RZ, R14 ;  /* 0x000000ffff0f7224 */ /* 0x000fc600078e000e */
[----:B------:R-:W2:Y:S01]  /*975a0*/  LDL.LU R21, [R1+0x2b28] ;  /* 0x002b280001157983 */ /* 0x000ea20000300800 */
[----:B-1----:R-:W-:-:S05]  /*975b0*/  MOV R14, R13 ;  /* 0x0000000d000e7202 */ /* 0x002fca0000000f00 */
[----:B------:R-:W-:Y:S04]  /*975c0*/  LDGSTS.E [R3+0x8], desc[UR60][R14.64], P1 ;  /* 0x000080000e037fae */ /* 0x000fe8000892187c */
[----:B------:R-:W2:Y:S04]  /*975d0*/  LDL.LU R15, [R1+0x2b2c] ;  /* 0x002b2c00010f7983 */ /* 0x000ea80000300800 */
[----:B------:R-:W2:Y:S04]  /*975e0*/  LDL.LU R14, [R1+0x2b30] ;  /* 0x002b3000010e7983 */ /* 0x000ea80000300800 */
[----:B------:R-:W2:Y:S01]  /*975f0*/  LDL.LU R13, [R1+0x2b34] ;  /* 0x002b3400010d7983 */ /* 0x000ea20000300800 */
[----:B----4-:R-:W-:-:S02]  /*97600*/  IADD3 R23, P2, R23, R5, RZ ;  /* 0x0000000517177210 */ /* 0x010fc40007f5e0ff */
[----:B------:R-:W-:-:S03]  /*97610*/  IADD3 R20, P3, R20, R5, RZ ;  /* 0x0000000514147210 */ /* 0x000fc60007f7e0ff */
[----:B------:R-:W-:Y:S01]  /*97620*/  IMAD.X R83, R83, 0x1, R0, P2 ;  /* 0x0000000153537824 */ /* 0x000fe200010e0600 */
[----:B------:R-:W-:Y:S01]  /*97630*/  IADD3.X R22, R22, R0, RZ, P3, !PT ;  /* 0x0000000016167210 */ /* 0x000fe20001ffe4ff */
[----:B------:R1:W-:Y:S04]  /*97640*/  STL [R1+0x2b0c], R23 ;  /* 0x002b0c1701007387 */ /* 0x0003e80000100800 */
[----:B------:R4:W-:Y:S01]  /*97650*/  STL [R1+0x2b08], R83 ;  /* 0x002b085301007387 */ /* 0x0009e20000100800 */
[----:B------:R-:W-:-:S03]  /*97660*/  IMAD.MOV.U32 R84, RZ, RZ, R23 ;  /* 0x000000ffff547224 */ /* 0x000fc600078e0017 */
[----:B------:R-:W-:Y:S01]  /*97670*/  STL [R1+0x2b14], R20 ;  /* 0x002b141401007387 */ /* 0x000fe20000100800 */
[----:B------:R-:W-:-:S03]  /*97680*/  MOV R85, R83 ;  /* 0x0000005300557202 */ /* 0x000fc60000000f00 */
[----:B------:R4:W-:Y:S04]  /*97690*/  STL [R1+0x2b10], R22 ;  /* 0x002b101601007387 */ /* 0x0009e80000100800 */
[----:B------:R2:W-:Y:S01]  /*976a0*/  LDGSTS.E [R3+0x4008], desc[UR60][R84.64], P1 ;  /* 0x0400800054037fae */ /* 0x0005e2000892187c */
[----:B-1----:R-:W-:-:S03]  /*976b0*/  IMAD.MOV.U32 R23, RZ, RZ, R22 ;  /* 0x000000ffff177224 */ /* 0x002fc600078e0016 */
[----:B----4-:R-:W4:Y:S01]  /*976c0*/  LDL.LU R83, [R1+0x2b38] ;  /* 0x002b380001537983 */ /* 0x010f220000300800 */
[----:B------:R-:W-:-:S05]  /*976d0*/  MOV R22, R20 ;  /* 0x0000001400167202 */ /* 0x000fca0000000f00 */
[----:B------:R-:W-:Y:S04]  /*976e0*/  LDGSTS.E [R3+0x8008], desc[UR60][R22.64], P1 ;  /* 0x0800800016037fae */ /* 0x000fe8000892187c */
[----:B------:R-:W4:Y:S04]  /*976f0*/  LDL.LU R23, [R1+0x2b3c] ;  /* 0x002b3c0001177983 */ /* 0x000f280000300800 */
[----:B------:R-:W4:Y:S04]  /*97700*/  LDL.LU R22, [R1+0x2ec0] ;  /* 0x002ec00001167983 */ /* 0x000f280000300800 */
[----:B------:R-:W4:Y:S01]  /*97710*/  LDL.LU R20, [R1+0x2ec4] ;  /* 0x002ec40001147983 */ /* 0x000f220000300800 */
[----:B------:R-:W-:-:S05]  /*97720*/  IADD3 R16, P3, R16, R5, RZ ;  /* 0x0000000510107210 */ /* 0x000fca0007f7e0ff */
[----:B------:R-:W-:Y:S01]  /*97730*/  IMAD.X R19, R19, 0x1, R0, P3 ;  /* 0x0000000113137824 */ /* 0x000fe200018e0600 */
[----:B---3--:R-:W-:Y:S01]  /*97740*/  IADD3 R10, P4, R10, R5, RZ ;  /* 0x000000050a0a7210 */ /* 0x008fe20007f9e0ff */
[----:B------:R-:W-:Y:S03]  /*97750*/  STL [R1+0x2b1c], R16 ;  /* 0x002b1c1001007387 */ /* 0x000fe60000100800 */
[----:B--2---:R-:W-:Y:S01]  /*97760*/  IADD3.X R12, R12, R0, RZ, P4, !PT ;  /* 0x000000000c0c7210 */ /* 0x004fe200027fe4ff */
[----:B------:R1:W-:Y:S01]  /*97770*/  STL [R1+0x2b18], R19 ;  /* 0x002b181301007387 */ /* 0x0003e20000100800 */
[----:B------:R-:W-:Y:S01]  /*97780*/  IMAD.MOV.U32 R84, RZ, RZ, R16 ;  /* 0x000000ffff547224 */ /* 0x000fe200078e0010 */
[----:B------:R-:W-:Y:S02]  /*97790*/  MOV R85, R19 ;  /* 0x0000001300557202 */ /* 0x000fe40000000f00 */
        /* <DEDUP_REMOVED lines=9> */
[----:B------:R-:W-:-:S04]  /*97830*/  ISETP.GT.AND P2, PT, R4, 0xf, PT ;  /* 0x0000000f0400780c */ /* 0x000fc80003f44270 */
[----:B------:R-:W-:-:S04]  /*97840*/  SEL R9, RZ, 0x4, !P2 ;  /* 0x00000004ff097807 */ /* 0x000fc80005000000 */
[----:B------:R-:W-:-:S04]  /*97850*/  SEL R9, R9, RZ, !P0 ;  /* 0x000000ff09097207 */ /* 0x000fc80004000000 */
[----:B------:R-:W-:-:S13]  /*97860*/  ISETP.NE.U32.AND P2, PT, R9, RZ, PT ;  /* 0x000000ff0900720c */ /* 0x000fda0003f45070 */
[----:B------:R1:W-:Y:S01]  /*97870*/  LDGSTS.E [R3+0xc], desc[UR60][R84.64], P2 ;  /* 0x0000c00054037fae */ /* 0x0003e2000912187c */
        /* <DEDUP_REMOVED lines=8> */
[----:B------:R-:W-:-:S02]  /*97900*/  ISETP.GT.AND P1, PT, R4, 0x2c, PT ;  /* 0x0000002c0400780c */ /* 0x000fc40003f24270 */
[----:B------:R-:W-:Y:S01]  /*97910*/  MOV R85, R21 ;  /* 0x0000001500557202 */ /* 0x000fe20000000f00 */
[----:B------:R1:W-:Y:S01]  /*97920*/  STL [R1+0x2b30], R14 ;  /* 0x002b300e01007387 */ /* 0x0003e20000100800 */
[----:B------:R-:W-:Y:S01]  /*97930*/  IMAD.MOV.U32 R15, RZ, RZ, R14 ;  /* 0x000000ffff0f7224 */ /* 0x000fe200078e000e */
[----:B------:R-:W-:Y:S02]  /*97940*/  SEL R9, RZ, 0x4, !P1 ;  /* 0x00000004ff097807 */ /* 0x000fe40004800000 */
[----:B------:R4:W-:Y:S04]  /*97950*/  LDGSTS.E [R3+0x400c], desc[UR60][R84.64], P2 ;  /* 0x0400c00054037fae */ /* 0x0009e8000912187c */
[----:B------:R-:W2:Y:S01]  /*97960*/  LDL.LU R21, [R1+0x2ed8] ;  /* 0x002ed80001157983 */ /* 0x000ea20000300800 */
[----:B-1----:R-:W-:-:S02]  /*97970*/  MOV R14, R13 ;  /* 0x0000000d000e7202 */ /* 0x002fc40000000f00 */
[----:B------:R-:W-:-:S03]  /*97980*/  SEL R9, R9, RZ, !P0 ;  /* 0x000000ff09097207 */ /* 0x000fc60004000000 */
[----:B------:R-:W-:Y:S01]  /*97990*/  LDGSTS.E [R3+0x800c], desc[UR60][R14.64], P2 ;  /* 0x0800c0000e037fae */ /* 0x000fe2000912187c */
[----:B------:R-:W-:-:S03]  /*979a0*/  ISETP.NE.U32.AND P1, PT, R9, RZ, PT ;  /* 0x000000ff0900720c */ /* 0x000fc60003f25070 */
[----:B------:R-:W2:Y:S04]  /*979b0*/  LDL.LU R15, [R1+0x2edc] ;  /* 0x002edc00010f7983 */ /* 0x000ea80000300800 */
[----:B------:R-:W2:Y:S04]  /*979c0*/  LDL.LU R14, [R1+0x2ee0] ;  /* 0x002ee000010e7983 */ /* 0x000ea80000300800 */
[----:B------:R-:W2:Y:S01]  /*979d0*/  LDL.LU R13, [R1+0x2ee4] ;  /* 0x002ee400010d7983 */ /* 0x000ea20000300800 */
[-C--:B----4-:R-:W-:Y:S02]  /*979e0*/  IADD3 R23, P3, R23, R5.reuse, RZ ;  /* 0x0000000517177210 */ /* 0x090fe40007f7e0ff */
        /* <DEDUP_REMOVED lines=20> */
[----:B------:R-:W-:Y:S01]  /*97b30*/  STL [R1+0x2ecc], R16 ;  /* 0x002ecc1001007387 */ /* 0x000fe20000100800 */
[----:B------:R-:W-:Y:S02]  /*97b40*/  IMAD.MOV.U32 R84, RZ, RZ, R16 ;  /* 0x000000ffff547224 */ /* 0x000fe400078e0010 */
[----:B--2---:R-:W-:Y:S02]  /*97b50*/  IADD3.X R12, R12, R0, RZ, P3, !PT ;  /* 0x000000000c0c7210 */ /* 0x004fe40001ffe4ff */
        /* <DEDUP_REMOVED lines=297> */
[----:B------:R1:W-:Y:S04]  /*98df0*/  STL [R1+0x3338], R19 ;  /* 0x0033381301007387 */ /* 0x0003e80000100800 */
[----:B------:R-:W-:Y:S01]  /*98e00*/  STL [R1+0x36c4], R10 ;  /* 0x0036c40a01007387 */ /* 0x000fe20000100800 */
[----:B------:R-:W-:Y:S01]  /*98e10*/  MOV R85, R19 ;  /* 0x0000001300557202 */ /* 0x000fe20000000f00 */
[----:B------:R-:W-:-:S02]  /*98e20*/  IMAD.MOV.U32 R84, RZ, RZ, R16 ;  /* 0x000000ffff547224 */ /* 0x000fc400078e0010 */
        /* <DEDUP_REMOVED lines=22> */
[----:B------:R1:W-:Y:S01]  /*98f90*/  STL [R1+0x36d0], R14 ;  /* 0x0036d00e01007387 */ /* 0x0003e20000100800 */
[----:B------:R-:W-:-:S03]  /*98fa0*/  ISETP.GT.AND P2, PT, R4, 0x6d, PT ;  /* 0x0000006d0400780c */ /* 0x000fc60003f44270 */
[----:B------:R4:W-:Y:S01]  /*98fb0*/  LDGSTS.E [R3+0x34000], desc[UR60][R84.64], P1 ;  /* 0x3400000054037fae */ /* 0x0009e2000892187c */
[----:B------:R-:W-:-:S03]  /*98fc0*/  IMAD.MOV.U32 R15, RZ, RZ, R14 ;  /* 0x000000ffff0f7224 */ /* 0x000fc600078e000e */
[----:B------:R-:W2:Y:S01]  /*98fd0*/  LDL.LU R21, [R1+0x36f8] ;  /* 0x0036f80001157983 */ /* 0x000ea20000300800 */
[----:B-1----:R-:W-:-:S05]  /*98fe0*/  MOV R14, R13 ;  /* 0x0000000d000e7202 */ /* 0x002fca0000000f00 */
[----:B------:R-:W-:Y:S01]  /*98ff0*/  LDGSTS.E [R3+0x38000], desc[UR60][R14.64], P1 ;  /* 0x380000000e037fae */ /* 0x000fe2000892187c */
[----:B------:R-:W-:-:S03]  /*99000*/  SEL R9, RZ, 0x4, !P2 ;  /* 0x00000004ff097807 */ /* 0x000fc60005000000 */
[----:B------:R-:W2:Y:S04]  /*99010*/  LDL.LU R15, [R1+0x36fc] ;  /* 0x0036fc00010f7983 */ /* 0x000ea80000300800 */
[----:B------:R-:W2:Y:S04]  /*99020*/  LDL.LU R14, [R1+0x3700] ;  /* 0x00370000010e7983 */ /* 0x000ea80000300800 */
[----:B------:R-:W2:Y:S01]  /*99030*/  LDL.LU R13, [R1+0x3704] ;  /* 0x00370400010d7983 */ /* 0x000ea20000300800 */
[----:B----4-:R-:W-:-:S05]  /*99040*/  IADD3 R23, P3, R23, R5, RZ ;  /* 0x0000000517177210 */ /* 0x010fca0007f7e0ff */
[----:B------:R-:W-:Y:S01]  /*99050*/  IMAD.X R83, R83, 0x1, R0, P3 ;  /* 0x0000000153537824 */ /* 0x000fe200018e0600 */
[----:B------:R-:W-:Y:S01]  /*99060*/  SEL R9, R9, RZ, !P0 ;  /* 0x000000ff09097207 */ /* 0x000fe20004000000 */
[----:B------:R-:W-:Y:S01]  /*99070*/  IMAD.MOV.U32 R84, RZ, RZ, R23 ;  /* 0x000000ffff547224 */ /* 0x000fe200078e0017 */
[----:B------:R-:W-:Y:S02]  /*99080*/  IADD3 R20, P4, R20, R5, RZ ;  /* 0x0000000514147210 */ /* 0x000fe40007f9e0ff */
[----:B------:R-:W-:Y:S02]  /*99090*/  MOV R85, R83 ;  /* 0x0000005300557202 */ /* 0x000fe40000000f00 */
[----:B------:R-:W-:Y:S02]  /*990a0*/  ISETP.NE.U32.AND P2, PT, R9, RZ, PT ;  /* 0x000000ff0900720c */ /* 0x000fe40003f45070 */
[----:B------:R-:W-:Y:S01]  /*990b0*/  IADD3.X R22, R22, R0, RZ, P4, !PT ;  /* 0x0000000016167210 */ /* 0x000fe200027fe4ff */
[----:B------:R-:W-:Y:S04]  /*990c0*/  LDGSTS.E [R3+0x3c000], desc[UR60][R84.64], P1 ;  /* 0x3c00000054037fae */ /* 0x000fe8000892187c */
[----:B------:R1:W-:Y:S04]  /*990d0*/  STL [R1+0x36dc], R23 ;  /* 0x0036dc1701007387 */ /* 0x0003e80000100800 */
[----:B------:R-:W-:Y:S04]  /*990e0*/  STL [R1+0x36d8], R83 ;  /* 0x0036d85301007387 */ /* 0x000fe80000100800 */
[----:B------:R-:W-:Y:S04]  /*990f0*/  STL [R1+0x36e4], R20 ;  /* 0x0036e41401007387 */ /* 0x000fe80000100800 */
[----:B------:R4:W-:Y:S01]  /*99100*/  STL [R1+0x36e0], R22 ;  /* 0x0036e01601007387 */ /* 0x0009e20000100800 */
[----:B-1----:R-:W-:-:S03]  /*99110*/  IMAD.MOV.U32 R23, RZ, RZ, R22 ;  /* 0x000000ffff177224 */ /* 0x002fc600078e0016 */
[----:B------:R-:W2:Y:S04]  /*99120*/  LDL.LU R85, [R1+0x3708] ;  /* 0x0037080001557983 */ /* 0x000ea80000300800 */
[----:B------:R-:W2:Y:S01]  /*99130*/  LDL.LU R84, [R1+0x370c] ;  /* 0x00370c0001547983 */ /* 0x000ea20000300800 */
[----:B----4-:R-:W-:-:S03]  /*99140*/  MOV R22, R20 ;  /* 0x0000001400167202 */ /* 0x010fc60000000f00 */
[----:B------:R-:W4:Y:S04]  /*99150*/  LDL.LU R83, [R1+0x3710] ;  /* 0x0037100001537983 */ /* 0x000f280000300800 */
[----:B------:R-:W-:Y:S04]  /*99160*/  LDGSTS.E [R3+0x30004], desc[UR60][R22.64], P2 ;  /* 0x3000400016037fae */ /* 0x000fe8000912187c */
[----:B------:R-:W4:Y:S01]  /*99170*/  LDL.LU R23, [R1+0x3714] ;  /* 0x0037140001177983 */ /* 0x000f220000300800 */
[----:B------:R-:W-:-:S05]  /*99180*/  IADD3 R16, P1, R16, R5, RZ ;  /* 0x0000000510107210 */ /* 0x000fca0007f3e0ff */
[----:B------:R-:W-:Y:S02]  /*99190*/  IMAD.X R19, R19, 0x1, R0, P1 ;  /* 0x0000000113137824 */ /* 0x000fe400008e0600 */
[----:B------:R-:W-:Y:S01]  /*991a0*/  IMAD.MOV.U32 R86, RZ, RZ, R16 ;  /* 0x000000ffff567224 */ /* 0x000fe200078e0010 */
[----:B------:R-:W-:Y:S02]  /*991b0*/  STL [R1+0x36ec], R16 ;  /* 0x0036ec1001007387 */ /* 0x000fe40000100800 */
[----:B------:R-:W-:Y:S02]  /*991c0*/  MOV R87, R19 ;  /* 0x0000001300577202 */ /* 0x000fe40000000f00 */
[----:B---3--:R-:W-:Y:S01]  /*991d0*/  IADD3 R10, P3, R10, R5, RZ ;  /* 0x000000050a0a7210 */ /* 0x008fe20007f7e0ff */
[----:B------:R-:W-:Y:S04]  /*991e0*/  STL [R1+0x36e8], R19 ;  /* 0x0036e81301007387 */ /* 0x000fe80000100800 */
[----:B------:R1:W-:Y:S01]  /*991f0*/  LDGSTS.E [R3+0x34004], desc[UR60][R86.64], P2 ;  /* 0x3400400056037fae */ /* 0x0003e2000912187c */
[----:B--2---:R-:W-:-:S03]  /*99200*/  IADD3.X R12, R12, R0, RZ, P3, !PT ;  /* 0x000000000c0c7210 */ /* 0x004fc60001ffe4ff */
[----:B------:R-:W-:Y:S04]  /*99210*/  STL [R1+0x36f4], R10 ;  /* 0x0036f40a01007387 */ /* 0x000fe80000100800 */
[----:B------:R2:W-:Y:S01]  /*99220*/  STL [R1+0x36f0], R12 ;  /* 0x0036f00c01007387 */ /* 0x0005e20000100800 */
[----:B-1----:R-:W-:Y:S01]  /*99230*/  MOV R87, R12 ;  /* 0x0000000c00577202 */ /* 0x002fe20000000f00 */
[----:B------:R-:W-:Y:S02]  /*99240*/  IMAD.MOV.U32 R86, RZ, RZ, R10 ;  /* 0x000000ffff567224 */ /* 0x000fe400078e000a */
[----:B--2---:R-:W2:Y:S04]  /*99250*/  LDL.LU R12, [R1+0x3718] ;  /* 0x00371800010c7983 */ /* 0x004ea80000300800 */
[----:B------:R-:W3:Y:S04]  /*99260*/  LDL.LU R10, [R1+0x371c] ;  /* 0x00371c00010a7983 */ /* 0x000ee80000300800 */
[----:B------:R-:W2:Y:S04]  /*99270*/  LDL.LU R22, [R1+0x3720] ;  /* 0x0037200001167983 */ /* 0x000ea80000300800 */
[----:B------:R-:W2:Y:S04]  /*99280*/  LDL.LU R19, [R1+0x3724] ;  /* 0x0037240001137983 */ /* 0x000ea80000300800 */
[----:B------:R-:W2:Y:S04]  /*99290*/  LDL.LU R20, [R1+0x3728] ;  /* 0x0037280001147983 */ /* 0x000ea80000300800 */
[----:B------:R-:W2:Y:S01]  /*992a0*/  LDL.LU R16, [R1+0x372c] ;  /* 0x00372c0001107983 */ /* 0x000ea20000300800 */
        /* <DEDUP_REMOVED lines=15> */
[----:B------:R-:W-:Y:S01]  /*993a0*/  LDGSTS.E [R3+0x3c004], desc[UR60][R86.64], P2 ;  /* 0x3c00400056037fae */ /* 0x000fe2000912187c */
[----:B------:R-:W-:-:S03]  /*993b0*/  IMAD.MOV.U32 R15, RZ, RZ, R14 ;  /* 0x000000ffff0f7224 */ /* 0x000fc600078e000e */
[----:B------:R-:W2:Y:S01]  /*993c0*/  LDL.LU R21, [R1+0x3730] ;  /* 0x0037300001157983 */ /* 0x000ea20000300800 */
[----:B-1----:R-:W-:-:S05]  /*993d0*/  MOV R14, R13 ;  /* 0x0000000d000e7202 */ /* 0x002fca0000000f00 */
[----:B------:R-:W-:Y:S04]  /*993e0*/  LDGSTS.E [R3+0x30008], desc[UR60][R14.64], P1 ;  /* 0x300080000e037fae */ /* 0x000fe8000892187c */
[----:B------:R-:W2:Y:S04]  /*993f0*/  LDL.LU R15, [R1+0x3734] ;  /* 0x00373400010f7983 */ /* 0x000ea80000300800 */
[----:B------:R-:W2:Y:S04]  /*99400*/  LDL.LU R14, [R1+0x3738] ;  /* 0x00373800010e7983 */ /* 0x000ea80000300800 */
[----:B------:R-:W2:Y:S01]  /*99410*/  LDL.LU R13, [R1+0x373c] ;  /* 0x00373c00010d7983 */ /* 0x000ea20000300800 */
[----:B------:R-:W-:-:S05]  /*99420*/  IADD3 R84, P2, R84, R5, RZ ;  /* 0x0000000554547210 */ /* 0x000fca0007f5e0ff */
[----:B------:R-:W-:Y:S01]  /*99430*/  IMAD.X R85, R85, 0x1, R0, P2 ;  /* 0x0000000155557824 */ /* 0x000fe200010e0600 */
[----:B------:R1:W-:Y:S01]  /*99440*/  STL [R1+0x370c], R84 ;  /* 0x00370c5401007387 */ /* 0x0003e20000100800 */
[----:B----4-:R-:W-:-:S03]  /*99450*/  IADD3 R23, P3, R23, R5, RZ ;  /* 0x0000000517177210 */ /* 0x010fc60007f7e0ff */
[----:B------:R1:W-:Y:S01]  /*99460*/  LDGSTS.E [R3+0x34008], desc[UR60][R84.64], P1 ;  /* 0x3400800054037fae */ /* 0x0003e2000892187c */
[----:B------:R-:W-:-:S03]  /*99470*/  IADD3.X R83, R83, R0, RZ, P3, !PT ;  /* 0x0000000053537210 */ /* 0x000fc60001ffe4ff */
[----:B------:R4:W-:Y:S04]  /*99480*/  STL [R1+0x3708], R85 ;  /* 0x0037085501007387 */ /* 0x0009e80000100800 */
[----:B------:R-:W-:Y:S04]  /*99490*/  STL [R1+0x3714], R23 ;  /* 0x0037141701007387 */ /* 0x000fe80000100800 */
[----:B------:R-:W-:Y:S01]  /*994a0*/  STL [R1+0x3710], R83 ;  /* 0x0037105301007387 */ /* 0x000fe20000100800 */
[----:B-1----:R-:W-:Y:S01]  /*994b0*/  IMAD.MOV.U32 R84, RZ, RZ, R23 ;  /* 0x000000ffff547224 */ /* 0x002fe200078e0017 */
[----:B----4-:R-:W-:-:S05]  /*994c0*/  MOV R85, R83 ;  /* 0x0000005300557202 */ /* 0x010fca0000000f00 */
[----:B------:R1:W-:Y:S01]  /*994d0*/  LDGSTS.E [R3+0x38008], desc[UR60][R84.64], P1 ;  /* 0x3800800054037fae */ /* 0x0003e2000892187c */
[----:B---3--:R-:W-:-:S05]  /*994e0*/  IADD3 R10, P3, R10, R5, RZ ;  /* 0x000000050a0a7210 */ /* 0x008fca0007f7e0ff */
[----:B--2---:R-:W-:Y:S01]  /*994f0*/  IMAD.X R12, R12, 0x1, R0, P3 ;  /* 0x000000010c0c7824 */ /* 0x004fe200018e0600 */
        /* <DEDUP_REMOVED lines=11> */
[----:B------:R-:W-:-:S02]  /*995b0*/  IADD3 R16, P3, R16, R5, RZ ;  /* 0x0000000510107210 */ /* 0x000fc40007f7e0ff */
[----:B------:R-:W-:Y:S02]  /*995c0*/  IADD3.X R22, R22, R0, RZ, P1, !PT ;  /* 0x0000000016167210 */ /* 0x000fe40000ffe4ff */
[----:B------:R-:W-:Y:S01]  /*995d0*/  ISETP.NE.U32.AND P2, PT, R9, RZ, PT ;  /* 0x000000ff0900720c */ /* 0x000fe20003f45070 */
[----:B------:R-:W-:Y:S01]  /*995e0*/  STL [R1+0x3724], R19 ;  /* 0x0037241301007387 */ /* 0x000fe20000100800 */
[----:B------:R-:W-:-:S03]  /*995f0*/  IMAD.X R20, R20, 0x1, R0, P3 ;  /* 0x0000000114147824 */ /* 0x000fc600018e0600 */
[----:B------:R1:W-:Y:S01]  /*99600*/  STL [R1+0x3720], R22 ;  /* 0x0037201601007387 */ /* 0x0003e20000100800 */
[----:B------:R-:W-:-:S03]  /*99610*/  MOV R23, R22 ;  /* 0x0000001600177202 */ /* 0x000fc60000000f00 */
        /* <DEDUP_REMOVED lines=12> */
[----:B------:R-:W-:Y:S02]  /*996e0*/  IADD3 R13, P3, R13, R5, RZ ;  /* 0x000000050d0d7210 */ /* 0x000fe40007f7e0ff */
[----:B------:R-:W-:Y:S01]  /*996f0*/  IADD3.X R21, R21, R0, RZ, P1, !PT ;  /* 0x0000000015157210 */ /* 0x000fe20000ffe4ff */
[----:B------:R1:W-:Y:S02]  /*99700*/  STL [R1+0x3734], R15 ;  /* 0x0037340f01007387 */ /* 0x0003e40000100800 */
[----:B------:R-:W-:Y:S01]  /*99710*/  IMAD.X R14, R14, 0x1, R0, P3 ;  /* 0x000000010e0e7824 */ /* 0x000fe200018e0600 */
[----:B-1----:R-:W-:Y:S01]  /*99720*/  MOV R22, R15 ;  /* 0x0000000f00167202 */ /* 0x002fe20000000f00 */
[----:B------:R-:W-:Y:S04]  /*99730*/  STL [R1+0x3730], R21 ;  /* 0x0037301501007387 */ /* 0x000fe80000100800 */
[----:B------:R-:W-:Y:S01]  /*99740*/  STL [R1+0x373c], R13 ;  /* 0x00373c0d01007387 */ /* 0x000fe20000100800 */
[----:B------:R-:W-:-:S03]  /*99750*/  IMAD.MOV.U32 R23, RZ, RZ, R21 ;  /* 0x000000ffff177224 */ /* 0x000fc600078e0015 */
[----:B------:R1:W-:Y:S01]  /*99760*/  STL [R1+0x3738], R14 ;  /* 0x0037380e01007387 */ /* 0x0003e20000100800 */
[----:B------:R-:W-:-:S03]  /*99770*/  ISETP.GT.AND P1, PT, R4, 0x10, PT ;  /* 0x000000100400780c */ /* 0x000fc60003f24270 */
[----:B------:R-:W4:Y:S01]  /*99780*/  LDL.LU R83, [R1+0x2b58] ;  /* 0x002b580001537983 */ /* 0x000f220000300800 */
[----:B------:R-:W-:-:S03]  /*99790*/  MOV R15, R14 ;  /* 0x0000000e000f7202 */ /* 0x000fc60000000f00 */
[----:B------:R-:W-:Y:S01]  /*997a0*/  LDGSTS.E [R3+0x3800c], desc[UR60][R22.64], P2 ;  /* 0x3800c00016037fae */ /* 0x000fe2000912187c */
        /* <DEDUP_REMOVED lines=8> */
[----:B------:R-:W-:-:S05]  /*99830*/  LOP3.LUT R3, R7, 0x40, RZ, 0x3c, !PT ;  /* 0x0000004007037812 */ /* 0x000fca00078e3cff */
[----:B------:R-:W-:Y:S01]  /*99840*/  IMAD.IADD R3, R3, 0x1, R8 ;  /* 0x0000000103037824 */ /* 0x000fe200078e0208 */
[----:B--2---:R-:W-:-:S04]  /*99850*/  IADD3 R10, P2, R10, R5, RZ ;  /* 0x000000050a0a7210 */ /* 0x004fc80007f5e0ff */
[----:B---3--:R-:W-:Y:S01]  /*99860*/  IADD3.X R12, R12, R0, RZ, P2, !PT ;  /* 0x000000000c0c7210 */ /* 0x008fe200017fe4ff */
[----:B------:R-:W-:Y:S03]  /*99870*/  STL [R1+0x2b44], R10 ;  /* 0x002b440a01007387 */ /* 0x000fe60000100800 */
[----:B------:R-:W-:Y:S01]  /*99880*/  MOV R13, R12 ;  /* 0x0000000c000d7202 */ /* 0x000fe20000000f00 */
        /* <DEDUP_REMOVED lines=10> */
[----:B------:R-:W-:Y:S03]  /*99930*/  STL [R1+0x2b4c], R19 ;  /* 0x002b4c1301007387 */ /* 0x000fe60000100800 */
[----:B------:R-:W-:Y:S01]  /*99940*/  MOV R21, R20 ;  /* 0x0000001400157202 */ /* 0x000fe20000000f00 */
[----:B------:R1:W-:Y:S01]  /*99950*/  STL [R1+0x2b48], R20 ;  /* 0x002b481401007387 */ /* 0x0003e20000100800 */
[----:B------:R-:W-:Y:S02]  /*99960*/  IMAD.X R16, R16, 0x1, R0, P3 ;  /* 0x0000000110107824 */ /* 0x000fe400018e0600 */
[----:B-1----:R-:W-:-:S05]  /*99970*/  IMAD.MOV.U32 R20, RZ, RZ, R19 ;  /* 0x000000ffff147224 */ /* 0x002fca00078e0013 */
[----:B------:R1:W-:Y:S04]  /*99980*/  LDGSTS.E [R3+0x4000], desc[UR60][R20.64], P1 ;  /* 0x0400000014037fae */ /* 0x0003e8000892187c */
[----:B------:R-:W-:Y:S04]  /*99990*/  STL [R1+0x2b54], R9 ;  /* 0x002b540901007387 */ /* 0x000fe80000100800 */
[----:B------:R4:W-:Y:S01]  /*999a0*/  STL [R1+0x2b50], R16 ;  /* 0x002b501001007387 */ /* 0x0009e20000100800 */
[----:B-1----:R-:W-:Y:S01]  /*999b0*/  MOV R20, R9 ;  /* 0x0000000900147202 */ /* 0x002fe20000000f00 */
        /* <DEDUP_REMOVED lines=13> */
[----:B------:R-:W-:Y:S02]  /*99a90*/  IADD3 R15, P4, R15, R5, RZ ;  /* 0x000000050f0f7210 */ /* 0x000fe40007f9e0ff */
[----:B------:R-:W-:Y:S01]  /*99aa0*/  MOV R84, R23 ;  /* 0x0000001700547202 */ /* 0x000fe20000000f00 */
[----:B------:R-:W-:Y:S02]  /*99ab0*/  IMAD.MOV.U32 R85, RZ, RZ, R83 ;  /* 0x000000ffff557224 */ /* 0x000fe400078e0053 */
[----:B------:R-:W-:Y:S01]  /*99ac0*/  IMAD.X R22, R22, 0x1, R0, P4 ;  /* 0x0000000116167824 */ /* 0x000fe200020e0600 */
[----:B------:R1:W-:Y:S04]  /*99ad0*/  STL [R1+0x2b58], R83 ;  /* 0x002b585301007387 */ /* 0x0003e80000100800 */
[----:B------:R-:W-:Y:S04]  /*99ae0*/  STL [R1+0x2b64], R15 ;  /* 0x002b640f01007387 */ /* 0x000fe80000100800 */
[----:B------:R2:W-:Y:S04]  /*99af0*/  LDGSTS.E [R3+0xc000], desc[UR60][R84.64], P1 ;  /* 0x0c00000054037fae */ /* 0x0005e8000892187c */
[----:B------:R1:W-:Y:S02]  /*99b00*/  STL [R1+0x2b60], R22 ;  /* 0x002b601601007387 */ /* 0x0003e40000100800 */
[----:B-1----:R-:W-:-:S02]  /*99b10*/  MOV R23, R22 ;  /* 0x0000001600177202 */ /* 0x002fc40000000f00 */
        /* <DEDUP_REMOVED lines=11> */
[----:B------:R-:W-:Y:S01]  /*99bd0*/  MOV R84, R13 ;  /* 0x0000000d00547202 */ /* 0x000fe20000000f00 */
[----:B------:R2:W-:Y:S04]  /*99be0*/  STL [R1+0x2b68], R14 ;  /* 0x002b680e01007387 */ /* 0x0005e80000100800 */
[----:B------:R-:W-:Y:S01]  /*99bf0*/  STL [R1+0x2b74], R10 ;  /* 0x002b740a01007387 */ /* 0x000fe20000100800 */
[----:B------:R-:W-:-:S03]  /*99c00*/  IMAD.MOV.U32 R85, RZ, RZ, R14 ;  /* 0x000000ffff557224 */ /* 0x000fc600078e000e */
[----:B------:R3:W-:Y:S01]  /*99c10*/  STL [R1+0x2b70], R12 ;  /* 0x002b700c01007387 */ /* 0x0007e20000100800 */
[----:B-1----:R-:W-:-:S03]  /*99c20*/  MOV R13, R12 ;  /* 0x0000000c000d7202 */ /* 0x002fc60000000f00 */
[----:B------:R-:W-:Y:S04]  /*99c30*/  LDGSTS.E [R3+0x4004], desc[UR60][R84.64], P2 ;  /* 0x0400400054037fae */ /* 0x000fe8000912187c */
        /* <DEDUP_REMOVED lines=90> */
[----:B------:R-:W-:Y:S01]  /*9a1e0*/  IMAD.X R22, R22, 0x1, R0, P4 ;  /* 0x0000000116167824 */ /* 0x000fe200020e0600 */
[----:B------:R-:W-:Y:S01]  /*9a1f0*/  MOV R84, R23 ;  /* 0x0000001700547202 */ /* 0x000fe20000000f00 */
        /* <DEDUP_REMOVED lines=492> */
[----:B------:R-:W-:Y:S01]  /*9c0c0*/  IADD3 R23, P3, R23, R5, RZ ;  /* 0x0000000517177210 */ /* 0x000fe20007f7e0ff */
[----:B------:R-:W2:Y:S04]  /*9c0d0*/  LDL.LU R15, [R1+0x2bfc] ;  /* 0x002bfc00010f7983 */ /* 0x000ea80000300800 */
[----:B------:R-:W2:Y:S04]  /*9c0e0*/  LDL.LU R14, [R1+0x2c00] ;  /* 0x002c0000010e7983 */ /* 0x000ea80000300800 */
[----:B------:R-:W2:Y:S01]  /*9c0f0*/  LDL.LU R13, [R1+0x2c04] ;  /* 0x002c0400010d7983 */ /* 0x000ea20000300800 */
[----:B------:R-:W-:Y:S01]  /*9c100*/  ISETP.NE.U32.AND P2, PT, R9, RZ, PT ;  /* 0x000000ff0900720c */ /* 0x000fe20003f45070 */
[----:B------:R-:W-:-:S02]  /*9c110*/  IMAD.X R83, R83, 0x1, R0, P3 ;  /* 0x0000000153537824 */ /* 0x000fc400018e0600 */
        /* <DEDUP_REMOVED lines=476> */
[----:B------:R-:W-:Y:S02]  /*9dee0*/  SEL R9, R9, RZ, !P0 ;  /* 0x000000ff09097207 */ /* 0x000fe40004000000 */
[----:B----4-:R-:W-:-:S05]  /*9def0*/  IADD3 R23, P3, R23, R5, RZ ;  /* 0x0000000517177210 */ /* 0x010fca0007f7e0ff */
[----:B------:R-:W-:Y:S02]  /*9df00*/  IMAD.X R83, R83, 0x1, R0, P3 ;  /* 0x0000000153537824 */ /* 0x000fe400018e0600 */
        /* <DEDUP_REMOVED lines=31> */
[----:B------:R-:W3:Y:S01]  /*9e100*/  LDL.LU R10, [R1+0x3804] ;  /* 0x00380400010a7983 */ /* 0x000ee20000300800 */
[----:B------:R-:W-:-:S03]  /*9e110*/  ISETP.GT.AND P1, PT, R4, 0x76, PT ;  /* 0x000000760400780c */ /* 0x000fc60003f24270 */
[----:B------:R-:W2:Y:S04]  /*9e120*/  LDL.LU R22, [R1+0x3808] ;  /* 0x0038080001167983 */ /* 0x000ea80000300800 */
[----:B------:R-:W2:Y:S04]  /*9e130*/  LDL.LU R19, [R1+0x380c] ;  /* 0x00380c0001137983 */ /* 0x000ea80000300800 */
[----:B------:R-:W2:Y:S01]  /*9e140*/  LDL.LU R20, [R1+0x3810] ;  /* 0x0038100001147983 */ /* 0x000ea20000300800 */
[----:B------:R-:W-:-:S03]  /*9e150*/  SEL R9, RZ, 0x4, !P1 ;  /* 0x00000004ff097807 */ /* 0x000fc60004800000 */
[----:B------:R-:W2:Y:S04]  /*9e160*/  LDL.LU R16, [R1+0x3814] ;  /* 0x0038140001107983 */ /* 0x000ea80000300800 */
[----:B------:R1:W-:Y:S01]  /*9e170*/  LDGSTS.E [R3+0x38004], desc[UR60][R86.64], P2 ;  /* 0x3800400056037fae */ /* 0x0003e2000912187c */
        /* <DEDUP_REMOVED lines=22> */
[----:B------:R1:W-:Y:S04]  /*9e2e0*/  STL [R1+0x37f4], R84 ;  /* 0x0037f45401007387 */ /* 0x0003e80000100800 */
[----:B------:R1:W-:Y:S04]  /*9e2f0*/  STL [R1+0x37f0], R85 ;  /* 0x0037f05501007387 */ /* 0x0003e80000100800 */
[----:B------:R1:W-:Y:S01]  /*9e300*/  LDGSTS.E [R3+0x34008], desc[UR60][R84.64], P1 ;  /* 0x3400800054037fae */ /* 0x0003e2000892187c */
[----:B----4-:R-:W-:-:S04]  /*9e310*/  IADD3 R23, P3, R23, R5, RZ ;  /* 0x0000000517177210 */ /* 0x010fc80007f7e0ff */
[----:B------:R-:W-:Y:S01]  /*9e320*/  IADD3.X R83, R83, R0, RZ, P3, !PT ;  /* 0x0000000053537210 */ /* 0x000fe20001ffe4ff */
[----:B-1----:R-:W-:-:S03]  /*9e330*/  IMAD.MOV.U32 R84, RZ, RZ, R23 ;  /* 0x000000ffff547224 */ /* 0x002fc600078e0017 */
[----:B------:R-:W-:Y:S01]  /*9e340*/  MOV R85, R83 ;  /* 0x0000005300557202 */ /* 0x000fe20000000f00 */
[----:B------:R-:W-:Y:S04]  /*9e350*/  STL [R1+0x37fc], R23 ;  /* 0x0037fc1701007387 */ /* 0x000fe80000100800 */
[----:B------:R-:W-:Y:S04]  /*9e360*/  STL [R1+0x37f8], R83 ;  /* 0x0037f85301007387 */ /* 0x000fe80000100800 */
        /* <DEDUP_REMOVED lines=12> */
[----:B------:R-:W-:Y:S02]  /*9e430*/  IADD3 R19, P1, R19, R5, RZ ;  /* 0x0000000513137210 */ /* 0x000fe40007f3e0ff */
[----:B------:R-:W-:Y:S02]  /*9e440*/  SEL R9, R9, RZ, !P0 ;  /* 0x000000ff09097207 */ /* 0x000fe40004000000 */
[----:B------:R-:W-:-:S02]  /*9e450*/  IADD3.X R22, R22, R0, RZ, P1, !PT ;  /* 0x0000000016167210 */ /* 0x000fc40000ffe4ff */
[----:B------:R-:W-:Y:S02]  /*9e460*/  ISETP.NE.U32.AND P2, PT, R9, RZ, PT ;  /* 0x000000ff0900720c */ /* 0x000fe40003f45070 */
[----:B------:R-:W-:Y:S01]  /*9e470*/  IADD3 R16, P3, R16, R5, RZ ;  /* 0x0000000510107210 */ /* 0x000fe20007f7e0ff */
[----:B------:R-:W-:Y:S04]  /*9e480*/  STL [R1+0x380c], R19 ;  /* 0x00380c1301007387 */ /* 0x000fe80000100800 */
[----:B------:R1:W-:Y:S01]  /*9e490*/  STL [R1+0x3808], R22 ;  /* 0x0038081601007387 */ /* 0x0003e20000100800 */
[----:B------:R-:W-:Y:S01]  /*9e4a0*/  MOV R23, R22 ;  /* 0x0000001600177202 */ /* 0x000fe20000000f00 */
[----:B------:R-:W-:Y:S02]  /*9e4b0*/  IMAD.X R20, R20, 0x1, R0, P3 ;  /* 0x0000000114147824 */ /* 0x000fe400018e0600 */
[----:B------:R-:W-:Y:S01]  /*9e4c0*/  STL [R1+0x3814], R16 ;  /* 0x0038141001007387 */ /* 0x000fe20000100800 */
[----:B-1----:R-:W-:-:S03]  /*9e4d0*/  IMAD.MOV.U32 R22, RZ, RZ, R19 ;  /* 0x000000ffff167224 */ /* 0x002fc600078e0013 */
[----:B------:R1:W-:Y:S04]  /*9e4e0*/  STL [R1+0x3810], R20 ;  /* 0x0038101401007387 */ /* 0x0003e80000100800 */
[----:B------:R-:W4:Y:S04]  /*9e4f0*/  LDL.LU R19, [R1+0x2c4c] ;  /* 0x002c4c0001137983 */ /* 0x000f280000300800 */
[----:B------:R-:W4:Y:S04]  /*9e500*/  LDL.LU R9, [R1+0x2c54] ;  /* 0x002c540001097983 */ /* 0x000f280000300800 */
[----:B------:R1:W-:Y:S02]  /*9e510*/  LDGSTS.E [R3+0x3000c], desc[UR60][R22.64], P2 ;  /* 0x3000c00016037fae */ /* 0x0003e4000912187c */
[----:B-1----:R-:W-:Y:S01]  /*9e520*/  MOV R22, R16 ;  /* 0x0000001000167202 */ /* 0x002fe20000000f00 */
[----:B------:R-:W-:-:S02]  /*9e530*/  IMAD.MOV.U32 R23, RZ, RZ, R20 ;  /* 0x000000ffff177224 */ /* 0x000fc400078e0014 */
[----:B------:R-:W4:Y:S04]  /*9e540*/  LDL.LU R20, [R1+0x2c48] ;  /* 0x002c480001147983 */ /* 0x000f280000300800 */
[----:B------:R-:W4:Y:S04]  /*9e550*/  LDL.LU R16, [R1+0x2c50] ;  /* 0x002c500001107983 */ /* 0x000f280000300800 */
[----:B------:R1:W-:Y:S01]  /*9e560*/  LDGSTS.E [R3+0x3400c], desc[UR60][R22.64], P2 ;  /* 0x3400c00016037fae */ /* 0x0003e2000912187c */
[-C--:B------:R-:W-:Y:S02]  /*9e570*/  IADD3 R15, P1, R15, R5.reuse, RZ ;  /* 0x000000050f0f7210 */ /* 0x080fe40007f3e0ff */
[----:B------:R-:W-:-:S02]  /*9e580*/  IADD3 R13, P3, R13, R5, RZ ;  /* 0x000000050d0d7210 */ /* 0x000fc40007f7e0ff */
        /* <DEDUP_REMOVED lines=33> */
[----:B----4-:R-:W-:-:S02]  /*9e7a0*/  IADD3 R19, P2, R19, R5, RZ ;  /* 0x0000000513137210 */ /* 0x010fc40007f5e0ff */
[----:B------:R-:W-:Y:S02]  /*9e7b0*/  IADD3 R9, P3, R9, R5, RZ ;  /* 0x0000000509097210 */ /* 0x000fe40007f7e0ff */
[----:B------:R-:W-:Y:S01]  /*9e7c0*/  IADD3.X R20, R20, R0, RZ, P2, !PT ;  /* 0x0000000014147210 */ /* 0x000fe200017fe4ff */
[----:B------:R-:W-:Y:S03]  /*9e7d0*/  STL [R1+0x2c4c], R19 ;  /* 0x002c4c1301007387 */ /* 0x000fe60000100800 */
[----:B------:R-:W-:Y:S01]  /*9e7e0*/  MOV R21, R20 ;  /* 0x0000001400157202 */ /* 0x000fe20000000f00 */
[----:B------:R1:W-:Y:S01]  /*9e7f0*/  STL [R1+0x2c48], R20 ;  /* 0x002c481401007387 */ /* 0x0003e20000100800 */
[----:B------:R-:W-:Y:S01]  /*9e800*/  ISETP.GT.AND P2, PT, R4, 0x19, PT ;  /* 0x000000190400780c */ /* 0x000fe20003f44270 */
[----:B------:R-:W-:Y:S02]  /*9e810*/  IMAD.X R16, R16, 0x1, R0, P3 ;  /* 0x0000000110107824 */ /* 0x000fe400018e0600 */
[----:B------:R4:W-:Y:S01]  /*9e820*/  STL [R1+0x2c54], R9 ;  /* 0x002c540901007387 */ /* 0x0009e20000100800 */
[----:B-1----:R-:W-:-:S05]  /*9e830*/  IMAD.MOV.U32 R20, RZ, RZ, R19 ;  /* 0x000000ffff147224 */ /* 0x002fca00078e0013 */
[----:B------:R1:W-:Y:S04]  /*9e840*/  LDGSTS.E [R3+0x4000], desc[UR60][R20.64], P1 ;  /* 0x0400000014037fae */ /* 0x0003e8000892187c */
[----:B------:R4:W-:Y:S01]  /*9e850*/  STL [R1+0x2c50], R16 ;  /* 0x002c501001007387 */ /* 0x0009e20000100800 */
[----:B-1----:R-:W-:Y:S02]  /*9e860*/  MOV R20, R9 ;  /* 0x0000000900147202 */ /* 0x002fe40000000f00 */
[----:B----4-:R-:W-:Y:S01]  /*9e870*/  SEL R9, RZ, 0x4, !P2 ;  /* 0x00000004ff097807 */ /* 0x010fe20005000000 */
[----:B------:R-:W-:-:S03]  /*9e880*/  IMAD.MOV.U32 R21, RZ, RZ, R16 ;  /* 0x000000ffff157224 */ /* 0x000fc600078e0010 */
[----:B------:R-:W-:Y:S02]  /*9e890*/  SEL R9, R9, RZ, !P0 ;  /* 0x000000ff09097207 */ /* 0x000fe40004000000 */
[----:B------:R-:W-:Y:S02]  /*9e8a0*/  LDGSTS.E [R3+0x8000], desc[UR60][R20.64], P1 ;  /* 0x0800000014037fae */ /* 0x000fe4000892187c */
[----:B------:R-:W-:Y:S02]  /*9e8b0*/  ISETP.NE.U32.AND P2, PT, R9, RZ, PT ;  /* 0x000000ff0900720c */ /* 0x000fe40003f45070 */
[----:B------:R-:W4:Y:S04]  /*9e8c0*/  LDL.LU R21, [R1+0x2c78] ;  /* 0x002c780001157983 */ /* 0x000f280000300800 */
[----:B------:R-:W4:Y:S04]  /*9e8d0*/  LDL.LU R20, [R1+0x2c7c] ;  /* 0x002c7c0001147983 */ /* 0x000f280000300800 */
[----:B------:R-:W4:Y:S04]  /*9e8e0*/  LDL.LU R19, [R1+0x2c80] ;  /* 0x002c800001137983 */ /* 0x000f280000300800 */
[----:B------:R-:W4:Y:S01]  /*9e8f0*/  LDL.LU R16, [R1+0x2c84] ;  /* 0x002c840001107983 */ /* 0x000f220000300800 */
[----:B------:R-:W-:-:S04]  /*9e900*/  IADD3 R23, P3, R23, R5, RZ ;  /* 0x0000000517177210 */ /* 0x000fc80007f7e0ff */
[----:B------:R-:W-:Y:S01]  /*9e910*/  IADD3.X R83, R83, R0, RZ, P3, !PT ;  /* 0x0000000053537210 */ /* 0x000fe20001ffe4ff */
[----:B------:R1:W-:Y:S01]  /*9e920*/  STL [R1+0x2c5c], R23 ;  /* 0x002c5c1701007387 */ /* 0x0003e20000100800 */
[----:B------:R-:W-:-:S03]  /*9e930*/  IADD3 R15, P4, R15, R5, RZ ;  /* 0x000000050f0f7210 */ /* 0x000fc60007f9e0ff */
[----:B------:R1:W-:Y:S01]  /*9e940*/  STL [R1+0x2c58], R83 ;  /* 0x002c585301007387 */ /* 0x0003e20000100800 */
[----:B------:R-:W-:Y:S01]  /*9e950*/  MOV R84, R23 ;  /* 0x0000001700547202 */ /* 0x000fe20000000f00 */
[----:B------:R-:W-:Y:S02]  /*9e960*/  IMAD.X R22, R22, 0x1, R0, P4 ;  /* 0x0000000116167824 */ /* 0x000fe400020e0600 */
[----:B------:R-:W-:Y:S01]  /*9e970*/  IMAD.MOV.U32 R85, RZ, RZ, R83 ;  /* 0x000000ffff557224 */ /* 0x000fe200078e0053 */
[----:B------:R-:W-:Y:S04]  /*9e980*/  STL [R1+0x2c64], R15 ;  /* 0x002c640f01007387 */ /* 0x000fe80000100800 */
[----:B------:R1:W-:Y:S02]  /*9e990*/  STL [R1+0x2c60], R22 ;  /* 0x002c601601007387 */ /* 0x0003e40000100800 */
[----:B-1----:R-:W-:-:S02]  /*9e9a0*/  MOV R23, R22 ;  /* 0x0000001600177202 */ /* 0x002fc40000000f00 */
        /* <DEDUP_REMOVED lines=58> */
[----:B-1----:R-:W-:Y:S02]  /*9ed50*/  MOV R23, R22 ;  /* 0x0000001600177202 */ /* 0x002fe40000000f00 */
[----:B------:R-:W-:Y:S01]  /*9ed60*/  SEL R9, R9, RZ, !P0 ;  /* 0x000000ff09097207 */ /* 0x000fe20004000000 */
[----:B------:R-:W4:Y:S01]  /*9ed70*/  LDL.LU R83, [R1+0x2cb8] ;  /* 0x002cb80001537983 */ /* 0x000f220000300800 */
[----:B------:R-:W-:Y:S02]  /*9ed80*/  IMAD.MOV.U32 R22, RZ, RZ, R15 ;  /* 0x000000ffff167224 */ /* 0x000fe400078e000f */
[----:B------:R-:W-:-:S03]  /*9ed90*/  ISETP.NE.U32.AND P2, PT, R9, RZ, PT ;  /* 0x000000ff0900720c */ /* 0x000fc60003f45070 */
        /* <DEDUP_REMOVED lines=24> */
[----:B------:R-:W-:Y:S02]  /*9ef20*/  IADD3.X R21, R21, R0, RZ, P1, !PT ;  /* 0x0000000015157210 */ /* 0x000fe40000ffe4ff */
[----:B------:R-:W-:Y:S01]  /*9ef30*/  ISETP.GT.AND P1, PT, R4, 0x38, PT ;  /* 0x000000380400780c */ /* 0x000fe20003f24270 */
[----:B------:R-:W-:Y:S01]  /*9ef40*/  IMAD.X R19, R19, 0x1, R0, P3 ;  /* 0x0000000113137824 */ /* 0x000fe200018e0600 */
[----:B------:R1:W-:Y:S02]  /*9ef50*/  STL [R1+0x2cac], R20 ;  /* 0x002cac1401007387 */ /* 0x0003e40000100800 */
[----:B------:R-:W-:Y:S02]  /*9ef60*/  SEL R9, RZ, 0x4, !P1 ;  /* 0x00000004ff097807 */ /* 0x000fe40004800000 */
[----:B------:R4:W-:Y:S04]  /*9ef70*/  STL [R1+0x2ca8], R21 ;  /* 0x002ca81501007387 */ /* 0x0009e80000100800 */
[----:B------:R1:W-:Y:S01]  /*9ef80*/  LDGSTS.E [R3+0x400c], desc[UR60][R20.64], P2 ;  /* 0x0400c00014037fae */ /* 0x0003e2000912187c */
[----:B------:R-:W-:-:S03]  /*9ef90*/  SEL R9, R9, RZ, !P0 ;  /* 0x000000ff09097207 */ /* 0x000fc60004000000 */
[----:B------:R-:W-:Y:S04]  /*9efa0*/  STL [R1+0x2cb4], R16 ;  /* 0x002cb41001007387 */ /* 0x000fe80000100800 */
[----:B------:R4:W-:Y:S01]  /*9efb0*/  STL [R1+0x2cb0], R19 ;  /* 0x002cb01301007387 */ /* 0x0009e20000100800 */
[----:B------:R-:W-:Y:S02]  /*9efc0*/  ISETP.NE.U32.AND P1, PT, R9, RZ, PT ;  /* 0x000000ff0900720c */ /* 0x000fe40003f25070 */
        /* <DEDUP_REMOVED lines=9> */
[----:B------:R-:W-:Y:S01]  /*9f060*/  IADD3.X R83, R83, R0, RZ, P3, !PT ;  /* 0x0000000053537210 */ /* 0x000fe20001ffe4ff */
[----:B------:R1:W-:Y:S02]  /*9f070*/  STL [R1+0x2cbc], R23 ;  /* 0x002cbc1701007387 */ /* 0x0003e40000100800 */
[----:B------:R-:W-:Y:S01]  /*9f080*/  IMAD.X R22, R22, 0x1, R0, P4 ;  /* 0x0000000116167824 */ /* 0x000fe200020e0600 */
[----:B------:R-:W-:Y:S01]  /*9f090*/  MOV R84, R23 ;  /* 0x0000001700547202 */ /* 0x000fe20000000f00 */
[----:B------:R1:W-:Y:S01]  /*9f0a0*/  STL [R1+0x2cb8], R83 ;  /* 0x002cb85301007387 */ /* 0x0003e20000100800 */
[----:B------:R-:W-:-:S03]  /*9f0b0*/  IMAD.MOV.U32 R85, RZ, RZ, R83 ;  /* 0x000000ffff557224 */ /* 0x000fc600078e0053 */
[----:B------:R-:W-:Y:S04]  /*9f0c0*/  STL [R1+0x3044], R15 ;  /* 0x0030440f01007387 */ /* 0x000fe80000100800 */
[----:B------:R1:W-:Y:S02]  /*9f0d0*/  STL [R1+0x3040], R22 ;  /* 0x0030401601007387 */ /* 0x0003e40000100800 */
[----:B-1----:R-:W-:Y:S02]  /*9f0e0*/  MOV R23, R22 ;  /* 0x0000001600177202 */ /* 0x002fe40000000f00 */
        /* <DEDUP_REMOVED lines=90> */
[----:B------:R1:W-:Y:S04]  /*9f690*/  STL [R1+0x308c], R20 ;  /* 0x00308c1401007387 */ /* 0x0003e80000100800 */
[----:B------:R4:W-:Y:S04]  /*9f6a0*/  STL [R1+0x3088], R21 ;  /* 0x0030881501007387 */ /* 0x0009e80000100800 */
[----:B------:R1:W-:Y:S01]  /*9f6b0*/  LDGSTS.E [R3+0x14008], desc[UR60][R20.64], P1 ;  /* 0x1400800014037fae */ /* 0x0003e2000892187c */
[----:B------:R-:W-:-:S03]  /*9f6c0*/  SEL R9, RZ, 0x4, !P2 ;  /* 0x00000004ff097807 */ /* 0x000fc60005000000 */
[----:B------:R-:W-:Y:S04]  /*9f6d0*/  STL [R1+0x3094], R16 ;  /* 0x0030941001007387 */ /* 0x000fe80000100800 */
[----:B------:R4:W-:Y:S01]  /*9f6e0*/  STL [R1+0x3090], R19 ;  /* 0x0030901301007387 */ /* 0x0009e20000100800 */
[----:B------:R-:W-:Y:S02]  /*9f6f0*/  SEL R9, R9, RZ, !P0 ;  /* 0x000000ff09097207 */ /* 0x000fe40004000000 */
[----:B-1----:R-:W-:Y:S01]  /*9f700*/  MOV R20, R16 ;  /* 0x0000001000147202 */ /* 0x002fe20000000f00 */
[----:B----4-:R-:W-:Y:S01]  /*9f710*/  IMAD.MOV.U32 R21, RZ, RZ, R19 ;  /* 0x000000ffff157224 */ /* 0x010fe200078e0013 */
[----:B------:R-:W-:-:S04]  /*9f720*/  ISETP.NE.U32.AND P2, PT, R9, RZ, PT ;  /* 0x000000ff0900720c */ /* 0x000fc80003f45070 */
        /* <DEDUP_REMOVED lines=105> */
[----:B------:R-:W-:Y:S01]  /*9fdc0*/  IMAD.X R19, R19, 0x1, R0, P3 ;  /* 0x0000000113137824 */ /* 0x000fe200018e0600 */
[----:B------:R-:W-:Y:S01]  /*9fdd0*/  ISETP.GT.AND P1, PT, R4, 0x5a, PT ;  /* 0x0000005a0400780c */ /* 0x000fe20003f24270 */
[----:B------:R4:W-:Y:S04]  /*9fde0*/  STL [R1+0x3468], R21 ;  /* 0x0034681501007387 */ /* 0x0009e80000100800 */
[----:B------:R1:W-:Y:S01]  /*9fdf0*/  LDGSTS.E [R3+0x24004], desc[UR60][R20.64], P2 ;  /* 0x2400400014037fae */ /* 0x0003e2000912187c */
[----:B------:R-:W-:-:S03]  /*9fe00*/  SEL R9, RZ, 0x4, !P1 ;  /* 0x00000004ff097807 */ /* 0x000fc60004800000 */
[----:B------:R-:W-:Y:S04]  /*9fe10*/  STL [R1+0x3474], R16 ;  /* 0x0034741001007387 */ /* 0x000fe80000100800 */
[----:B------:R4:W-:Y:S01]  /*9fe20*/  STL [R1+0x3470], R19 ;  /* 0x0034701301007387 */ /* 0x0009e20000100800 */
[----:B------:R-:W-:Y:S02]  /*9fe30*/  SEL R9, R9, RZ, !P0 ;  /* 0x000000ff09097207 */ /* 0x000fe40004000000 */
[----:B-1----:R-:W-:Y:S01]  /*9fe40*/  MOV R20, R16 ;  /* 0x0000001000147202 */ /* 0x002fe20000000f00 */
[----:B----4-:R-:W-:-:S05]  /*9fe50*/  IMAD.MOV.U32 R21, RZ, RZ, R19 ;  /* 0x000000ffff157224 */ /* 0x010fca00078e0013 */
[----:B------:R-:W-:Y:S01]  /*9fe60*/  LDGSTS.E [R3+0x28004], desc[UR60][R20.64], P2 ;  /* 0x2800400014037fae */ /* 0x000fe2000912187c */
[----:B------:R-:W-:-:S03]  /*9fe70*/  ISETP.NE.U32.AND P1, PT, R9, RZ, PT ;  /* 0x000000ff0900720c */ /* 0x000fc60003f25070 */
        /* <DEDUP_REMOVED lines=106> */
[----:B------:R1:W-:Y:S01]  /*a0520*/  LDGSTS.E [R3+0x34000], desc[UR60][R20.64], P1 ;  /* 0x3400000014037fae */ /* 0x0003e2000892187c */
[----:B------:R-:W-:-:S03]  /*a0530*/  ISETP.GT.AND P2, PT, R4, 0x79, PT ;  /* 0x000000790400780c */ /* 0x000fc60003f44270 */
[----:B------:R-:W-:Y:S04]  /*a0540*/  STL [R1+0x383c], R16 ;  /* 0x00383c1001007387 */ /* 0x000fe80000100800 */
[----:B------:R4:W-:Y:S01]  /*a0550*/  STL [R1+0x3838], R19 ;  /* 0x0038381301007387 */ /* 0x0009e20000100800 */
[----:B------:R-:W-:Y:S02]  /*a0560*/  SEL R9, RZ, 0x4, !P2 ;  /* 0x00000004ff097807 */ /* 0x000fe40005000000 */
[----:B-1----:R-:W-:Y:S01]  /*a0570*/  MOV R20, R16 ;  /* 0x0000001000147202 */ /* 0x002fe20000000f00 */
[----:B----4-:R-:W-:-:S05]  /*a0580*/  IMAD.MOV.U32 R21, RZ, RZ, R19 ;  /* 0x000000ffff157224 */ /* 0x010fca00078e0013 */
[----:B------:R1:W-:Y:S01]  /*a0590*/  LDGSTS.E [R3+0x38000], desc[UR60][R20.64], P1 ;  /* 0x3800000014037fae */ /* 0x0003e2000892187c */
[----:B------:R-:W-:-:S03]  /*a05a0*/  SEL R9, R9, RZ, !P0 ;  /* 0x000000ff09097207 */ /* 0x000fc60004000000 */
[----:B------:R-:W4:Y:S04]  /*a05b0*/  LDL.LU R21, [R1+0x3860] ;  /* 0x0038600001157983 */ /* 0x000f280000300800 */
[----:B------:R-:W1:Y:S04]  /*a05c0*/  LDL.LU R20, [R1+0x3864] ;  /* 0x0038640001147983 */ /* 0x000e680000300800 */
[----:B------:R-:W4:Y:S04]  /*a05d0*/  LDL.LU R19, [R1+0x3868] ;  /* 0x0038680001137983 */ /* 0x000f280000300800 */
[----:B------:R-:W4:Y:S01]  /*a05e0*/  LDL.LU R16, [R1+0x386c] ;  /* 0x00386c0001107983 */ /* 0x000f220000300800 */
[----:B------:R-:W-:-:S02]  /*a05f0*/  ISETP.NE.U32.AND P2, PT, R9, RZ, PT ;  /* 0x000000ff0900720c */ /* 0x000fc40003f45070 */
        /* <DEDUP_REMOVED lines=27> */
[----:B--2---:R-:W-:-:S05]  /*a07b0*/  IMAD.MOV.U32 R14, RZ, RZ, R13 ;  /* 0x000000ffff0e7224 */ /* 0x004fca00078e000d */
[----:B------:R-:W-:Y:S04]  /*a07c0*/  LDGSTS.E [R3+0x34004], desc[UR60][R14.64], P2 ;  /* 0x340040000e037fae */ /* 0x000fe8000912187c */
[----:B------:R-:W2:Y:S04]  /*a07d0*/  LDL.LU R15, [R1+0x3880] ;  /* 0x00388000010f7983 */ /* 0x000ea80000300800 */
[----:B------:R-:W2:Y:S01]  /*a07e0*/  LDL.LU R14, [R1+0x3884] ;  /* 0x00388400010e7983 */ /* 0x000ea20000300800 */
[----:B------:R-:W-:Y:S01]  /*a07f0*/  MOV R13, R12 ;  /* 0x0000000c000d7202 */ /* 0x000fe20000000f00 */
[----:B------:R-:W-:-:S02]  /*a0800*/  IMAD.MOV.U32 R12, RZ, RZ, R10 ;  /* 0x000000ffff0c7224 */ /* 0x000fc400078e000a */
[----:B------:R-:W2:Y:S04]  /*a0810*/  LDL.LU R22, [R1+0x3888] ;  /* 0x0038880001167983 */ /* 0x000ea80000300800 */
[----:B------:R-:W-:Y:S04]  /*a0820*/  LDGSTS.E [R3+0x38004], desc[UR60][R12.64], P2 ;  /* 0x380040000c037fae */ /* 0x000fe8000912187c */
[----:B------:R-:W2:Y:S04]  /*a0830*/  LDL.LU R12, [R1+0x388c] ;  /* 0x00388c00010c7983 */ /* 0x000ea80000300800 */
[----:B------:R-:W2:Y:S04]  /*a0840*/  LDL.LU R13, [R1+0x3890] ;  /* 0x00389000010d7983 */ /* 0x000ea80000300800 */
[----:B------:R-:W2:Y:S01]  /*a0850*/  LDL.LU R10, [R1+0x3894] ;  /* 0x00389400010a7983 */ /* 0x000ea20000300800 */
[----:B------:R-:W-:-:S04]  /*a0860*/  ISETP.GT.AND P1, PT, R4, 0x7a, PT ;  /* 0x0000007a0400780c */ /* 0x000fc80003f24270 */
[----:B------:R-:W-:-:S04]  /*a0870*/  SEL R9, RZ, 0x4, !P1 ;  /* 0x00000004ff097807 */ /* 0x000fc80004800000 */
        /* <DEDUP_REMOVED lines=67> */
[----:B------:R1:W-:Y:S01]  /*a0cb0*/  LDGSTS.E [R3+0x3800c], desc[UR60][R20.64], P2 ;  /* 0x3800c00014037fae */ /* 0x0003e2000912187c */
[----:B------:R-:W-:-:S03]  /*a0cc0*/  ISETP.GT.AND P1, PT, R4, 0x1c, PT ;  /* 0x0000001c0400780c */ /* 0x000fc60003f24270 */
[----:B------:R-:W-:Y:S04]  /*a0cd0*/  STL [R1+0x38a4], R16 ;  /* 0x0038a41001007387 */ /* 0x000fe80000100800 */
[----:B------:R3:W-:Y:S04]  /*a0ce0*/  STL [R1+0x38a0], R19 ;  /* 0x0038a01301007387 */ /* 0x0007e80000100800 */
[----:B------:R-:W3:Y:S04]  /*a0cf0*/  LDL.LU R23, [R1+0x2cd8] ;  /* 0x002cd80001177983 */ /* 0x000ee80000300800 */
[----:B------:R-:W3:Y:S01]  /*a0d00*/  LDL.LU R22, [R1+0x2cdc] ;  /* 0x002cdc0001167983 */ /* 0x000ee20000300800 */
[----:B-1----:R-:W-:Y:S01]  /*a0d10*/  IMAD.MOV.U32 R20, RZ, RZ, R16 ;  /* 0x000000ffff147224 */ /* 0x002fe200078e0010 */
[----:B----4-:R-:W-:-:S05]  /*a0d20*/  MOV R21, R19 ;  /* 0x0000001300157202 */ /* 0x010fca0000000f00 */
[----:B------:R1:W-:Y:S02]  /*a0d30*/  LDGSTS.E [R3+0x3c00c], desc[UR60][R20.64], P2 ;  /* 0x3c00c00014037fae */ /* 0x0003e4000912187c */
[----:B-1----:R-:W-:Y:S02]  /*a0d40*/  SEL R3, RZ, 0x4, !P1 ;  /* 0x00000004ff037807 */ /* 0x002fe40004800000 */
[----:B------:R-:W4:Y:S04]  /*a0d50*/  LDL.LU R21, [R1+0x2ce0] ;  /* 0x002ce00001157983 */ /* 0x000f280000300800 */
[----:B------:R-:W4:Y:S01]  /*a0d60*/  LDL.LU R20, [R1+0x2ce4] ;  /* 0x002ce40001147983 */ /* 0x000f220000300800 */
[----:B------:R-:W-:-:S04]  /*a0d70*/  SEL R3, R3, RZ, !P0 ;  /* 0x000000ff03037207 */ /* 0x000fc80004000000 */
[----:B------:R-:W-:Y:S02]  /*a0d80*/  ISETP.NE.U32.AND P1, PT, R3, RZ, PT ;  /* 0x000000ff0300720c */ /* 0x000fe40003f25070 */
[----:B------:R-:W-:-:S04]  /*a0d90*/  LOP3.LUT R3, R7, 0x70, RZ, 0x3c, !PT ;  /* 0x0000007007037812 */ /* 0x000fc800078e3cff */
[----:B------:R-:W-:Y:S02]  /*a0da0*/  IADD3 R3, R3, R8, RZ ;  /* 0x0000000803037210 */ /* 0x000fe40007ffe0ff */
[----:B--2---:R-:W-:-:S05]  /*a0db0*/  IADD3 R14, P2, R14, R5, RZ ;  /* 0x000000050e0e7210 */ /* 0x004fca0007f5e0ff */
[----:B---3--:R-:W-:Y:S01]  /*a0dc0*/  IMAD.X R15, R15, 0x1, R0, P2 ;  /* 0x000000010f0f7824 */ /* 0x008fe200010e0600 */
[----:B------:R-:W-:Y:S04]  /*a0dd0*/  STL [R1+0x2cc4], R14 ;  /* 0x002cc40e01007387 */ /* 0x000fe80000100800 */
[----:B------:R1:W-:Y:S04]  /*a0de0*/  STL [R1+0x2cc0], R15 ;  /* 0x002cc00f01007387 */ /* 0x0003e80000100800 */
[----:B------:R-:W2:Y:S04]  /*a0df0*/  LDL.LU R19, [R1+0x2ce8] ;  /* 0x002ce80001137983 */ /* 0x000ea80000300800 */
[----:B------:R-:W3:Y:S04]  /*a0e00*/  LDL.LU R16, [R1+0x2cec] ;  /* 0x002cec0001107983 */ /* 0x000ee80000300800 */
[----:B------:R-:W-:Y:S04]  /*a0e10*/  LDGSTS.E [R3], desc[UR60][R14.64], P1 ;  /* 0x000000000e037fae */ /* 0x000fe8000892187c */
[----:B-1----:R-:W2:Y:S04]  /*a0e20*/  LDL.LU R15, [R1+0x2cf0] ;  /* 0x002cf000010f7983 */ /* 0x002ea80000300800 */
[----:B------:R-:W2:Y:S01]  /*a0e30*/  LDL.LU R14, [R1+0x2cf4] ;  /* 0x002cf400010e7983 */ /* 0x000ea20000300800 */
[----:B------:R-:W-:-:S02]  /*a0e40*/  IADD3 R12, P2, R12, R5, RZ ;  /* 0x000000050c0c7210 */ /* 0x000fc40007f5e0ff */
[----:B------:R-:W-:-:S03]  /*a0e50*/  IADD3 R9, P3, R9, R5, RZ ;  /* 0x0000000509097210 */ /* 0x000fc60007f7e0ff */
[----:B------:R1:W-:Y:S01]  /*a0e60*/  STL [R1+0x2ccc], R12 ;  /* 0x002ccc0c01007387 */ /* 0x0003e20000100800 */
[----:B------:R-:W-:Y:S01]  /*a0e70*/  IMAD.X R13, R13, 0x1, R0, P2 ;  /* 0x000000010d0d7824 */ /* 0x000fe200010e0600 */
[----:B------:R-:W-:-:S04]  /*a0e80*/  IADD3.X R10, R10, R0, RZ, P3, !PT ;  /* 0x000000000a0a7210 */ /* 0x000fc80001ffe4ff */
[----:B------:R1:W-:Y:S04]  /*a0e90*/  STL [R1+0x2cc8], R13 ;  /* 0x002cc80d01007387 */ /* 0x0003e80000100800 */
[----:B------:R1:W-:Y:S04]  /*a0ea0*/  LDGSTS.E [R3+0x4000], desc[UR60][R12.64], P1 ;  /* 0x040000000c037fae */ /* 0x0003e8000892187c */
[----:B------:R-:W-:Y:S04]  /*a0eb0*/  STL [R1+0x2cd4], R9 ;  /* 0x002cd40901007387 */ /* 0x000fe80000100800 */
[----:B------:R1:W-:Y:S02]  /*a0ec0*/  STL [R1+0x2cd0], R10 ;  /* 0x002cd00a01007387 */ /* 0x0003e40000100800 */
[----:B-1----:R-:W-:Y:S01]  /*a0ed0*/  IMAD.MOV.U32 R12, RZ, RZ, R9 ;  /* 0x000000ffff0c7224 */ /* 0x002fe200078e0009 */
[----:B------:R-:W-:-:S05]  /*a0ee0*/  MOV R13, R10 ;  /* 0x0000000a000d7202 */ /* 0x000fca0000000f00 */
[----:B------:R1:W-:Y:S04]  /*a0ef0*/  LDGSTS.E [R3+0x8000], desc[UR60][R12.64], P1 ;  /* 0x080000000c037fae */ /* 0x0003e8000892187c */
[----:B------:R-:W2:Y:S04]  /*a0f00*/  LDL.LU R13, [R1+0x2cf8] ;  /* 0x002cf800010d7983 */ /* 0x000ea80000300800 */
[----:B------:R-:W1:Y:S04]  /*a0f10*/  LDL.LU R12, [R1+0x2cfc] ;  /* 0x002cfc00010c7983 */ /* 0x000e680000300800 */
[----:B------:R-:W2:Y:S04]  /*a0f20*/  LDL.LU R10, [R1+0x2d00] ;  /* 0x002d0000010a7983 */ /* 0x000ea80000300800 */
[----:B------:R-:W2:Y:S01]  /*a0f30*/  LDL.LU R9, [R1+0x2d04] ;  /* 0x002d040001097983 */ /* 0x000ea20000300800 */
[----:B------:R-:W-:-:S04]  /*a0f40*/  ISETP.GT.AND P2, PT, R4, 0x1d, PT ;  /* 0x0000001d0400780c */ /* 0x000fc80003f44270 */
[----:B------:R-:W-:Y:S02]  /*a0f50*/  SEL R7, RZ, 0x4, !P2 ;  /* 0x00000004ff077807 */ /* 0x000fe40005000000 */
[----:B------:R-:W-:Y:S02]  /*a0f60*/  IADD3 R22, P3, R22, R5, RZ ;  /* 0x0000000516167210 */ /* 0x000fe40007f7e0ff */
[----:B------:R-:W-:-:S03]  /*a0f70*/  SEL R7, R7, RZ, !P0 ;  /* 0x000000ff07077207 */ /* 0x000fc60004000000 */
[----:B------:R-:W-:Y:S01]  /*a0f80*/  IMAD.X R23, R23, 0x1, R0, P3 ;  /* 0x0000000117177824 */ /* 0x000fe200018e0600 */
[----:B------:R-:W-:Y:S01]  /*a0f90*/  ISETP.NE.U32.AND P2, PT, R7, RZ, PT ;  /* 0x000000ff0700720c */ /* 0x000fe20003f45070 */
[----:B------:R-:W-:Y:S04]  /*a0fa0*/  STL [R1+0x2cdc], R22 ;  /* 0x002cdc1601007387 */ /* 0x000fe80000100800 */
[----:B------:R4:W-:Y:S04]  /*a0fb0*/  STL [R1+0x2cd8], R23 ;  /* 0x002cd81701007387 */ /* 0x0009e80000100800 */
[----:B------:R-:W-:Y:S01]  /*a0fc0*/  LDGSTS.E [R3+0xc000], desc[UR60][R22.64], P1 ;  /* 0x0c00000016037fae */ /* 0x000fe2000892187c */
[----:B----4-:R-:W-:-:S04]  /*a0fd0*/  IADD3 R20, P4, R20, R5, RZ ;  /* 0x0000000514147210 */ /* 0x010fc80007f9e0ff */
[----:B------:R-:W-:Y:S01]  /*a0fe0*/  IADD3.X R21, R21, R0, RZ, P4, !PT ;  /* 0x0000000015157210 */ /* 0x000fe200027fe4ff */
[----:B------:R-:W-:Y:S04]  /*a0ff0*/  STL [R1+0x2ce4], R20 ;  /* 0x002ce41401007387 */ /* 0x000fe80000100800 */
[----:B------:R4:W-:Y:S04]  /*a1000*/  STL [R1+0x2ce0], R21 ;  /* 0x002ce01501007387 */ /* 0x0009e80000100800 */
[----:B------:R-:W2:Y:S04]  /*a1010*/  LDL.LU R23, [R1+0x2d08] ;  /* 0x002d080001177983 */ /* 0x000ea80000300800 */
[----:B------:R-:W2:Y:S04]  /*a1020*/  LDL.LU R22, [R1+0x2d0c] ;  /* 0x002d0c0001167983 */ /* 0x000ea80000300800 */
[----:B------:R-:W-:Y:S04]  /*a1030*/  LDGSTS.E [R3+0x4], desc[UR60][R20.64], P2 ;  /* 0x0000400014037fae */ /* 0x000fe8000912187c */
[----:B----4-:R-:W4:Y:S04]  /*a1040*/  LDL.LU R21, [R1+0x2d10] ;  /* 0x002d100001157983 */ /* 0x010f280000300800 */
[----:B------:R-:W4:Y:S01]  /*a1050*/  LDL.LU R20, [R1+0x2d14] ;  /* 0x002d140001147983 */ /* 0x000f220000300800 */
[----:B---3--:R-:W-:-:S05]  /*a1060*/  IADD3 R16, P1, R16, R5, RZ ;  /* 0x0000000510107210 */ /* 0x008fca0007f3e0ff */
[----:B--2---:R-:W-:Y:S01]  /*a1070*/  IMAD.X R19, R19, 0x1, R0, P1 ;  /* 0x0000000113137824 */ /* 0x004fe200008e0600 */
[----:B------:R-:W-:Y:S01]  /*a1080*/  STL [R1+0x2cec], R16 ;  /* 0x002cec1001007387 */ /* 0x000fe20000100800 */
[----:B------:R-:W-:Y:S01]  /*a1090*/  IMAD.MOV.U32 R84, RZ, RZ, R16 ;  /* 0x000000ffff547224 */ /* 0x000fe200078e0010 */
[----:B------:R-:W-:Y:S02]  /*a10a0*/  IADD3 R14, P3, R14, R5, RZ ;  /* 0x000000050e0e7210 */ /* 0x000fe40007f7e0ff */
[----:B------:R-:W-:Y:S02]  /*a10b0*/  MOV R85, R19 ;  /* 0x0000001300557202 */ /* 0x000fe40000000f00 */
[----:B------:R-:W-:Y:S01]  /*a10c0*/  IADD3.X R15, R15, R0, RZ, P3, !PT ;  /* 0x000000000f0f7210 */ /* 0x000fe20001ffe4ff */
[----:B------:R2:W-:Y:S04]  /*a10d0*/  STL [R1+0x2ce8], R19 ;  /* 0x002ce81301007387 */ /* 0x0005e80000100800 */
[----:B------:R-:W-:Y:S04]  /*a10e0*/  STL [R1+0x2cf4], R14 ;  /* 0x002cf40e01007387 */ /* 0x000fe80000100800 */
[----:B------:R-:W-:Y:S04]  /*a10f0*/  LDGSTS.E [R3+0x4004], desc[UR60][R84.64], P2 ;  /* 0x0400400054037fae */ /* 0x000fe8000912187c */
[----:B------:R3:W-:Y:S04]  /*a1100*/  STL [R1+0x2cf0], R15 ;  /* 0x002cf00f01007387 */ /* 0x0007e80000100800 */
[----:B------:R-:W-:Y:S04]  /*a1110*/  LDGSTS.E [R3+0x8004], desc[UR60][R14.64], P2 ;  /* 0x080040000e037fae */ /* 0x000fe8000912187c */
[----:B--2---:R-:W2:Y:S04]  /*a1120*/  LDL.LU R19, [R1+0x2d18] ;  /* 0x002d180001137983 */ /* 0x004ea80000300800 */
[----:B------:R-:W2:Y:S04]  /*a1130*/  LDL.LU R16, [R1+0x2d1c] ;  /* 0x002d1c0001107983 */ /* 0x000ea80000300800 */
[----:B---3--:R-:W3:Y:S04]  /*a1140*/  LDL.LU R15, [R1+0x2d20] ;  /* 0x002d2000010f7983 */ /* 0x008ee80000300800 */
[----:B------:R-:W3:Y:S01]  /*a1150*/  LDL.LU R14, [R1+0x2d24] ;  /* 0x002d2400010e7983 */ /* 0x000ee20000300800 */
[----:B------:R-:W-:-:S04]  /*a1160*/  ISETP.GT.AND P1, PT, R4, 0x1e, PT ;  /* 0x0000001e0400780c */ /* 0x000fc80003f24270 */
[----:B------:R-:W-:-:S04]  /*a1170*/  SEL R7, RZ, 0x4, !P1 ;  /* 0x00000004ff077807 */ /* 0x000fc80004800000 */
[----:B------:R-:W-:-:S04]  /*a1180*/  SEL R7, R7, RZ, !P0 ;  /* 0x000000ff07077207 */ /* 0x000fc80004000000 */
[----:B------:R-:W-:Y:S02]  /*a1190*/  ISETP.NE.U32.AND P1, PT, R7, RZ, PT ;  /* 0x000000ff0700720c */ /* 0x000fe40003f25070 */
[-C--:B-1----:R-:W-:Y:S02]  /*a11a0*/  IADD3 R12, P3, R12, R5.reuse, RZ ;  /* 0x000000050c0c7210 */ /* 0x082fe40007f7e0ff */
[----:B------:R-:W-:-:S03]  /*a11b0*/  IADD3 R9, P4, R9, R5, RZ ;  /* 0x0000000509097210 */ /* 0x000fc60007f9e0ff */
[----:B------:R-:W-:Y:S01]  /*a11c0*/  IMAD.X R13, R13, 0x1, R0, P3 ;  /* 0x000000010d0d7824 */ /* 0x000fe200018e0600 */
[----:B------:R-:W-:Y:S01]  /*a11d0*/  IADD3.X R10, R10, R0, RZ, P4, !PT ;  /* 0x000000000a0a7210 */ /* 0x000fe200027fe4ff */
[----:B------:R1:W-:Y:S04]  /*a11e0*/  STL [R1+0x2cfc], R12 ;  /* 0x002cfc0c01007387 */ /* 0x0003e80000100800 */
[----:B------:R1:W-:Y:S04]  /*a11f0*/  STL [R1+0x2cf8], R13 ;  /* 0x002cf80d01007387 */ /* 0x0003e80000100800 */
[----:B------:R1:W-:Y:S04]  /*a1200*/  LDGSTS.E [R3+0xc004], desc[UR60][R12.64], P2 ;  /* 0x0c0040000c037fae */ /* 0x0003e8000912187c */
[----:B------:R-:W-:Y:S04]  /*a1210*/  STL [R1+0x2d04], R9 ;  /* 0x002d040901007387 */ /* 0x000fe80000100800 */
[----:B------:R1:W-:Y:S02]  /*a1220*/  STL [R1+0x2d00], R10 ;  /* 0x002d000a01007387 */ /* 0x0003e40000100800 */
[----:B-1----:R-:W-:Y:S01]  /*a1230*/  IMAD.MOV.U32 R12, RZ, RZ, R9 ;  /* 0x000000ffff0c7224 */ /* 0x002fe200078e0009 */
[----:B------:R-:W-:-:S05]  /*a1240*/  MOV R13, R10 ;  /* 0x0000000a000d7202 */ /* 0x000fca0000000f00 */
[----:B------:R1:W-:Y:S04]  /*a1250*/  LDGSTS.E [R3+0x8], desc[UR60][R12.64], P1 ;  /* 0x000080000c037fae */ /* 0x0003e8000892187c */
[----:B------:R-:W3:Y:S04]  /*a1260*/  LDL.LU R13, [R1+0x2d28] ;  /* 0x002d2800010d7983 */ /* 0x000ee80000300800 */
[----:B------:R-:W1:Y:S04]  /*a1270*/  LDL.LU R12, [R1+0x2d2c] ;  /* 0x002d2c00010c7983 */ /* 0x000e680000300800 */
[----:B------:R-:W3:Y:S04]  /*a1280*/  LDL.LU R10, [R1+0x2d30] ;  /* 0x002d3000010a7983 */ /* 0x000ee80000300800 */
[----:B------:R-:W3:Y:S01]  /*a1290*/  LDL.LU R9, [R1+0x2d34] ;  /* 0x002d340001097983 */ /* 0x000ee20000300800 */
[----:B------:R-:W-:-:S05]  /*a12a0*/  IADD3 R22, P2, R22, R5, RZ ;  /* 0x0000000516167210 */ /* 0x000fca0007f5e0ff */
[----:B------:R-:W-:Y:S01]  /*a12b0*/  IMAD.X R23, R23, 0x1, R0, P2 ;  /* 0x0000000117177824 */ /* 0x000fe200010e0600 */
[----:B------:R-:W-:Y:S02]  /*a12c0*/  ISETP.GT.AND P2, PT, R4, 0x1f, PT ;  /* 0x0000001f0400780c */ /* 0x000fe40003f44270 */
[----:B----4-:R-:W-:Y:S01]  /*a12d0*/  IADD3 R20, P3, R20, R5, RZ ;  /* 0x0000000514147210 */ /* 0x010fe20007f7e0ff */
[----:B------:R-:W-:Y:S01]  /*a12e0*/  STL [R1+0x2d0c], R22 ;  /* 0x002d0c1601007387 */ /* 0x000fe20000100800 */
[----:B------:R-:W-:-:S03]  /*a12f0*/  SEL R7, RZ, 0x4, !P2 ;  /* 0x00000004ff077807 */ /* 0x000fc60005000000 */
[----:B------:R-:W-:Y:S01]  /*a1300*/  LDGSTS.E [R3+0x4008], desc[UR60][R22.64], P1 ;  /* 0x0400800016037fae */ /* 0x000fe2000892187c */
[----:B------:R-:W-:-:S03]  /*a1310*/  IADD3.X R21, R21, R0, RZ, P3, !PT ;  /* 0x0000000015157210 */ /* 0x000fc60001ffe4ff */
[----:B------:R4:W-:Y:S04]  /*a1320*/  STL [R1+0x2d08], R23 ;  /* 0x002d081701007387 */ /* 0x0009e80000100800 */
[----:B------:R-:W-:Y:S01]  /*a1330*/  STL [R1+0x2d14], R20 ;  /* 0x002d141401007387 */ /* 0x000fe20000100800 */
[----:B------:R-:W-:-:S03]  /*a1340*/  SEL R7, R7, RZ, !P0 ;  /* 0x000000ff07077207 */ /* 0x000fc60004000000 */
[----:B------:R4:W-:Y:S04]  /*a1350*/  STL [R1+0x2d10], R21 ;  /* 0x002d101501007387 */ /* 0x0009e80000100800 */
[----:B------:R-:W-:Y:S01]  /*a1360*/  LDGSTS.E [R3+0x8008], desc[UR60][R20.64], P1 ;  /* 0x0800800014037fae */ /* 0x000fe2000892187c */
[----:B------:R-:W-:-:S03]  /*a1370*/  ISETP.NE.U32.AND P2, PT, R7, RZ, PT ;  /* 0x000000ff0700720c */ /* 0x000fc60003f45070 */
[----:B----4-:R-:W4:Y:S04]  /*a1380*/  LDL.LU R23, [R1+0x2d38] ;  /* 0x002d380001177983 */ /* 0x010f280000300800 */
[----:B------:R-:W4:Y:S04]  /*a1390*/  LDL.LU R22, [R1+0x2d3c] ;  /* 0x002d3c0001167983 */ /* 0x000f280000300800 */
[----:B------:R-:W4:Y:S04]  /*a13a0*/  LDL.LU R21, [R1+0x30c0] ;  /* 0x0030c00001157983 */ /* 0x000f280000300800 */
[----:B------:R-:W4:Y:S01]  /*a13b0*/  LDL.LU R20, [R1+0x30c4] ;  /* 0x0030c40001147983 */ /* 0x000f220000300800 */
[----:B--2---:R-:W-:-:S02]  /*a13c0*/  IADD3 R16, P3, R16, R5, RZ ;  /* 0x0000000510107210 */ /* 0x004fc40007f7e0ff */
[----:B---3--:R-:W-:-:S03]  /*a13d0*/  IADD3 R14, P4, R14, R5, RZ ;  /* 0x000000050e0e7210 */ /* 0x008fc60007f9e0ff */
[----:B------:R-:W-:Y:S01]  /*a13e0*/  IMAD.X R19, R19, 0x1, R0, P3 ;  /* 0x0000000113137824 */ /* 0x000fe200018e0600 */
[----:B------:R-:W-:Y:S01]  /*a13f0*/  STL [R1+0x2d1c], R16 ;  /* 0x002d1c1001007387 */ /* 0x000fe20000100800 */
[----:B------:R-:W-:Y:S01]  /*a1400*/  IADD3.X R15, R15, R0, RZ, P4, !PT ;  /* 0x000000000f0f7210 */ /* 0x000fe200027fe4ff */
[----:B------:R-:W-:Y:S02]  /*a1410*/  IMAD.MOV.U32 R84, RZ, RZ, R16 ;  /* 0x000000ffff547224 */ /* 0x000fe400078e0010 */
[----:B------:R2:W-:Y:S01]  /*a1420*/  STL [R1+0x2d18], R19 ;  /* 0x002d181301007387 */ /* 0x0005e20000100800 */
[----:B------:R-:W-:-:S03]  /*a1430*/  MOV R85, R19 ;  /* 0x0000001300557202 */ /* 0x000fc60000000f00 */
[----:B------:R-:W-:Y:S04]  /*a1440*/  STL [R1+0x2d24], R14 ;  /* 0x002d240e01007387 */ /* 0x000fe80000100800 */
[----:B------:R3:W-:Y:S04]  /*a1450*/  STL [R1+0x2d20], R15 ;  /* 0x002d200f01007387 */ /* 0x0007e80000100800 */
[----:B------:R-:W-:Y:S04]  /*a1460*/  LDGSTS.E [R3+0xc008], desc[UR60][R84.64], P1 ;  /* 0x0c00800054037fae */ /* 0x000fe8000892187c */
[----:B------:R-:W-:Y:S04]  /*a1470*/  LDGSTS.E [R3+0xc], desc[UR60][R14.64], P2 ;  /* 0x0000c0000e037fae */ /* 0x000fe8000912187c */
[----:B--2---:R-:W2:Y:S04]  /*a1480*/  LDL.LU R19, [R1+0x30c8] ;  /* 0x0030c80001137983 */ /* 0x004ea80000300800 */
[----:B------:R-:W2:Y:S04]  /*a1490*/  LDL.LU R16, [R1+0x30cc] ;  /* 0x0030cc0001107983 */ /* 0x000ea80000300800 */
[----:B---3--:R-:W3:Y:S04]  /*a14a0*/  LDL.LU R15, [R1+0x30d0] ;  /* 0x0030d000010f7983 */ /* 0x008ee80000300800 */
[----:B------:R-:W3:Y:S01]  /*a14b0*/  LDL.LU R14, [R1+0x30d4] ;  /* 0x0030d400010e7983 */ /* 0x000ee20000300800 */
[----:B-1----:R-:W-:-:S02]  /*a14c0*/  IADD3 R12, P1, R12, R5, RZ ;  /* 0x000000050c0c7210 */ /* 0x002fc40007f3e0ff */
        /* <DEDUP_REMOVED lines=15> */
[----:B------:R-:W-:-:S04]  /*a15c0*/  ISETP.GT.AND P1, PT, R4, 0x3c, PT ;  /* 0x0000003c0400780c */ /* 0x000fc80003f24270 */
[----:B------:R-:W-:Y:S02]  /*a15d0*/  SEL R7, RZ, 0x4, !P1 ;  /* 0x00000004ff077807 */ /* 0x000fe40004800000 */
[-C--:B----4-:R-:W-:Y:S02]  /*a15e0*/  IADD3 R22, P3, R22, R5.reuse, RZ ;  /* 0x0000000516167210 */ /* 0x090fe40007f7e0ff */
[----:B------:R-:W-:Y:S02]  /*a15f0*/  SEL R7, R7, RZ, !P0 ;  /* 0x000000ff07077207 */ /* 0x000fe40004000000 */
[-C--:B------:R-:W-:Y:S01]  /*a1600*/  IADD3 R20, P4, R20, R5.reuse, RZ ;  /* 0x0000000514147210 */ /* 0x080fe20007f9e0ff */
[----:B------:R-:W-:Y:S01]  /*a1610*/  IMAD.X R23, R23, 0x1, R0, P3 ;  /* 0x0000000117177824 */ /* 0x000fe200018e0600 */
[----:B------:R-:W-:Y:S02]  /*a1620*/  ISETP.NE.U32.AND P1, PT, R7, RZ, PT ;  /* 0x000000ff0700720c */ /* 0x000fe40003f25070 */
[----:B------:R-:W-:Y:S01]  /*a1630*/  IADD3.X R21, R21, R0, RZ, P4, !PT ;  /* 0x0000000015157210 */ /* 0x000fe200027fe4ff */
[----:B------:R-:W-:Y:S04]  /*a1640*/  STL [R1+0x2d3c], R22 ;  /* 0x002d3c1601007387 */ /* 0x000fe80000100800 */
[----:B------:R4:W-:Y:S04]  /*a1650*/  STL [R1+0x2d38], R23 ;  /* 0x002d381701007387 */ /* 0x0009e80000100800 */
[----:B------:R-:W-:Y:S04]  /*a1660*/  STL [R1+0x30c4], R20 ;  /* 0x0030c41401007387 */ /* 0x000fe80000100800 */
[----:B------:R-:W-:Y:S04]  /*a1670*/  LDGSTS.E [R3+0xc00c], desc[UR60][R22.64], P2 ;  /* 0x0c00c00016037fae */ /* 0x000fe8000912187c */
[----:B------:R4:W-:Y:S04]  /*a1680*/  STL [R1+0x30c0], R21 ;  /* 0x0030c01501007387 */ /* 0x0009e80000100800 */
[----:B------:R-:W-:Y:S04]  /*a1690*/  LDGSTS.E [R3+0x10000], desc[UR60][R20.64], P1 ;  /* 0x1000000014037fae */ /* 0x000fe8000892187c */
[----:B----4-:R-:W4:Y:S04]  /*a16a0*/  LDL.LU R23, [R1+0x30e8] ;  /* 0x0030e80001177983 */ /* 0x010f280000300800 */
[----:B------:R-:W4:Y:S04]  /*a16b0*/  LDL.LU R22, [R1+0x30ec] ;  /* 0x0030ec0001167983 */ /* 0x000f280000300800 */
[----:B------:R-:W4:Y:S04]  /*a16c0*/  LDL.LU R21, [R1+0x30f0] ;  /* 0x0030f00001157983 */ /* 0x000f280000300800 */
[----:B------:R-:W4:Y:S01]  /*a16d0*/  LDL.LU R20, [R1+0x30f4] ;  /* 0x0030f40001147983 */ /* 0x000f220000300800 */
[----:B--2---:R-:W-:-:S05]  /*a16e0*/  IADD3 R16, P2, R16, R5, RZ ;  /* 0x0000000510107210 */ /* 0x004fca0007f5e0ff */
[----:B------:R-:W-:Y:S01]  /*a16f0*/  IMAD.X R19, R19, 0x1, R0, P2 ;  /* 0x0000000113137824 */ /* 0x000fe200010e0600 */
[----:B---3--:R-:W-:Y:S01]  /*a1700*/  IADD3 R14, P3, R14, R5, RZ ;  /* 0x000000050e0e7210 */ /* 0x008fe20007f7e0ff */
[----:B------:R-:W-:Y:S01]  /*a1710*/  STL [R1+0x30cc], R16 ;  /* 0x0030cc1001007387 */ /* 0x000fe20000100800 */
[----:B------:R-:W-:Y:S02]  /*a1720*/  IMAD.MOV.U32 R84, RZ, RZ, R16 ;  /* 0x000000ffff547224 */ /* 0x000fe400078e0010 */
[----:B------:R-:W-:Y:S02]  /*a1730*/  IADD3.X R15, R15, R0, RZ, P3, !PT ;  /* 0x000000000f0f7210 */ /* 0x000fe40001ffe4ff */
[----:B------:R-:W-:Y:S01]  /*a1740*/  MOV R85, R19 ;  /* 0x0000001300557202 */ /* 0x000fe20000000f00 */
[----:B------:R2:W-:Y:S04]  /*a1750*/  STL [R1+0x30c8], R19 ;  /* 0x0030c81301007387 */ /* 0x0005e80000100800 */
        /* <DEDUP_REMOVED lines=28> */
[----:B----4-:R-:W-:-:S02]  /*a1920*/  IADD3 R22, P1, R22, R5, RZ ;  /* 0x0000000516167210 */ /* 0x010fc40007f3e0ff */
[----:B------:R-:W-:-:S03]  /*a1930*/  IADD3 R20, P3, R20, R5, RZ ;  /* 0x0000000514147210 */ /* 0x000fc60007f7e0ff */
[----:B------:R-:W-:Y:S01]  /*a1940*/  IMAD.X R23, R23, 0x1, R0, P1 ;  /* 0x0000000117177824 */ /* 0x000fe200008e0600 */
[----:B------:R-:W-:Y:S02]  /*a1950*/  ISETP.GT.AND P1, PT, R4, 0x3e, PT ;  /* 0x0000003e0400780c */ /* 0x000fe40003f24270 */
[----:B------:R-:W-:Y:S01]  /*a1960*/  IADD3.X R21, R21, R0, RZ, P3, !PT ;  /* 0x0000000015157210 */ /* 0x000fe20001ffe4ff */
[----:B------:R-:W-:Y:S04]  /*a1970*/  STL [R1+0x30ec], R22 ;  /* 0x0030ec1601007387 */ /* 0x000fe80000100800 */
[----:B------:R4:W-:Y:S01]  /*a1980*/  STL [R1+0x30e8], R23 ;  /* 0x0030e81701007387 */ /* 0x0009e20000100800 */
[----:B------:R-:W-:-:S03]  /*a1990*/  SEL R7, RZ, 0x4, !P1 ;  /* 0x00000004ff077807 */ /* 0x000fc60004800000 */
[----:B------:R-:W-:Y:S04]  /*a19a0*/  STL [R1+0x30f4], R20 ;  /* 0x0030f41401007387 */ /* 0x000fe80000100800 */
[----:B------:R-:W-:Y:S04]  /*a19b0*/  LDGSTS.E [R3+0x14004], desc[UR60][R22.64], P2 ;  /* 0x1400400016037fae */ /* 0x000fe8000912187c */
[----:B------:R4:W-:Y:S01]  /*a19c0*/  STL [R1+0x30f0], R21 ;  /* 0x0030f01501007387 */ /* 0x0009e20000100800 */
[----:B------:R-:W-:-:S03]  /*a19d0*/  SEL R7, R7, RZ, !P0 ;  /* 0x000000ff07077207 */ /* 0x000fc60004000000 */
[----:B------:R-:W-:Y:S01]  /*a19e0*/  LDGSTS.E [R3+0x18004], desc[UR60][R20.64], P2 ;  /* 0x1800400014037fae */ /* 0x000fe2000912187c */
[----:B------:R-:W-:-:S03]  /*a19f0*/  ISETP.NE.U32.AND P1, PT, R7, RZ, PT ;  /* 0x000000ff0700720c */ /* 0x000fc60003f25070 */
[----:B----4-:R-:W4:Y:S04]  /*a1a00*/  LDL.LU R23, [R1+0x3118] ;  /* 0x0031180001177983 */ /* 0x010f280000300800 */
[----:B------:R-:W4:Y:S04]  /*a1a10*/  LDL.LU R22, [R1+0x311c] ;  /* 0x00311c0001167983 */ /* 0x000f280000300800 */
[----:B------:R-:W4:Y:S04]  /*a1a20*/  LDL.LU R21, [R1+0x3120] ;  /* 0x0031200001157983 */ /* 0x000f280000300800 */
[----:B------:R-:W4:Y:S01]  /*a1a30*/  LDL.LU R20, [R1+0x3124] ;  /* 0x0031240001147983 */ /* 0x000f220000300800 */
[----:B--2---:R-:W-:-:S05]  /*a1a40*/  IADD3 R16, P3, R16, R5, RZ ;  /* 0x0000000510107210 */ /* 0x004fca0007f7e0ff */
[----:B------:R-:W-:Y:S01]  /*a1a50*/  IMAD.X R19, R19, 0x1, R0, P3 ;  /* 0x0000000113137824 */ /* 0x000fe200018e0600 */
[----:B---3--:R-:W-:Y:S01]  /*a1a60*/  IADD3 R14, P4, R14, R5, RZ ;  /* 0x000000050e0e7210 */ /* 0x008fe20007f9e0ff */
[----:B------:R-:W-:Y:S03]  /*a1a70*/  STL [R1+0x30fc], R16 ;  /* 0x0030fc1001007387 */ /* 0x000fe60000100800 */
[----:B------:R-:W-:Y:S01]  /*a1a80*/  IADD3.X R15, R15, R0, RZ, P4, !PT ;  /* 0x000000000f0f7210 */ /* 0x000fe200027fe4ff */
[----:B------:R2:W-:Y:S01]  /*a1a90*/  STL [R1+0x30f8], R19 ;  /* 0x0030f81301007387 */ /* 0x0005e20000100800 */
[----:B------:R-:W-:Y:S01]  /*a1aa0*/  IMAD.MOV.U32 R84, RZ, RZ, R16 ;  /* 0x000000ffff547224 */ /* 0x000fe200078e0010 */
[----:B------:R-:W-:Y:S02]  /*a1ab0*/  MOV R85, R19 ;  /* 0x0000001300557202 */ /* 0x000fe40000000f00 */
        /* <DEDUP_REMOVED lines=17> */
[----:B-1----:R-:W-:Y:S01]  /*a1bd0*/  IMAD.MOV.U32 R12, RZ, RZ, R9 ;  /* 0x000000ffff0c7224 */ /* 0x002fe200078e0009 */
[----:B------:R-:W-:-:S05]  /*a1be0*/  MOV R13, R10 ;  /* 0x0000000a000d7202 */ /* 0x000fca0000000f00 */
[----:B------:R1:W-:Y:S04]  /*a1bf0*/  LDGSTS.E [R3+0x18008], desc[UR60][R12.64], P1 ;  /* 0x180080000c037fae */ /* 0x0003e8000892187c */
[----:B------:R-:W3:Y:S04]  /*a1c00*/  LDL.LU R13, [R1+0x3138] ;  /* 0x00313800010d7983 */ /* 0x000ee80000300800 */
[----:B------:R-:W1:Y:S04]  /*a1c10*/  LDL.LU R12, [R1+0x313c] ;  /* 0x00313c00010c7983 */ /* 0x000e680000300800 */
[----:B----4-:R-:W4:Y:S04]  /*a1c20*/  LDL.LU R10, [R1+0x34c0] ;  /* 0x0034c000010a7983 */ /* 0x010f280000300800 */
[----:B------:R-:W4:Y:S01]  /*a1c30*/  LDL.LU R9, [R1+0x34c4] ;  /* 0x0034c40001097983 */ /* 0x000f220000300800 */
[----:B------:R-:W-:-:S02]  /*a1c40*/  ISETP.GT.AND P2, PT, R4, 0x3f, PT ;  /* 0x0000003f0400780c */ /* 0x000fc40003f44270 */
[-C--:B------:R-:W-:Y:S02]  /*a1c50*/  IADD3 R22, P3, R22, R5.reuse, RZ ;  /* 0x0000000516167210 */ /* 0x080fe40007f7e0ff */
[----:B------:R-:W-:Y:S02]  /*a1c60*/  SEL R7, RZ, 0x4, !P2 ;  /* 0x00000004ff077807 */ /* 0x000fe40005000000 */
[-C--:B------:R-:W-:Y:S02]  /*a1c70*/  IADD3 R20, P4, R20, R5.reuse, RZ ;  /* 0x0000000514147210 */ /* 0x080fe40007f9e0ff */
[----:B------:R-:W-:Y:S01]  /*a1c80*/  SEL R7, R7, RZ, !P0 ;  /* 0x000000ff07077207 */ /* 0x000fe20004000000 */
[----:B------:R-:W-:Y:S01]  /*a1c90*/  IMAD.X R23, R23, 0x1, R0, P3 ;  /* 0x0000000117177824 */ /* 0x000fe200018e0600 */
[----:B------:R-:W-:Y:S02]  /*a1ca0*/  IADD3.X R21, R21, R0, RZ, P4, !PT ;  /* 0x0000000015157210 */ /* 0x000fe400027fe4ff */
[----:B------:R-:W-:Y:S01]  /*a1cb0*/  ISETP.NE.U32.AND P2, PT, R7, RZ, PT ;  /* 0x000000ff0700720c */ /* 0x000fe20003f45070 */
[----:B------:R-:W-:Y:S04]  /*a1cc0*/  STL [R1+0x311c], R22 ;  /* 0x00311c1601007387 */ /* 0x000fe80000100800 */
[----:B------:R2:W-:Y:S04]  /*a1cd0*/  STL [R1+0x3118], R23 ;  /* 0x0031181701007387 */ /* 0x0005e80000100800 */
[----:B------:R-:W-:Y:S04]  /*a1ce0*/  STL [R1+0x3124], R20 ;  /* 0x0031241401007387 */ /* 0x000fe80000100800 */
[----:B------:R-:W-:Y:S04]  /*a1cf0*/  LDGSTS.E [R3+0x1c008], desc[UR60][R22.64], P1 ;  /* 0x1c00800016037fae */ /* 0x000fe8000892187c */
[----:B------:R2:W-:Y:S04]  /*a1d00*/  STL [R1+0x3120], R21 ;  /* 0x0031201501007387 */ /* 0x0005e80000100800 */
[----:B------:R-:W-:Y:S04]  /*a1d10*/  LDGSTS.E [R3+0x1000c], desc[UR60][R20.64], P2 ;  /* 0x1000c00014037fae */ /* 0x000fe8000912187c */
[----:B--2---:R-:W2:Y:S04]  /*a1d20*/  LDL.LU R23, [R1+0x34c8] ;  /* 0x0034c80001177983 */ /* 0x004ea80000300800 */
[----:B------:R-:W2:Y:S04]  /*a1d30*/  LDL.LU R22, [R1+0x34cc] ;  /* 0x0034cc0001167983 */ /* 0x000ea80000300800 */
[----:B------:R-:W2:Y:S04]  /*a1d40*/  LDL.LU R21, [R1+0x34d0] ;  /* 0x0034d00001157983 */ /* 0x000ea80000300800 */
[----:B------:R-:W2:Y:S01]  /*a1d50*/  LDL.LU R20, [R1+0x34d4] ;  /* 0x0034d40001147983 */ /* 0x000ea20000300800 */
[----:B------:R-:W-:-:S05]  /*a1d60*/  IADD3 R16, P1, R16, R5, RZ ;  /* 0x0000000510107210 */ /* 0x000fca0007f3e0ff */
        /* <DEDUP_REMOVED lines=11> */
[----:B---3--:R-:W3:Y:S04]  /*a1e20*/  LDL.LU R19, [R1+0x34d8] ;  /* 0x0034d80001137983 */ /* 0x008ee80000300800 */
[----:B------:R-:W3:Y:S04]  /*a1e30*/  LDL.LU R16, [R1+0x34dc] ;  /* 0x0034dc0001107983 */ /* 0x000ee80000300800 */
[----:B------:R-:W3:Y:S04]  /*a1e40*/  LDL.LU R15, [R1+0x34e0] ;  /* 0x0034e000010f7983 */ /* 0x000ee80000300800 */
[----:B------:R-:W3:Y:S01]  /*a1e50*/  LDL.LU R14, [R1+0x34e4] ;  /* 0x0034e400010e7983 */ /* 0x000ee20000300800 */
[----:B------:R-:W-:-:S04]  /*a1e60*/  ISETP.GT.AND P1, PT, R4, 0x5c, PT ;  /* 0x0000005c0400780c */ /* 0x000fc80003f24270 */
[----:B------:R-:W-:-:S04]  /*a1e70*/  SEL R7, RZ, 0x4, !P1 ;  /* 0x00000004ff077807 */ /* 0x000fc80004800000 */
[----:B------:R-:W-:-:S04]  /*a1e80*/  SEL R7, R7, RZ, !P0 ;  /* 0x000000ff07077207 */ /* 0x000fc80004000000 */
[----:B------:R-:W-:Y:S02]  /*a1e90*/  ISETP.NE.U32.AND P1, PT, R7, RZ, PT ;  /* 0x000000ff0700720c */ /* 0x000fe40003f25070 */
[-C--:B-1----:R-:W-:Y:S02]  /*a1ea0*/  IADD3 R12, P3, R12, R5.reuse, RZ ;  /* 0x000000050c0c7210 */ /* 0x082fe40007f7e0ff */
        /* <DEDUP_REMOVED lines=9> */
[----:B----4-:R-:W-:-:S05]  /*a1f40*/  MOV R13, R10 ;  /* 0x0000000a000d7202 */ /* 0x010fca0000000f00 */
[----:B------:R1:W-:Y:S04]  /*a1f50*/  LDGSTS.E [R3+0x20000], desc[UR60][R12.64], P1 ;  /* 0x200000000c037fae */ /* 0x0003e8000892187c */
[----:B------:R-:W4:Y:S04]  /*a1f60*/  LDL.LU R13, [R1+0x34e8] ;  /* 0x0034e800010d7983 */ /* 0x000f280000300800 */
[----:B------:R-:W1:Y:S04]  /*a1f70*/  LDL.LU R12, [R1+0x34ec] ;  /* 0x0034ec00010c7983 */ /* 0x000e680000300800 */
[----:B--2---:R-:W2:Y:S04]  /*a1f80*/  LDL.LU R10, [R1+0x34f0] ;  /* 0x0034f000010a7983 */ /* 0x004ea80000300800 */
[----:B------:R-:W4:Y:S01]  /*a1f90*/  LDL.LU R9, [R1+0x34f4] ;  /* 0x0034f40001097983 */ /* 0x000f220000300800 */
[----:B------:R-:W-:-:S02]  /*a1fa0*/  IADD3 R22, P2, R22, R5, RZ ;  /* 0x0000000516167210 */ /* 0x000fc40007f5e0ff */
[----:B------:R-:W-:-:S03]  /*a1fb0*/  IADD3 R20, P3, R20, R5, RZ ;  /* 0x0000000514147210 */ /* 0x000fc60007f7e0ff */
[----:B------:R-:W-:Y:S01]  /*a1fc0*/  IMAD.X R23, R23, 0x1, R0, P2 ;  /* 0x0000000117177824 */ /* 0x000fe200010e0600 */
[----:B------:R-:W-:Y:S02]  /*a1fd0*/  ISETP.GT.AND P2, PT, R4, 0x5d, PT ;  /* 0x0000005d0400780c */ /* 0x000fe40003f44270 */
[----:B------:R-:W-:Y:S01]  /*a1fe0*/  IADD3.X R21, R21, R0, RZ, P3, !PT ;  /* 0x0000000015157210 */ /* 0x000fe20001ffe4ff */
[----:B------:R-:W-:Y:S04]  /*a1ff0*/  STL [R1+0x34cc], R22 ;  /* 0x0034cc1601007387 */ /* 0x000fe80000100800 */
[----:B------:R-:W-:Y:S01]  /*a2000*/  LDGSTS.E [R3+0x24000], desc[UR60][R22.64], P1 ;  /* 0x2400000016037fae */ /* 0x000fe2000892187c */
[----:B------:R-:W-:-:S03]  /*a2010*/  SEL R7, RZ, 0x4, !P2 ;  /* 0x00000004ff077807 */ /* 0x000fc60005000000 */
[----:B------:R3:W-:Y:S04]  /*a2020*/  STL [R1+0x34c8], R23 ;  /* 0x0034c81701007387 */ /* 0x0007e80000100800 */
[----:B------:R-:W-:Y:S04]  /*a2030*/  STL [R1+0x34d4], R20 ;  /* 0x0034d41401007387 */ /* 0x000fe80000100800 */
[----:B------:R3:W-:Y:S01]  /*a2040*/  STL [R1+0x34d0], R21 ;  /* 0x0034d01501007387 */ /* 0x0007e20000100800 */
[----:B------:R-:W-:-:S03]  /*a2050*/  SEL R7, R7, RZ, !P0 ;  /* 0x000000ff07077207 */ /* 0x000fc60004000000 */
[----:B------:R-:W-:Y:S01]  /*a2060*/  LDGSTS.E [R3+0x28000], desc[UR60][R20.64], P1 ;  /* 0x2800000014037fae */ /* 0x000fe2000892187c */
[----:B------:R-:W-:-:S03]  /*a2070*/  ISETP.NE.U32.AND P2, PT, R7, RZ, PT ;  /* 0x000000ff0700720c */ /* 0x000fc60003f45070 */
[----:B---3--:R-:W3:Y:S04]  /*a2080*/  LDL.LU R23, [R1+0x34f8] ;  /* 0x0034f80001177983 */ /* 0x008ee80000300800 */
[----:B------:R-:W3:Y:S04]  /*a2090*/  LDL.LU R22, [R1+0x34fc] ;  /* 0x0034fc0001167983 */ /* 0x000ee80000300800 */
[----:B------:R-:W3:Y:S04]  /*a20a0*/  LDL.LU R21, [R1+0x3500] ;  /* 0x0035000001157983 */ /* 0x000ee80000300800 */
[----:B------:R-:W3:Y:S01]  /*a20b0*/  LDL.LU R20, [R1+0x3504] ;  /* 0x0035040001147983 */ /* 0x000ee20000300800 */
[----:B------:R-:W-:-:S05]  /*a20c0*/  IADD3 R16, P3, R16, R5, RZ ;  /* 0x0000000510107210 */ /* 0x000fca0007f7e0ff */
[----:B------:R-:W-:Y:S01]  /*a20d0*/  IMAD.X R19, R19, 0x1, R0, P3 ;  /* 0x0000000113137824 */ /* 0x000fe200018e0600 */
[----:B------:R-:W-:Y:S01]  /*a20e0*/  IADD3 R14, P4, R14, R5, RZ ;  /* 0x000000050e0e7210 */ /* 0x000fe20007f9e0ff */
        /* <DEDUP_REMOVED lines=9> */
[----:B-1----:R-:W3:Y:S04]  /*a2180*/  LDL.LU R19, [R1+0x3508] ;  /* 0x0035080001137983 */ /* 0x002ee80000300800 */
[----:B------:R-:W3:Y:S04]  /*a2190*/  LDL.LU R16, [R1+0x350c] ;  /* 0x00350c0001107983 */ /* 0x000ee80000300800 */
[----:B------:R-:W3:Y:S04]  /*a21a0*/  LDL.LU R15, [R1+0x3510] ;  /* 0x00351000010f7983 */ /* 0x000ee80000300800 */
[----:B------:R-:W3:Y:S01]  /*a21b0*/  LDL.LU R14, [R1+0x3514] ;  /* 0x00351400010e7983 */ /* 0x000ee20000300800 */
[----:B------:R-:W-:-:S02]  /*a21c0*/  IADD3 R12, P1, R12, R5, RZ ;  /* 0x000000050c0c7210 */ /* 0x000fc40007f3e0ff */
[----:B----4-:R-:W-:-:S03]  /*a21d0*/  IADD3 R9, P3, R9, R5, RZ ;  /* 0x0000000509097210 */ /* 0x010fc60007f7e0ff */
[----:B------:R-:W-:Y:S01]  /*a21e0*/  IMAD.X R13, R13, 0x1, R0, P1 ;  /* 0x000000010d0d7824 */ /* 0x000fe200008e0600 */
[----:B--2---:R-:W-:Y:S01]  /*a21f0*/  IADD3.X R10, R10, R0, RZ, P3, !PT ;  /* 0x000000000a0a7210 */ /* 0x004fe20001ffe4ff */
[----:B------:R1:W-:Y:S04]  /*a2200*/  STL [R1+0x34ec], R12 ;  /* 0x0034ec0c01007387 */ /* 0x0003e80000100800 */
[----:B------:R2:W-:Y:S04]  /*a2210*/  STL [R1+0x34e8], R13 ;  /* 0x0034e80d01007387 */ /* 0x0005e80000100800 */
[----:B------:R1:W-:Y:S04]  /*a2220*/  LDGSTS.E [R3+0x24004], desc[UR60][R12.64], P2 ;  /* 0x240040000c037fae */ /* 0x0003e8000912187c */
[----:B------:R-:W-:Y:S04]  /*a2230*/  STL [R1+0x34f4], R9 ;  /* 0x0034f40901007387 */ /* 0x000fe80000100800 */
[----:B------:R4:W-:Y:S01]  /*a2240*/  STL [R1+0x34f0], R10 ;  /* 0x0034f00a01007387 */ /* 0x0009e20000100800 */
[----:B-1----:R-:W-:Y:S01]  /*a2250*/  IMAD.MOV.U32 R12, RZ, RZ, R9 ;  /* 0x000000ffff0c7224 */ /* 0x002fe200078e0009 */
[----:B--2---:R-:W-:-:S05]  /*a2260*/  MOV R13, R10 ;  /* 0x0000000a000d7202 */ /* 0x004fca0000000f00 */
[----:B------:R1:W-:Y:S04]  /*a2270*/  LDGSTS.E [R3+0x28004], desc[UR60][R12.64], P2 ;  /* 0x280040000c037fae */ /* 0x0003e8000912187c */
[----:B------:R-:W2:Y:S04]  /*a2280*/  LDL.LU R13, [R1+0x3518] ;  /* 0x00351800010d7983 */ /* 0x000ea80000300800 */
[----:B------:R-:W1:Y:S04]  /*a2290*/  LDL.LU R12, [R1+0x351c] ;  /* 0x00351c00010c7983 */ /* 0x000e680000300800 */
[----:B----4-:R-:W4:Y:S04]  /*a22a0*/  LDL.LU R10, [R1+0x3520] ;  /* 0x00352000010a7983 */ /* 0x010f280000300800 */
[----:B------:R-:W2:Y:S01]  /*a22b0*/  LDL.LU R9, [R1+0x3524] ;  /* 0x0035240001097983 */ /* 0x000ea20000300800 */
[----:B------:R-:W-:-:S04]  /*a22c0*/  ISETP.GT.AND P1, PT, R4, 0x5e, PT ;  /* 0x0000005e0400780c */ /* 0x000fc80003f24270 */
[----:B------:R-:W-:Y:S02]  /*a22d0*/  SEL R7, RZ, 0x4, !P1 ;  /* 0x00000004ff077807 */ /* 0x000fe40004800000 */
[-C--:B---3--:R-:W-:Y:S02]  /*a22e0*/  IADD3 R22, P3, R22, R5.reuse, RZ ;  /* 0x0000000516167210 */ /* 0x088fe40007f7e0ff */
        /* <DEDUP_REMOVED lines=11> */
[----:B---3--:R-:W3:Y:S04]  /*a23a0*/  LDL.LU R23, [R1+0x3528] ;  /* 0x0035280001177983 */ /* 0x008ee80000300800 */
[----:B------:R-:W3:Y:S04]  /*a23b0*/  LDL.LU R22, [R1+0x352c] ;  /* 0x00352c0001167983 */ /* 0x000ee80000300800 */
[----:B------:R-:W3:Y:S04]  /*a23c0*/  LDL.LU R21, [R1+0x3530] ;  /* 0x0035300001157983 */ /* 0x000ee80000300800 */
[----:B------:R-:W3:Y:S01]  /*a23d0*/  LDL.LU R20, [R1+0x3534] ;  /* 0x0035340001147983 */ /* 0x000ee20000300800 */
[----:B------:R-:W-:-:S05]  /*a23e0*/  IADD3 R16, P2, R16, R5, RZ ;  /* 0x0000000510107210 */ /* 0x000fca0007f5e0ff */
[----:B------:R-:W-:Y:S01]  /*a23f0*/  IMAD.X R19, R19, 0x1, R0, P2 ;  /* 0x0000000113137824 */ /* 0x000fe200010e0600 */
[----:B------:R-:W-:Y:S01]  /*a2400*/  IADD3 R14, P3, R14, R5, RZ ;  /* 0x000000050e0e7210 */ /* 0x000fe20007f7e0ff */
        /* <DEDUP_REMOVED lines=13> */
[----:B------:R-:W-:-:S04]  /*a24e0*/  ISETP.GT.AND P2, PT, R4, 0x5f, PT ;  /* 0x0000005f0400780c */ /* 0x000fc80003f44270 */
[----:B------:R-:W-:-:S04]  /*a24f0*/  SEL R7, RZ, 0x4, !P2 ;  /* 0x00000004ff077807 */ /* 0x000fc80005000000 */
        /* <DEDUP_REMOVED lines=18> */
[----:B---3--:R-:W-:-:S02]  /*a2620*/  IADD3 R22, P1, R22, R5, RZ ;  /* 0x0000000516167210 */ /* 0x008fc40007f3e0ff */
        /* <DEDUP_REMOVED lines=22> */
[----:B------:R1:W-:Y:S04]  /*a2790*/  STL [R1+0x3538], R19 ;  /* 0x0035381301007387 */ /* 0x0003e80000100800 */
[----:B------:R-:W-:Y:S01]  /*a27a0*/  STL [R1+0x38ac], R14 ;  /* 0x0038ac0e01007387 */ /* 0x000fe20000100800 */
[----:B------:R-:W-:Y:S01]  /*a27b0*/  IMAD.MOV.U32 R84, RZ, RZ, R16 ;  /* 0x000000ffff547224 */ /* 0x000fe200078e0010 */
[----:B------:R-:W-:-:S02]  /*a27c0*/  MOV R85, R19 ;  /* 0x0000001300557202 */ /* 0x000fc40000000f00 */
[----:B------:R1:W-:Y:S04]  /*a27d0*/  STL [R1+0x38a8], R15 ;  /* 0x0038a80f01007387 */ /* 0x0003e80000100800 */
[----:B------:R-:W-:Y:S04]  /*a27e0*/  LDGSTS.E [R3+0x2c00c], desc[UR60][R84.64], P2 ;  /* 0x2c00c00054037fae */ /* 0x000fe8000912187c */
[----:B-1----:R-:W3:Y:S04]  /*a27f0*/  LDL.LU R19, [R1+0x38d0] ;  /* 0x0038d00001137983 */ /* 0x002ee80000300800 */
[----:B------:R-:W3:Y:S04]  /*a2800*/  LDL.LU R16, [R1+0x38d4] ;  /* 0x0038d40001107983 */ /* 0x000ee80000300800 */
[----:B------:R-:W-:Y:S04]  /*a2810*/  LDGSTS.E [R3+0x30000], desc[UR60][R14.64], P1 ;  /* 0x300000000e037fae */ /* 0x000fe8000892187c */
[----:B------:R-:W3:Y:S04]  /*a2820*/  LDL.LU R15, [R1+0x38d8] ;  /* 0x0038d800010f7983 */ /* 0x000ee80000300800 */
[----:B------:R-:W3:Y:S01]  /*a2830*/  LDL.LU R14, [R1+0x38dc] ;  /* 0x0038dc00010e7983 */ /* 0x000ee20000300800 */
[----:B------:R-:W-:-:S02]  /*a2840*/  IADD3 R12, P2, R12, R5, RZ ;  /* 0x000000050c0c7210 */ /* 0x000fc40007f5e0ff */
        /* <DEDUP_REMOVED lines=15> */
[----:B------:R-:W-:-:S02]  /*a2940*/  ISETP.GT.AND P2, PT, R4, 0x7d, PT ;  /* 0x0000007d0400780c */ /* 0x000fc40003f44270 */
[----:B---3--:R-:W-:Y:S02]  /*a2950*/  IADD3 R22, P3, R22, R5, RZ ;  /* 0x0000000516167210 */ /* 0x008fe40007f7e0ff */
[----:B------:R-:W-:-:S03]  /*a2960*/  SEL R7, RZ, 0x4, !P2 ;  /* 0x00000004ff077807 */ /* 0x000fc60005000000 */
[----:B------:R-:W-:Y:S01]  /*a2970*/  IMAD.X R23, R23, 0x1, R0, P3 ;  /* 0x0000000117177824 */ /* 0x000fe200018e0600 */
[----:B------:R-:W-:Y:S02]  /*a2980*/  SEL R7, R7, RZ, !P0 ;  /* 0x000000ff07077207 */ /* 0x000fe40004000000 */
[-C--:B------:R-:W-:Y:S02]  /*a2990*/  IADD3 R20, P4, R20, R5.reuse, RZ ;  /* 0x0000000514147210 */ /* 0x080fe40007f9e0ff */
[----:B------:R-:W-:Y:S01]  /*a29a0*/  LDGSTS.E [R3+0x3c000], desc[UR60][R22.64], P1 ;  /* 0x3c00000016037fae */ /* 0x000fe2000892187c */
[----:B------:R-:W-:Y:S02]  /*a29b0*/  ISETP.NE.U32.AND P2, PT, R7, RZ, PT ;  /* 0x000000ff0700720c */ /* 0x000fe40003f45070 */
[----:B------:R-:W-:Y:S01]  /*a29c0*/  IADD3.X R21, R21, R0, RZ, P4, !PT ;  /* 0x0000000015157210 */ /* 0x000fe200027fe4ff */
[----:B------:R-:W-:Y:S04]  /*a29d0*/  STL [R1+0x38c4], R22 ;  /* 0x0038c41601007387 */ /* 0x000fe80000100800 */
[----:B------:R1:W-:Y:S04]  /*a29e0*/  STL [R1+0x38c0], R23 ;  /* 0x0038c01701007387 */ /* 0x0003e80000100800 */
[----:B------:R3:W-:Y:S04]  /*a29f0*/  STL [R1+0x38cc], R20 ;  /* 0x0038cc1401007387 */ /* 0x0007e80000100800 */
[----:B------:R3:W-:Y:S04]  /*a2a00*/  STL [R1+0x38c8], R21 ;  /* 0x0038c81501007387 */ /* 0x0007e80000100800 */
[----:B------:R-:W4:Y:S04]  /*a2a10*/  LDL.LU R84, [R1+0x38f0] ;  /* 0x0038f00001547983 */ /* 0x000f280000300800 */
[----:B------:R-:W4:Y:S04]  /*a2a20*/  LDL.LU R83, [R1+0x38f4] ;  /* 0x0038f40001537983 */ /* 0x000f280000300800 */
[----:B------:R3:W-:Y:S04]  /*a2a30*/  LDGSTS.E [R3+0x30004], desc[UR60][R20.64], P2 ;  /* 0x3000400014037fae */ /* 0x0007e8000912187c */
[----:B-1----:R-:W4:Y:S04]  /*a2a40*/  LDL.LU R23, [R1+0x38f8] ;  /* 0x0038f80001177983 */ /* 0x002f280000300800 */
[----:B------:R-:W4:Y:S01]  /*a2a50*/  LDL.LU R22, [R1+0x38fc] ;  /* 0x0038fc0001167983 */ /* 0x000f220000300800 */
[----:B------:R-:W-:-:S05]  /*a2a60*/  IADD3 R16, P1, R16, R5, RZ ;  /* 0x0000000510107210 */ /* 0x000fca0007f3e0ff */
[----:B------:R-:W-:Y:S02]  /*a2a70*/  IMAD.X R19, R19, 0x1, R0, P1 ;  /* 0x0000000113137824 */ /* 0x000fe400008e0600 */
[----:B---3--:R-:W-:Y:S01]  /*a2a80*/  IMAD.MOV.U32 R20, RZ, RZ, R16 ;  /* 0x000000ffff147224 */ /* 0x008fe200078e0010 */
[----:B------:R1:W-:Y:S02]  /*a2a90*/  STL [R1+0x38d4], R16 ;  /* 0x0038d41001007387 */ /* 0x0003e40000100800 */
[----:B------:R-:W-:Y:S02]  /*a2aa0*/  MOV R21, R19 ;  /* 0x0000001300157202 */ /* 0x000fe40000000f00 */
[----:B------:R-:W-:Y:S01]  /*a2ab0*/  IADD3 R14, P3, R14, R5, RZ ;  /* 0x000000050e0e7210 */ /* 0x000fe20007f7e0ff */
[----:B------:R-:W-:Y:S04]  /*a2ac0*/  STL [R1+0x38d0], R19 ;  /* 0x0038d01301007387 */ /* 0x000fe80000100800 */
[----:B------:R-:W-:Y:S01]  /*a2ad0*/  LDGSTS.E [R3+0x34004], desc[UR60][R20.64], P2 ;  /* 0x3400400014037fae */ /* 0x000fe2000912187c */
[----:B------:R-:W-:-:S03]  /*a2ae0*/  IADD3.X R15, R15, R0, RZ, P3, !PT ;  /* 0x000000000f0f7210 */ /* 0x000fc60001ffe4ff */
[----:B------:R-:W-:Y:S04]  /*a2af0*/  STL [R1+0x38dc], R14 ;  /* 0x0038dc0e01007387 */ /* 0x000fe80000100800 */
[----:B------:R3:W-:Y:S04]  /*a2b00*/  STL [R1+0x38d8], R15 ;  /* 0x0038d80f01007387 */ /* 0x0007e80000100800 */
[----:B------:R-:W-:Y:S04]  /*a2b10*/  LDGSTS.E [R3+0x38004], desc[UR60][R14.64], P2 ;  /* 0x380040000e037fae */ /* 0x000fe8000912187c */
[----:B-1----:R-:W4:Y:S04]  /*a2b20*/  LDL.LU R16, [R1+0x3900] ;  /* 0x0039000001107983 */ /* 0x002f280000300800 */
[----:B---3--:R-:W3:Y:S04]  /*a2b30*/  LDL.LU R15, [R1+0x3904] ;  /* 0x00390400010f7983 */ /* 0x008ee80000300800 */
[----:B------:R-:W3:Y:S04]  /*a2b40*/  LDL.LU R21, [R1+0x3908] ;  /* 0x0039080001157983 */ /* 0x000ee80000300800 */
        /* <DEDUP_REMOVED lines=25> */
[----:B------:R-:W-:Y:S01]  /*a2ce0*/  IMAD.X R84, R84, 0x1, R0, P2 ;  /* 0x0000000154547824 */ /* 0x000fe200010e0600 */
[----:B------:R-:W-:Y:S01]  /*a2cf0*/  IADD3.X R23, R23, R0, RZ, P3, !PT ;  /* 0x0000000017177210 */ /* 0x000fe20001ffe4ff */
[----:B------:R-:W-:Y:S04]  /*a2d00*/  STL [R1+0x38f4], R83 ;  /* 0x0038f45301007387 */ /* 0x000fe80000100800 */
[----:B------:R1:W-:Y:S01]  /*a2d10*/  STL [R1+0x38f0], R84 ;  /* 0x0038f05401007387 */ /* 0x0003e20000100800 */
[----:B------:R-:W-:Y:S01]  /*a2d20*/  IMAD.MOV.U32 R85, RZ, RZ, R84 ;  /* 0x000000ffff557224 */ /* 0x000fe200078e0054 */
[----:B------:R-:W-:Y:S02]  /*a2d30*/  ISETP.GT.AND P2, PT, R4, 0x7f, PT ;  /* 0x0000007f0400780c */ /* 0x000fe40003f44270 */
[----:B------:R3:W-:Y:S02]  /*a2d40*/  STL [R1+0x38fc], R22 ;  /* 0x0038fc1601007387 */ /* 0x0007e40000100800 */
[----:B------:R-:W-:-:S02]  /*a2d50*/  SEL R7, RZ, 0x4, !P2 ;  /* 0x00000004ff077807 */ /* 0x000fc40005000000 */
[----:B-1----:R-:W-:Y:S01]  /*a2d60*/  MOV R84, R83 ;  /* 0x0000005300547202 */ /* 0x002fe20000000f00 */
[----:B------:R1:W-:Y:S01]  /*a2d70*/  STL [R1+0x38f8], R23 ;  /* 0x0038f81701007387 */ /* 0x0003e20000100800 */
[----:B------:R-:W-:-:S03]  /*a2d80*/  SEL R7, R7, RZ, !P0 ;  /* 0x000000ff07077207 */ /* 0x000fc60004000000 */
[----:B------:R-:W-:Y:S04]  /*a2d90*/  LDGSTS.E [R3+0x34008], desc[UR60][R84.64], P1 ;  /* 0x3400800054037fae */ /* 0x000fe8000892187c */
[----:B------:R1:W-:Y:S01]  /*a2da0*/  LDGSTS.E [R3+0x38008], desc[UR60][R22.64], P1 ;  /* 0x3800800016037fae */ /* 0x0003e2000892187c */
[----:B------:R-:W-:Y:S02]  /*a2db0*/  ISETP.NE.U32.AND P2, PT, R7, RZ, PT ;  /* 0x000000ff0700720c */ /* 0x000fe40003f45070 */
[----:B---3--:R-:W-:-:S05]  /*a2dc0*/  IADD3 R15, P3, R15, R5, RZ ;  /* 0x000000050f0f7210 */ /* 0x008fca0007f7e0ff */
[----:B------:R-:W-:Y:S01]  /*a2dd0*/  IMAD.X R16, R16, 0x1, R0, P3 ;  /* 0x0000000110107824 */ /* 0x000fe200018e0600 */
[----:B-1----:R-:W-:-:S03]  /*a2de0*/  MOV R22, R15 ;  /* 0x0000000f00167202 */ /* 0x002fc60000000f00 */
[----:B------:R-:W-:Y:S01]  /*a2df0*/  IMAD.MOV.U32 R23, RZ, RZ, R16 ;  /* 0x000000ffff177224 */ /* 0x000fe200078e0010 */
[----:B------:R-:W-:-:S04]  /*a2e00*/  IADD3 R14, P3, R14, R5, RZ ;  /* 0x000000050e0e7210 */ /* 0x000fc80007f7e0ff */
[----:B------:R1:W-:Y:S01]  /*a2e10*/  LDGSTS.E [R3+0x3c008], desc[UR60][R22.64], P1 ;  /* 0x3c00800016037fae */ /* 0x0003e2000892187c */
[----:B------:R-:W-:-:S03]  /*a2e20*/  IADD3 R20, P1, R20, R5, RZ ;  /* 0x0000000514147210 */ /* 0x000fc60007f3e0ff */
[----:B------:R3:W-:Y:S04]  /*a2e30*/  STL [R1+0x3904], R15 ;  /* 0x0039040f01007387 */ /* 0x0007e80000100800 */
[----:B------:R1:W-:Y:S01]  /*a2e40*/  STL [R1+0x3900], R16 ;  /* 0x0039001001007387 */ /* 0x0003e20000100800 */
[----:B------:R-:W-:Y:S01]  /*a2e50*/  IADD3.X R21, R21, R0, RZ, P1, !PT ;  /* 0x0000000015157210 */ /* 0x000fe20000ffe4ff */
[----:B------:R-:W-:-:S04]  /*a2e60*/  IMAD.X R19, R19, 0x1, R0, P3 ;  /* 0x0000000113137824 */ /* 0x000fc800018e0600 */
[----:B------:R-:W-:Y:S04]  /*a2e70*/  LDGSTS.E [R3+0x3000c], desc[UR60][R20.64], P2 ;  /* 0x3000c00014037fae */ /* 0x000fe8000912187c */
[----:B---3--:R-:W3:Y:S04]  /*a2e80*/  LDL.LU R15, [R1+0x3934] ;  /* 0x00393400010f7983 */ /* 0x008ee80000300800 */
[----:B-1----:R-:W3:Y:S04]  /*a2e90*/  LDL.LU R16, [R1+0x3974] ;  /* 0x0039740001107983 */ /* 0x002ee80000300800 */
[----:B------:R1:W-:Y:S04]  /*a2ea0*/  STL [R1+0x390c], R20 ;  /* 0x00390c1401007387 */ /* 0x0003e80000100800 */
[----:B------:R1:W-:Y:S04]  /*a2eb0*/  STL [R1+0x3908], R21 ;  /* 0x0039081501007387 */ /* 0x0003e80000100800 */
[----:B------:R-:W-:Y:S04]  /*a2ec0*/  STL [R1+0x3914], R14 ;  /* 0x0039140e01007387 */ /* 0x000fe80000100800 */
[----:B------:R-:W-:Y:S04]  /*a2ed0*/  STL [R1+0x3910], R19 ;  /* 0x0039101301007387 */ /* 0x000fe80000100800 */
[----:B-1----:R-:W3:Y:S04]  /*a2ee0*/  LDL.LU R20, [R1+0x3930] ;  /* 0x0039300001147983 */ /* 0x002ee80000300800 */
[----:B------:R-:W3:Y:S01]  /*a2ef0*/  LDL.LU R21, [R1+0x3970] ;  /* 0x0039700001157983 */ /* 0x000ee20000300800 */
[----:B------:R-:W-:Y:S01]  /*a2f00*/  MOV R22, R14 ;  /* 0x0000000e00167202 */ /* 0x000fe20000000f00 */
[----:B------:R-:W-:-:S05]  /*a2f10*/  IMAD.MOV.U32 R23, RZ, RZ, R19 ;  /* 0x000000ffff177224 */ /* 0x000fca00078e0013 */
[----:B------:R-:W-:Y:S01]  /*a2f20*/  LDGSTS.E [R3+0x3400c], desc[UR60][R22.64], P2 ;  /* 0x3400c00016037fae */ /* 0x000fe2000912187c */
[----:B------:R-:W-:Y:S01]  /*a2f30*/  SHF.L.U32 R7, R11, 0x2, RZ ;  /* 0x000000020b077819 */ /* 0x000fe200000006ff */
[----:B------:R-:W-:-:S04]  /*a2f40*/  IMAD.SHL.U32 R6, R6, 0x80, RZ ;  /* 0x0000008006067824 */ /* 0x000fc800078e00ff */
[----:B------:R-:W-:Y:S01]  /*a2f50*/  IMAD.SHL.U32 R6, R6, 0x4, RZ ;  /* 0x0000000406067824 */ /* 0x000fe200078e00ff */
[----:B------:R-:W-:Y:S02]  /*a2f60*/  LOP3.LUT R7, R7, 0x7c, RZ, 0xc0, !PT ;  /* 0x0000007c07077812 */ /* 0x000fe400078ec0ff */
[-C--:B--2---:R-:W-:Y:S02]  /*a2f70*/  IADD3 R12, P1, R12, R5.reuse, RZ ;  /* 0x000000050c0c7210 */ /* 0x084fe40007f3e0ff */
[----:B----4-:R-:W-:Y:S02]  /*a2f80*/  IADD3 R9, P3, R9, R5, RZ ;  /* 0x0000000509097210 */ /* 0x010fe40007f7e0ff */
[----:B------:R-:W-:Y:S01]  /*a2f90*/  IADD3.X R13, R13, R0, RZ, P1, !PT ;  /* 0x000000000d0d7210 */ /* 0x000fe20000ffe4ff */
[----:B------:R1:W-:Y:S02]  /*a2fa0*/  STL [R1+0x391c], R12 ;  /* 0x00391c0c01007387 */ /* 0x0003e40000100800 */
[----:B------:R-:W-:-:S02]  /*a2fb0*/  IMAD.X R10, R10, 0x1, R0, P3 ;  /* 0x000000010a0a7824 */ /* 0x000fc400018e0600 */
[----:B------:R2:W-:Y:S04]  /*a2fc0*/  STL [R1+0x3918], R13 ;  /* 0x0039180d01007387 */ /* 0x0005e80000100800 */
[----:B------:R1:W-:Y:S04]  /*a2fd0*/  LDGSTS.E [R3+0x3800c], desc[UR60][R12.64], P2 ;  /* 0x3800c0000c037fae */ /* 0x0003e8000912187c */
[----:B------:R4:W-:Y:S04]  /*a2fe0*/  STL [R1+0x3924], R9 ;  /* 0x0039240901007387 */ /* 0x0009e80000100800 */
[----:B------:R4:W-:Y:S01]  /*a2ff0*/  STL [R1+0x3920], R10 ;  /* 0x0039200a01007387 */ /* 0x0009e20000100800 */
[----:B------:R-:W-:-:S02]  /*a3000*/  ISETP.GE.AND P1, PT, R17, R4, PT ;  /* 0x000000041100720c */ /* 0x000fc40003f26270 */
[----:B-1----:R-:W-:Y:S01]  /*a3010*/  MOV R12, R9 ;  /* 0x00000009000c7202 */ /* 0x002fe20000000f00 */
[----:B--2---:R-:W-:Y:S01]  /*a3020*/  IMAD.MOV.U32 R13, RZ, RZ, R10 ;  /* 0x000000ffff0d7224 */ /* 0x004fe200078e000a */
[----:B----4-:R-:W2:Y:S04]  /*a3030*/  LDL.LU R9, [R1+0x39b4] ;  /* 0x0039b40001097983 */ /* 0x010ea80000300800 */
[----:B------:R-:W4:Y:S04]  /*a3040*/  LDL.LU R10, [R1+0x39f4] ;  /* 0x0039f400010a7983 */ /* 0x000f280000300800 */
[----:B------:R1:W-:Y:S01]  /*a3050*/  LDGSTS.E [R3+0x3c00c], desc[UR60][R12.64], P2 ;  /* 0x3c00c0000c037fae */ /* 0x0003e2000912187c */
[----:B------:R-:W-:-:S03]  /*a3060*/  LOP3.LUT R4, R11, 0x60, RZ, 0xc0, !PT ;  /* 0x000000600b047812 */ /* 0x000fc600078ec0ff */
[----:B------:R-:W0:Y:S04]  /*a3070*/  LDGDEPBAR ;  /* 0x00000000000079af */ /* 0x000e280000000000 */
[----:B------:R-:W4:Y:S04]  /*a3080*/  LDL.LU R12, [R1+0x39b0] ;  /* 0x0039b000010c7983 */ /* 0x000f280000300800 */
[----:B------:R-:W4:Y:S04]  /*a3090*/  LDL.LU R17, [R1+0x39f0] ;  /* 0x0039f00001117983 */ /* 0x000f280000300800 */
[----:B------:R-:W4:Y:S04]  /*a30a0*/  LDL.LU R19, [R1+0x3a30] ;  /* 0x003a300001137983 */ /* 0x000f280000300800 */
[----:B------:R-:W4:Y:S04]  /*a30b0*/  LDL.LU R11, [R1+0x3a34] ;  /* 0x003a3400010b7983 */ /* 0x000f280000300800 */
[----:B------:R-:W4:Y:S04]  /*a30c0*/  LDL.LU R14, [R1+0x3a70] ;  /* 0x003a7000010e7983 */ /* 0x000f280000300800 */
[----:B------:R-:W4:Y:S01]  /*a30d0*/  LDL.LU R13, [R1+0x3a74] ;  /* 0x003a7400010d7983 */ /* 0x000f220000300800 */
[----:B-1----:R-:W-:-:S04]  /*a30e0*/  SEL R3, RZ, 0x4, P1 ;  /* 0x00000004ff037807 */ /* 0x002fc80000800000 */
[----:B------:R-:W-:Y:S01]  /*a30f0*/  SEL R3, R3, RZ, !P0 ;  /* 0x000000ff03037207 */ /* 0x000fe20004000000 */
[----:B------:R-:W-:-:S03]  /*a3100*/  IMAD R7, R4, 0x400, R7 ;  /* 0x0000040004077824 */ /* 0x000fc600078e0207 */
[----:B------:R-:W-:Y:S02]  /*a3110*/  ISETP.NE.U32.AND P0, PT, R3, RZ, PT ;  /* 0x000000ff0300720c */ /* 0x000fe40003f05070 */
[----:B------:R-:W-:Y:S02]  /*a3120*/  IADD3 R3, R7, 0x100000, R8 ;  /* 0x0010000007037810 */ /* 0x000fe40007ffe008 */
[-C--:B---3--:R-:W-:Y:S02]  /*a3130*/  IADD3 R15, P1, R15, R6.reuse, RZ ;  /* 0x000000060f0f7210 */ /* 0x088fe40007f3e0ff */
[----:B------:R-:W-:Y:S02]  /*a3140*/  IADD3 R16, P2, R16, R6, RZ ;  /* 0x0000000610107210 */ /* 0x000fe40007f5e0ff */
[----:B------:R-:W-:Y:S01]  /*a3150*/  MOV R4, R15 ;  /* 0x0000000f00047202 */ /* 0x000fe20000000f00 */
[----:B------:R1:W-:Y:S01]  /*a3160*/  STL [R1+0x3934], R15 ;  /* 0x0039340f01007387 */ /* 0x0003e20000100800 */
[----:B------:R-:W-:Y:S01]  /*a3170*/  IADD3.X R20, R20, R2, RZ, P1, !PT ;  /* 0x0000000214147210 */ /* 0x000fe20000ffe4ff */
[----:B------:R-:W-:-:S04]  /*a3180*/  IMAD.X R21, R21, 0x1, R2, P2 ;  /* 0x0000000115157824 */ /* 0x000fc800010e0602 */
[----:B------:R3:W-:Y:S01]  /*a3190*/  STL [R1+0x3930], R20 ;  /* 0x0039301401007387 */ /* 0x0007e20000100800 */
[----:B------:R-:W-:-:S03]  /*a31a0*/  IMAD.MOV.U32 R5, RZ, RZ, R20 ;  /* 0x000000ffff057224 */ /* 0x000fc600078e0014 */
[----:B------:R3:W-:Y:S04]  /*a31b0*/  STL [R1+0x3974], R16 ;  /* 0x0039741001007387 */ /* 0x0007e80000100800 */
[----:B------:R3:W-:Y:S04]  /*a31c0*/  STL [R1+0x3970], R21 ;  /* 0x0039701501007387 */ /* 0x0007e80000100800 */
[----:B-1----:R-:W4:Y:S04]  /*a31d0*/  LDL.LU R15, [R1+0x3ab4] ;  /* 0x003ab400010f7983 */ /* 0x002f280000300800 */
[----:B------:R1:W-:Y:S04]  /*a31e0*/  LDGSTS.E [R3+-0x40000], desc[UR60][R4.64], P0 ;  /* 0xc000000004037fae */ /* 0x0003e8000812187c */
[----:B---3--:R-:W3:Y:S01]  /*a31f0*/  LDL.LU R20, [R1+0x3af4] ;  /* 0x003af40001147983 */ /* 0x008ee20000300800 */
[----:B-1----:R-:W-:Y:S01]  /*a3200*/  MOV R4, R16 ;  /* 0x0000001000047202 */ /* 0x002fe20000000f00 */
[----:B------:R-:W-:-:S02]  /*a3210*/  IMAD.MOV.U32 R5, RZ, RZ, R21 ;  /* 0x000000ffff057224 */ /* 0x000fc400078e0015 */
[----:B------:R-:W3:Y:S04]  /*a3220*/  LDL.LU R16, [R1+0x3ab0] ;  /* 0x003ab00001107983 */ /* 0x000ee80000300800 */
[----:B------:R-:W3:Y:S04]  /*a3230*/  LDL.LU R21, [R1+0x3af0] ;  /* 0x003af00001157983 */ /* 0x000ee80000300800 */
[----:B------:R-:W-:Y:S04]  /*a3240*/  LDGSTS.E [R3+-0x3fc00], desc[UR60][R4.64], P0 ;  /* 0xc040000004037fae */ /* 0x000fe8000812187c */
[----:B------:R-:W3:Y:S04]  /*a3250*/  LDL.LU R4, [R1+0x3b34] ;  /* 0x003b340001047983 */ /* 0x000ee80000300800 */
[----:B------:R-:W3:Y:S01]  /*a3260*/  LDL.LU R5, [R1+0x3b74] ;  /* 0x003b740001057983 */ /* 0x000ee20000300800 */
[----:B--2---:R-:W-:-:S02]  /*a3270*/  IADD3 R9, P1, R9, R6, RZ ;  /* 0x0000000609097210 */ /* 0x004fc40007f3e0ff */
[----:B----4-:R-:W-:-:S03]  /*a3280*/  IADD3 R10, P2, R10, R6, RZ ;  /* 0x000000060a0a7210 */ /* 0x010fc60007f5e0ff */
[----:B------:R1:W-:Y:S01]  /*a3290*/  STL [R1+0x39b4], R9 ;  /* 0x0039b40901007387 */ /* 0x0003e20000100800 */
[----:B------:R-:W-:Y:S02]  /*a32a0*/  MOV R22, R9 ;  /* 0x0000000900167202 */ /* 0x000fe40000000f00 */
[----:B------:R-:W-:Y:S01]  /*a32b0*/  IADD3.X R12, R12, R2, RZ, P1, !PT ;  /* 0x000000020c0c7210 */ /* 0x000fe20000ffe4ff */
[----:B------:R-:W-:-:S04]  /*a32c0*/  IMAD.X R17, R17, 0x1, R2, P2 ;  /* 0x0000000111117824 */ /* 0x000fc800010e0602 */
[----:B------:R2:W-:Y:S04]  /*a32d0*/  STL [R1+0x39b0], R12 ;  /* 0x0039b00c01007387 */ /* 0x0005e80000100800 */
[----:B------:R-:W-:Y:S04]  /*a32e0*/  STL [R1+0x39f4], R10 ;  /* 0x0039f40a01007387 */ /* 0x000fe80000100800 */
[----:B------:R4:W-:Y:S04]  /*a32f0*/  STL [R1+0x39f0], R17 ;  /* 0x0039f01101007387 */ /* 0x0009e80000100800 */
[----:B-1----:R-:W3:Y:S01]  /*a3300*/  LDL.LU R9, [R1+0x3b30] ;  /* 0x003b300001097983 */ /* 0x002ee20000300800 */
[----:B------:R-:W-:Y:S01]  /*a3310*/  IMAD.MOV.U32 R23, RZ, RZ, R12 ;  /* 0x000000ffff177224 */ /* 0x000fe200078e000c */
[----:B------:R-:W-:-:S02]  /*a3320*/  IADD3 R11, P1, R11, R6, RZ ;  /* 0x000000060b0b7210 */ /* 0x000fc40007f3e0ff */
[----:B------:R-:W-:Y:S02]  /*a3330*/  IADD3 R13, P2, R13, R6, RZ ;  /* 0x000000060d0d7210 */ /* 0x000fe40007f5e0ff */
[----:B------:R1:W-:Y:S04]  /*a3340*/  LDGSTS.E [R3+-0x3f800], desc[UR60][R22.64], P0 ;  /* 0xc080000016037fae */ /* 0x0003e8000812187c */
[----:B--2---:R-:W2:Y:S01]  /*a3350*/  LDL.LU R12, [R1+0x3b70] ;  /* 0x003b7000010c7983 */ /* 0x004ea20000300800 */
[----:B------:R-:W-:Y:S01]  /*a3360*/  IADD3.X R19, R19, R2, RZ, P1, !PT ;  /* 0x0000000213137210 */ /* 0x000fe20000ffe4ff */
[----:B------:R-:W-:Y:S01]  /*a3370*/  IMAD.X R14, R14, 0x1, R2, P2 ;  /* 0x000000010e0e7824 */ /* 0x000fe200010e0602 */
[----:B-1----:R-:W-:Y:S01]  /*a3380*/  MOV R22, R10 ;  /* 0x0000000a00167202 */ /* 0x002fe20000000f00 */
[----:B------:R-:W-:-:S02]  /*a3390*/  IMAD.MOV.U32 R23, RZ, RZ, R17 ;  /* 0x000000ffff177224 */ /* 0x000fc400078e0011 */
[----:B----4-:R-:W4:Y:S04]  /*a33a0*/  LDL.LU R17, [R1+0x3bc4] ;  /* 0x003bc40001117983 */ /* 0x010f280000300800 */
[----:B------:R-:W4:Y:S04]  /*a33b0*/  LDL.LU R10, [R1+0x3c04] ;  /* 0x003c0400010a7983 */ /* 0x000f280000300800 */
[----:B------:R-:W-:Y:S04]  /*a33c0*/  STL [R1+0x3a34], R11 ;  /* 0x003a340b01007387 */ /* 0x000fe80000100800 */
[----:B------:R1:W-:Y:S04]  /*a33d0*/  STL [R1+0x3a30], R19 ;  /* 0x003a301301007387 */ /* 0x0003e80000100800 */
[----:B------:R1:W-:Y:S04]  /*a33e0*/  LDGSTS.E [R3+-0x3f400], desc[UR60][R22.64], P0 ;  /* 0xc0c0000016037fae */ /* 0x0003e8000812187c */
[----:B------:R-:W-:Y:S04]  /*a33f0*/  STL [R1+0x3a74], R13 ;  /* 0x003a740d01007387 */ /* 0x000fe80000100800 */
[----:B------:R1:W-:Y:S02]  /*a3400*/  STL [R1+0x3a70], R14 ;  /* 0x003a700e01007387 */ /* 0x0003e40000100800 */
[----:B-1----:R-:W-:-:S02]  /*a3410*/  IMAD.MOV.U32 R23, RZ, RZ, R19 ;  /* 0x000000ffff177224 */ /* 0x002fc400078e0013 */
[----:B------:R-:W4:Y:S01]  /*a3420*/  LDL.LU R19, [R1+0x3bc0] ;  /* 0x003bc00001137983 */ /* 0x000f220000300800 */
[----:B------:R-:W-:-:S03]  /*a3430*/  MOV R22, R11 ;  /* 0x0000000b00167202 */ /* 0x000fc60000000f00 */
[----:B------:R-:W4:Y:S04]  /*a3440*/  LDL.LU R11, [R1+0x3c00] ;  /* 0x003c0000010b7983 */ /* 0x000f280000300800 */
[----:B------:R1:W-:Y:S02]  /*a3450*/  LDGSTS.E [R3+-0x3f000], desc[UR60][R22.64], P0 ;  /* 0xc100000016037fae */ /* 0x0003e4000812187c */
[----:B-1----:R-:W-:Y:S01]  /*a3460*/  MOV R22, R13 ;  /* 0x0000000d00167202 */ /* 0x002fe20000000f00 */
[----:B------:R-:W-:Y:S02]  /*a3470*/  IMAD.MOV.U32 R23, RZ, RZ, R14 ;  /* 0x000000ffff177224 */ /* 0x000fe400078e000e */
[----:B------:R-:W4:Y:S04]  /*a3480*/  LDL.LU R14, [R1+0x3c44] ;  /* 0x003c4400010e7983 */ /* 0x000f280000300800 */
[----:B------:R-:W4:Y:S04]  /*a3490*/  LDL.LU R13, [R1+0x3c84] ;  /* 0x003c8400010d7983 */ /* 0x000f280000300800 */
[----:B------:R1:W-:Y:S01]  /*a34a0*/  LDGSTS.E [R3+-0x3ec00], desc[UR60][R22.64], P0 ;  /* 0xc140000016037fae */ /* 0x0003e2000812187c */
[----:B------:R-:W-:-:S02]  /*a34b0*/  IADD3 R15, P1, R15, R6, RZ ;  /* 0x000000060f0f7210 */ /* 0x000fc40007f3e0ff */
[----:B---3--:R-:W-:-:S03]  /*a34c0*/  IADD3 R20, P2, R20, R6, RZ ;  /* 0x0000000614147210 */ /* 0x008fc60007f5e0ff */
[----:B------:R3:W-:Y:S01]  /*a34d0*/  STL [R1+0x3ab4], R15 ;  /* 0x003ab40f01007387 */ /* 0x0007e20000100800 */
[----:B-1----:R-:W-:Y:S02]  /*a34e0*/  MOV R22, R15 ;  /* 0x0000000f00167202 */ /* 0x002fe40000000f00 */
[----:B------:R-:W-:Y:S01]  /*a34f0*/  IADD3.X R16, R16, R2, RZ, P1, !PT ;  /* 0x0000000210107210 */ /* 0x000fe20000ffe4ff */
[----:B------:R-:W-:-:S04]  /*a3500*/  IMAD.X R21, R21, 0x1, R2, P2 ;  /* 0x0000000115157824 */ /* 0x000fc800010e0602 */
[----:B------:R1:W-:Y:S04]  /*a3510*/  STL [R1+0x3ab0], R16 ;  /* 0x003ab01001007387 */ /* 0x0003e80000100800 */
[----:B------:R1:W-:Y:S04]  /*a3520*/  STL [R1+0x3af4], R20 ;  /* 0x003af41401007387 */ /* 0x0003e80000100800 */
[----:B------:R1:W-:Y:S04]  /*a3530*/  STL [R1+0x3af0], R21 ;  /* 0x003af01501007387 */ /* 0x0003e80000100800 */
[----:B---3--:R-:W3:Y:S01]  /*a3540*/  LDL.LU R15, [R1+0x3c40] ;  /* 0x003c4000010f7983 */ /* 0x008ee20000300800 */
[----:B------:R-:W-:-:S05]  /*a3550*/  IMAD.MOV.U32 R23, RZ, RZ, R16 ;  /* 0x000000ffff177224 */ /* 0x000fca00078e0010 */
[----:B------:R-:W-:Y:S04]  /*a3560*/  LDGSTS.E [R3+-0x3e800], desc[UR60][R22.64], P0 ;  /* 0xc180000016037fae */ /* 0x000fe8000812187c */
[----:B-1----:R-:W3:Y:S01]  /*a3570*/  LDL.LU R16, [R1+0x3c80] ;  /* 0x003c800001107983 */ /* 0x002ee20000300800 */
[-C--:B------:R-:W-:Y:S02]  /*a3580*/  IADD3 R4, P1, R4, R6.reuse, RZ ;  /* 0x0000000604047210 */ /* 0x080fe40007f3e0ff */
[----:B------:R-:W-:Y:S01]  /*a3590*/  IADD3 R5, P2, R5, R6, RZ ;  /* 0x0000000605057210 */ /* 0x000fe20007f5e0ff */
[----:B------:R1:W-:Y:S04]  /*a35a0*/  LDGSTS.E [R3+-0x3e400], desc[UR60][R20.64], P0 ;  /* 0xc1c0000014037fae */ /* 0x0003e8000812187c */
[----:B------:R-:W-:Y:S01]  /*a35b0*/  STL [R1+0x3b34], R4 ;  /* 0x003b340401007387 */ /* 0x000fe20000100800 */
[----:B-1----:R-:W-:-:S02]  /*a35c0*/  MOV R20, R4 ;  /* 0x0000000400147202 */ /* 0x002fc40000000f00 */
[----:B------:R-:W-:-:S05]  /*a35d0*/  IADD3.X R9, R9, R2, RZ, P1, !PT ;  /* 0x0000000209097210 */ /* 0x000fca0000ffe4ff */
[----:B------:R-:W-:Y:S01]  /*a35e0*/  IMAD.MOV.U32 R21, RZ, RZ, R9 ;  /* 0x000000ffff157224 */ /* 0x000fe200078e0009 */
[----:B------:R1:W-:Y:S01]  /*a35f0*/  STL [R1+0x3b30], R9 ;  /* 0x003b300901007387 */ /* 0x0003e20000100800 */
[----:B--2---:R-:W-:-:S03]  /*a3600*/  IMAD.X R12, R12, 0x1, R2, P2 ;  /* 0x000000010c0c7824 */ /* 0x004fc600010e0602 */
[----:B------:R-:W-:Y:S04]  /*a3610*/  STL [R1+0x3b74], R5 ;  /* 0x003b740501007387 */ /* 0x000fe80000100800 */
[----:B------:R2:W-:Y:S04]  /*a3620*/  LDGSTS.E [R3+-0x3e000], desc[UR60][R20.64], P0 ;  /* 0xc200000014037fae */ /* 0x0005e8000812187c */
[----:B-1----:R-:W3:Y:S04]  /*a3630*/  LDL.LU R9, [R1+0x3cc4] ;  /* 0x003cc40001097983 */ /* 0x002ee80000300800 */
[----:B------:R1:W-:Y:S04]  /*a3640*/  STL [R1+0x3b70], R12 ;  /* 0x003b700c01007387 */ /* 0x0003e80000100800 */
[----:B------:R-:W3:Y:S01]  /*a3650*/  LDL.LU R4, [R1+0x3d04] ;  /* 0x003d040001047983 */ /* 0x000ee20000300800 */
[----:B--2---:R-:W-:-:S03]  /*a3660*/  IMAD.MOV.U32 R21, RZ, RZ, R12 ;  /* 0x000000ffff157224 */ /* 0x004fc600078e000c */
[----:B-1----:R-:W2:Y:S01]  /*a3670*/  LDL.LU R12, [R1+0x3cc0] ;  /* 0x003cc000010c7983 */ /* 0x002ea20000300800 */
[----:B------:R-:W-:-:S03]  /*a3680*/  MOV R20, R5 ;  /* 0x0000000500147202 */ /* 0x000fc60000000f00 */
[----:B------:R-:W2:Y:S01]  /*a3690*/  LDL.LU R5, [R1+0x3d00] ;  /* 0x003d000001057983 */ /* 0x000ea20000300800 */
[-C--:B----4-:R-:W-:Y:S02]  /*a36a0*/  IADD3 R17, P1, R17, R6.reuse, RZ ;  /* 0x0000000611117210 */ /* 0x090fe40007f3e0ff */
[----:B------:R-:W-:Y:S01]  /*a36b0*/  IADD3 R10, P2, R10, R6, RZ ;  /* 0x000000060a0a7210 */ /* 0x000fe20007f5e0ff */
[----:B------:R1:W-:Y:S04]  /*a36c0*/  LDGSTS.E [R3+-0x3dc00], desc[UR60][R20.64], P0 ;  /* 0xc240000014037fae */ /* 0x0003e8000812187c */
[----:B------:R-:W-:Y:S01]  /*a36d0*/  STL [R1+0x3bc4], R17 ;  /* 0x003bc41101007387 */ /* 0x000fe20000100800 */
[----:B------:R-:W-:Y:S01]  /*a36e0*/  IADD3.X R19, R19, R2, RZ, P1, !PT ;  /* 0x0000000213137210 */ /* 0x000fe20000ffe4ff */
[----:B------:R-:W-:-:S04]  /*a36f0*/  IMAD.X R11, R11, 0x1, R2, P2 ;  /* 0x000000010b0b7824 */ /* 0x000fc800010e0602 */
[----:B------:R-:W-:Y:S04]  /*a3700*/  STL [R1+0x3bc0], R19 ;  /* 0x003bc01301007387 */ /* 0x000fe80000100800 */
[----:B------:R-:W-:Y:S04]  /*a3710*/  STL [R1+0x3c04], R10 ;  /* 0x003c040a01007387 */ /* 0x000fe80000100800 */
[----:B------:R-:W4:Y:S04]  /*a3720*/  LDL.LU.64 R88, [R1+0x2850] ;  /* 0x0028500001587983 */ /* 0x000f280000300a00 */
[----:B------:R1:W-:Y:S04]  /*a3730*/  STL [R1+0x3c00], R11 ;  /* 0x003c000b01007387 */ /* 0x0003e80000100800 */
[----:B------:R-:W4:Y:S01]  /*a3740*/  LDL.LU.64 R90, [R1+0x2810] ;  /* 0x00281000015a7983 */ /* 0x000f220000300a00 */
[----:B-1----:R-:W-:Y:S01]  /*a3750*/  MOV R20, R17 ;  /* 0x0000001100147202 */ /* 0x002fe20000000f00 */
[----:B------:R-:W-:-:S02]  /*a3760*/  IMAD.MOV.U32 R21, RZ, RZ, R19 ;  /* 0x000000ffff157224 */ /* 0x000fc400078e0013 */
[----:B------:R-:W4:Y:S04]  /*a3770*/  LDL.LU.64 R86, [R1+0x27d0] ;  /* 0x0027d00001567983 */ /* 0x000f280000300a00 */
[----:B------:R1:W-:Y:S04]  /*a3780*/  LDGSTS.E [R3+-0x3d800], desc[UR60][R20.64], P0 ;  /* 0xc280000014037fae */ /* 0x0003e8000812187c */
[----:B------:R-:W-:Y:S01]  /*a3790*/  LDGSTS.E [R3+-0x3d400], desc[UR60][R10.64], P0 ;  /* 0xc2c000000a037fae */ /* 0x000fe2000812187c */
[-C--:B------:R-:W-:Y:S02]  /*a37a0*/  IADD3 R14, P1, R14, R6.reuse, RZ ;  /* 0x000000060e0e7210 */ /* 0x080fe40007f3e0ff */
[----:B------:R-:W-:Y:S01]  /*a37b0*/  IADD3 R13, P2, R13, R6, RZ ;  /* 0x000000060d0d7210 */ /* 0x000fe20007f5e0ff */
[----:B------:R-:W4:Y:S04]  /*a37c0*/  LDL.LU.64 R10, [R1+0x2790] ;  /* 0x00279000010a7983 */ /* 0x000f280000300a00 */
[----:B------:R-:W-:Y:S01]  /*a37d0*/  STL [R1+0x3c44], R14 ;  /* 0x003c440e01007387 */ /* 0x000fe20000100800 */
[----:B---3--:R-:W-:-:S05]  /*a37e0*/  IADD3.X R15, R15, R2, RZ, P1, !PT ;  /* 0x000000020f0f7210 */ /* 0x008fca0000ffe4ff */
[----:B------:R3:W-:Y:S04]  /*a37f0*/  STL [R1+0x3c40], R15 ;  /* 0x003c400f01007387 */ /* 0x0007e80000100800 */
[----:B------:R-:W-:Y:S01]  /*a3800*/  STL [R1+0x3c84], R13 ;  /* 0x003c840d01007387 */ /* 0x000fe20000100800 */
[----:B------:R-:W-:-:S03]  /*a3810*/  IMAD.X R16, R16, 0x1, R2, P2 ;  /* 0x0000000110107824 */ /* 0x000fc600010e0602 */
[----:B------:R-:W4:Y:S04]  /*a3820*/  LDL.LU.64 R84, [R1+0x2750] ;  /* 0x0027500001547983 */ /* 0x000f280000300a00 */
[----:B------:R-:W-:Y:S04]  /*a3830*/  LDGSTS.E [R3+-0x3d000], desc[UR60][R14.64], P0 ;  /* 0xc30000000e037fae */ /* 0x000fe8000812187c */
[----:B------:R1:W-:Y:S04]  /*a3840*/  STL [R1+0x3c80], R16 ;  /* 0x003c801001007387 */ /* 0x0003e80000100800 */
[----:B---3--:R-:W3:Y:S04]  /*a3850*/  LDL.LU.64 R14, [R1+0x2710] ;  /* 0x00271000010e7983 */ /* 0x008ee80000300a00 */
[----:B------:R-:W3:Y:S01]  /*a3860*/  LDL.LU.64 R22, [R1+0x26d0] ;  /* 0x0026d00001167983 */ /* 0x000ee20000300a00 */
[----:B------:R-:W-:-:S03]  /*a3870*/  MOV R17, R16 ;  /* 0x0000001000117202 */ /* 0x000fc60000000f00 */
[----:B------:R-:W3:Y:S01]  /*a3880*/  LDL.LU.64 R20, [R1+0x2690] ;  /* 0x0026900001147983 */ /* 0x000ee20000300a00 */
[----:B-1----:R-:W-:-:S05]  /*a3890*/  IMAD.MOV.U32 R16, RZ, RZ, R13 ;  /* 0x000000ffff107224 */ /* 0x002fca00078e000d */
[----:B------:R-:W-:Y:S04]  /*a38a0*/  LDGSTS.E [R3+-0x3cc00], desc[UR60][R16.64], P0 ;  /* 0xc340000010037fae */ /* 0x000fe8000812187c */
[----:B------:R-:W3:Y:S01]  /*a38b0*/  LDL.LU.64 R16, [R1+0x2650] ;  /* 0x0026500001107983 */ /* 0x000ee20000300a00 */
[-C--:B------:R-:W-:Y:S02]  /*a38c0*/  IADD3 R9, P1, R9, R6.reuse, RZ ;  /* 0x0000000609097210 */ /* 0x080fe40007f3e0ff */
[----:B------:R-:W-:-:S03]  /*a38d0*/  IADD3 R4, P2, R4, R6, RZ ;  /* 0x0000000604047210 */ /* 0x000fc60007f5e0ff */
[----:B------:R-:W-:Y:S01]  /*a38e0*/  STL [R1+0x3cc4], R9 ;  /* 0x003cc40901007387 */ /* 0x000fe20000100800 */
[----:B--2---:R-:W-:Y:S01]  /*a38f0*/  IADD3.X R12, R12, R2, RZ, P1, !PT ;  /* 0x000000020c0c7210 */ /* 0x004fe20000ffe4ff */
[----:B------:R-:W-:-:S03]  /*a3900*/  IMAD.X R5, R5, 0x1, R2, P2 ;  /* 0x0000000105057824 */ /* 0x000fc600010e0602 */
[----:B------:R-:W-:Y:S01]  /*a3910*/  MOV R13, R12 ;  /* 0x0000000c000d7202 */ /* 0x000fe20000000f00 */
[----:B------:R1:W-:Y:S04]  /*a3920*/  STL [R1+0x3cc0], R12 ;  /* 0x003cc00c01007387 */ /* 0x0003e80000100800 */
[----:B------:R-:W-:Y:S04]  /*a3930*/  STL [R1+0x3d04], R4 ;  /* 0x003d040401007387 */ /* 0x000fe80000100800 */
[----:B------:R2:W-:Y:S01]  /*a3940*/  STL [R1+0x3d00], R5 ;  /* 0x003d000501007387 */ /* 0x0005e20000100800 */
[----:B-1----:R-:W-:-:S05]  /*a3950*/  IMAD.MOV.U32 R12, RZ, RZ, R9 ;  /* 0x000000ffff0c7224 */ /* 0x002fca00078e0009 */
[----:B------:R-:W-:Y:S04]  /*a3960*/  LDGSTS.E [R3+-0x3c800], desc[UR60][R12.64], P0 ;  /* 0xc38000000c037fae */ /* 0x000fe8000812187c */
[----:B------:R1:W-:Y:S01]  /*a3970*/  LDGSTS.E [R3+-0x3c400], desc[UR60][R4.64], P0 ;  /* 0xc3c0000004037fae */ /* 0x0003e2000812187c */
[----:B----4-:R-:W-:-:S03]  /*a3980*/  IADD3 R161, P1, R88, R6, RZ ;  /* 0x0000000658a17210 */ /* 0x010fc60007f3e0ff */
[----:B------:R-:W4:Y:S04]  /*a3990*/  LDL.LU.64 R12, [R1+0x2610] ;  /* 0x00261000010c7983 */ /* 0x000f280000300a00 */
[----:B--2---:R-:W2:Y:S01]  /*a39a0*/  LDL.LU.64 R4, [R1+0x2608] ;  /* 0x0026080001047983 */ /* 0x004ea20000300a00 */
[----:B------:R-:W-:Y:S02]  /*a39b0*/  IADD3.X R178, R89, R2, RZ, P1, !PT ;  /* 0x0000000259b27210 */ /* 0x000fe40000ffe4ff */
[-C--:B------:R-:W-:Y:S01]  /*a39c0*/  IADD3 R159, P1, R90, R6.reuse, RZ ;  /* 0x000000065a9f7210 */ /* 0x080fe20007f3e0ff */
[----:B------:R-:W2:Y:S04]  /*a39d0*/  LDL.LU.64 R88, [R1+0x2600] ;  /* 0x0026000001587983 */ /* 0x000ea80000300a00 */
[----:B------:R-:W-:Y:S01]  /*a39e0*/  IMAD.X R160, R91, 0x1, R2, P1 ;  /* 0x000000015ba07824 */ /* 0x000fe200008e0602 */
[----:B------:R-:W-:Y:S01]  /*a39f0*/  IADD3 R157, P1, R86, R6, RZ ;  /* 0x00000006569d7210 */ /* 0x000fe20007f3e0ff */
[----:B------:R-:W2:Y:S03]  /*a3a00*/  LDL.LU.64 R90, [R1+0x25f8] ;  /* 0x0025f800015a7983 */ /* 0x000ea60000300a00 */
[----:B------:R-:W-:-:S02]  /*a3a10*/  IADD3.X R158, R87, R2, RZ, P1, !PT ;  /* 0x00000002579e7210 */ /* 0x000fc40000ffe4ff */
[-C--:B------:R-:W-:Y:S01]  /*a3a20*/  IADD3 R155, P1, R10, R6.reuse, RZ ;  /* 0x000000060a9b7210 */ /* 0x080fe20007f3e0ff */
[----:B------:R-:W2:Y:S04]  /*a3a30*/  LDL.LU.64 R86, [R1+0x25f0] ;  /* 0x0025f00001567983 */ /* 0x000ea80000300a00 */
[----:B------:R-:W-:Y:S02]  /*a3a40*/  IMAD.X R156, R11, 0x1, R2, P1 ;  /* 0x000000010b9c7824 */ /* 0x000fe400008e0602 */
[----:B------:R-:W2:Y:S01]  /*a3a50*/  LDL.LU.64 R10, [R1+0x25e8] ;  /* 0x0025e800010a7983 */ /* 0x000ea20000300a00 */
[----:B------:R-:W-:-:S04]  /*a3a60*/  IADD3 R153, P1, R84, R6, RZ ;  /* 0x0000000654997210 */ /* 0x000fc80007f3e0ff */
[----:B------:R-:W-:Y:S02]  /*a3a70*/  IADD3.X R154, R85, R2, RZ, P1, !PT ;  /* 0x00000002559a7210 */ /* 0x000fe40000ffe4ff */
[----:B---3--:R-:W-:-:S05]  /*a3a80*/  IADD3 R151, P1, R14, R6, RZ ;  /* 0x000000060e977210 */ /* 0x008fca0007f3e0ff */
[----:B------:R-:W-:Y:S01]  /*a3a90*/  IMAD.X R152, R15, 0x1, R2, P1 ;  /* 0x000000010f987824 */ /* 0x000fe200008e0602 */
[----:B------:R-:W-:Y:S01]  /*a3aa0*/  IADD3 R149, P1, R22, R6, RZ ;  /* 0x0000000616957210 */ /* 0x000fe20007f3e0ff */
[----:B------:R-:W3:Y:S04]  /*a3ab0*/  LDL.LU.64 R14, [R1+0x25e0] ;  /* 0x0025e000010e7983 */ /* 0x000ee80000300a00 */
[----:B------:R-:W3:Y:S01]  /*a3ac0*/  LDL.LU.64 R84, [R1+0x25d8] ;  /* 0x0025d80001547983 */ /* 0x000ee20000300a00 */
[----:B------:R-:W-:Y:S02]  /*a3ad0*/  IADD3.X R150, R23, R2, RZ, P1, !PT ;  /* 0x0000000217967210 */ /* 0x000fe40000ffe4ff */
[----:B------:R-:W-:-:S05]  /*a3ae0*/  IADD3 R147, P1, R20, R6, RZ ;  /* 0x0000000614937210 */ /* 0x000fca0007f3e0ff */
[----:B------:R-:W-:Y:S02]  /*a3af0*/  IMAD.X R148, R21, 0x1, R2, P1 ;  /* 0x0000000115947824 */ /* 0x000fe400008e0602 */
[----:B------:R-:W3:Y:S01]  /*a3b00*/  LDL.LU.64 R20, [R1+0x25d0] ;  /* 0x0025d00001147983 */ /* 0x000ee20000300a00 */
[----:B------:R-:W-:-:S04]  /*a3b10*/  IADD3 R145, P1, R16, R6, RZ ;  /* 0x0000000610917210 */ /* 0x000fc80007f3e0ff */
[----:B------:R-:W-:Y:S02]  /*a3b20*/  IADD3.X R146, R17, R2, RZ, P1, !PT ;  /* 0x0000000211927210 */ /* 0x000fe40000ffe4ff */
[----:B------:R-:W3:Y:S04]  /*a3b30*/  LDL.LU.64 R16, [R1+0x25c8] ;  /* 0x0025c80001107983 */ /* 0x000ee80000300a00 */
[----:B------:R-:W3:Y:S01]  /*a3b40*/  LDL.LU.64 R22, [R1+0x24e0] ;  /* 0x0024e00001167983 */ /* 0x000ee20000300a00 */
[----:B----4-:R-:W-:-:S05]  /*a3b50*/  IADD3 R143, P1, R12, R6, RZ ;  /* 0x000000060c8f7210 */ /* 0x010fca0007f3e0ff */
[----:B------:R-:W-:Y:S01]  /*a3b60*/  IMAD.X R144, R13, 0x1, R2, P1 ;  /* 0x000000010d907824 */ /* 0x000fe200008e0602 */
[----:B--2---:R-:W-:-:S04]  /*a3b70*/  IADD3 R141, P1, R4, R6, RZ ;  /* 0x00000006048d7210 */ /* 0x004fc80007f3e0ff */
[----:B------:R-:W-:Y:S02]  /*a3b80*/  IADD3.X R142, R5, R2, RZ, P1, !PT ;  /* 0x00000002058e7210 */ /* 0x000fe40000ffe4ff */
[----:B------:R-:W2:Y:S04]  /*a3b90*/  LDL.LU.64 R4, [R1+0x25c0] ;  /* 0x0025c00001047983 */ /* 0x000ea80000300a00 */
[----:B------:R-:W4:Y:S01]  /*a3ba0*/  LDL.LU.64 R12, [R1+0x25b8] ;  /* 0x0025b800010c7983 */ /* 0x000f220000300a00 */
[----:B------:R-:W-:-:S05]  /*a3bb0*/  IADD3 R139, P1, R88, R6, RZ ;  /* 0x00000006588b7210 */ /* 0x000fca0007f3e0ff */
[----:B------:R-:W-:Y:S01]  /*a3bc0*/  IMAD.X R140, R89, 0x1, R2, P1 ;  /* 0x00000001598c7824 */ /* 0x000fe200008e0602 */
[----:B------:R-:W-:Y:S01]  /*a3bd0*/  IADD3 R137, P1, R90, R6, RZ ;  /* 0x000000065a897210 */ /* 0x000fe20007f3e0ff */
[----:B------:R-:W4:Y:S04]  /*a3be0*/  LDL.LU.64 R88, [R1+0x25b0] ;  /* 0x0025b00001587983 */ /* 0x000f280000300a00 */
[----:B------:R-:W4:Y:S01]  /*a3bf0*/  LDL.LU.64 R94, [R1+0x25a8] ;  /* 0x0025a800015e7983 */ /* 0x000f220000300a00 */
[----:B------:R-:W-:Y:S02]  /*a3c00*/  IADD3.X R138, R91, R2, RZ, P1, !PT ;  /* 0x000000025b8a7210 */ /* 0x000fe40000ffe4ff */
[----:B------:R-:W-:-:S05]  /*a3c10*/  IADD3 R135, P1, R86, R6, RZ ;  /* 0x0000000656877210 */ /* 0x000fca0007f3e0ff */
[----:B------:R-:W-:Y:S02]  /*a3c20*/  IMAD.X R136, R87, 0x1, R2, P1 ;  /* 0x0000000157887824 */ /* 0x000fe400008e0602 */
[----:B------:R-:W4:Y:S01]  /*a3c30*/  LDL.LU.64 R86, [R1+0x25a0] ;  /* 0x0025a00001567983 */ /* 0x000f220000300a00 */
[----:B------:R-:W-:-:S03]  /*a3c40*/  IADD3 R133, P1, R10, R6, RZ ;  /* 0x000000060a857210 */ /* 0x000fc60007f3e0ff */
[----:B------:R-:W4:Y:S01]  /*a3c50*/  LDL.LU.64 R92, [R1+0x2598] ;  /* 0x00259800015c7983 */ /* 0x000f220000300a00 */
[----:B------:R-:W-:-:S03]  /*a3c60*/  IADD3.X R134, R11, R2, RZ, P1, !PT ;  /* 0x000000020b867210 */ /* 0x000fc60000ffe4ff */
[----:B------:R-:W4:Y:S01]  /*a3c70*/  LDL.LU.64 R10, [R1+0x2590] ;  /* 0x00259000010a7983 */ /* 0x000f220000300a00 */
[----:B---3--:R-:W-:-:S05]  /*a3c80*/  IADD3 R131, P1, R14, R6, RZ ;  /* 0x000000060e837210 */ /* 0x008fca0007f3e0ff */
[--C-:B------:R-:W-:Y:S01]  /*a3c90*/  IMAD.X R132, R15, 0x1, R2.reuse, P1 ;  /* 0x000000010f847824 */ /* 0x100fe200008e0602 */
[----:B------:R-:W-:Y:S01]  /*a3ca0*/  IADD3 R129, P1, R84, R6, RZ ;  /* 0x0000000654817210 */ /* 0x000fe20007f3e0ff */
[----:B------:R-:W3:Y:S04]  /*a3cb0*/  LDL.LU.64 R14, [R1+0x2588] ;  /* 0x00258800010e7983 */ /* 0x000ee80000300a00 */
[----:B------:R-:W3:Y:S01]  /*a3cc0*/  LDL.LU.64 R90, [R1+0x2580] ;  /* 0x00258000015a7983 */ /* 0x000ee20000300a00 */
[----:B------:R-:W-:Y:S02]  /*a3cd0*/  IADD3.X R130, R85, R2, RZ, P1, !PT ;  /* 0x0000000255827210 */ /* 0x000fe40000ffe4ff */
[-C--:B------:R-:W-:Y:S01]  /*a3ce0*/  IADD3 R127, P1, R20, R6.reuse, RZ ;  /* 0x00000006147f7210 */ /* 0x080fe20007f3e0ff */
[----:B------:R-:W3:Y:S04]  /*a3cf0*/  LDL.LU.64 R84, [R1+0x2578] ;  /* 0x0025780001547983 */ /* 0x000ee80000300a00 */
[----:B------:R-:W-:Y:S01]  /*a3d00*/  IMAD.X R128, R21, 0x1, R2, P1 ;  /* 0x0000000115807824 */ /* 0x000fe200008e0602 */
[----:B------:R-:W-:-:S04]  /*a3d10*/  IADD3 R125, P1, R16, R6, RZ ;  /* 0x00000006107d7210 */ /* 0x000fc80007f3e0ff */
[----:B------:R-:W-:Y:S02]  /*a3d20*/  IADD3.X R126, R17, R2, RZ, P1, !PT ;  /* 0x00000002117e7210 */ /* 0x000fe40000ffe4ff */
[-C--:B------:R-:W-:Y:S01]  /*a3d30*/  IADD3 R20, P1, R22, R6.reuse, RZ ;  /* 0x0000000616147210 */ /* 0x080fe20007f3e0ff */
[----:B------:R-:W3:Y:S04]  /*a3d40*/  LDL.LU.64 R16, [R1+0x2570] ;  /* 0x0025700001107983 */ /* 0x000ee80000300a00 */
[----:B------:R-:W-:Y:S02]  /*a3d50*/  IMAD.X R21, R23, 0x1, R2, P1 ;  /* 0x0000000117157824 */ /* 0x000fe400008e0602 */
[----:B------:R-:W3:Y:S01]  /*a3d60*/  LDL.LU.64 R22, [R1+0x2568] ;  /* 0x0025680001167983 */ /* 0x000ee20000300a00 */
[----:B--2---:R-:W-:-:S04]  /*a3d70*/  IADD3 R124, P1, R4, R6, RZ ;  /* 0x00000006047c7210 */ /* 0x004fc80007f3e0ff */
[----:B-1----:R-:W-:Y:S02]  /*a3d80*/  IADD3.X R4, R5, R2, RZ, P1, !PT ;  /* 0x0000000205047210 */ /* 0x002fe40000ffe4ff */
[----:B----4-:R-:W-:-:S05]  /*a3d90*/  IADD3 R123, P1, R12, R6, RZ ;  /* 0x000000060c7b7210 */ /* 0x010fca0007f3e0ff */
[--C-:B------:R-:W-:Y:S01]  /*a3da0*/  IMAD.X R9, R13, 0x1, R2.reuse, P1 ;  /* 0x000000010d097824 */ /* 0x100fe200008e0602 */
[----:B------:R-:W-:Y:S01]  /*a3db0*/  IADD3 R121, P1, R88, R6, RZ ;  /* 0x0000000658797210 */ /* 0x000fe20007f3e0ff */
[----:B------:R-:W2:Y:S03]  /*a3dc0*/  LDL.LU.64 R12, [R1+0x2560] ;  /* 0x00256000010c7983 */ /* 0x000ea60000300a00 */
[----:B------:R-:W-:Y:S02]  /*a3dd0*/  IADD3.X R122, R89, R2, RZ, P1, !PT ;  /* 0x00000002597a7210 */ /* 0x000fe40000ffe4ff */
[-C--:B------:R-:W-:Y:S01]  /*a3de0*/  IADD3 R119, P1, R94, R6.reuse, RZ ;  /* 0x000000065e777210 */ /* 0x080fe20007f3e0ff */
[----:B------:R-:W4:Y:S04]  /*a3df0*/  LDL.LU.64 R88, [R1+0x2558] ;  /* 0x0025580001587983 */ /* 0x000f280000300a00 */
[----:B------:R-:W-:Y:S01]  /*a3e00*/  IMAD.X R120, R95, 0x1, R2, P1 ;  /* 0x000000015f787824 */ /* 0x000fe200008e0602 */
[----:B------:R-:W-:-:S04]  /*a3e10*/  IADD3 R117, P1, R86, R6, RZ ;  /* 0x0000000656757210 */ /* 0x000fc80007f3e0ff */
[----:B------:R-:W-:Y:S02]  /*a3e20*/  IADD3.X R118, R87, R2, RZ, P1, !PT ;  /* 0x0000000257767210 */ /* 0x000fe40000ffe4ff */
[-C--:B------:R-:W-:Y:S01]  /*a3e30*/  IADD3 R115, P1, R92, R6.reuse, RZ ;  /* 0x000000065c737210 */ /* 0x080fe20007f3e0ff */
[----:B------:R-:W4:Y:S04]  /*a3e40*/  LDL.LU.64 R86, [R1+0x2550] ;  /* 0x0025500001567983 */ /* 0x000f280000300a00 */
[----:B------:R-:W-:Y:S01]  /*a3e50*/  IMAD.X R116, R93, 0x1, R2, P1 ;  /* 0x000000015d747824 */ /* 0x000fe200008e0602 */
[----:B------:R-:W-:-:S04]  /*a3e60*/  IADD3 R113, P1, R10, R6, RZ ;  /* 0x000000060a717210 */ /* 0x000fc80007f3e0ff */
[----:B------:R-:W-:Y:S02]  /*a3e70*/  IADD3.X R114, R11, R2, RZ, P1, !PT ;  /* 0x000000020b727210 */ /* 0x000fe40000ffe4ff */
[----:B------:R-:W4:Y:S01]  /*a3e80*/  LDL.LU.64 R10, [R1+0x2548] ;  /* 0x00254800010a7983 */ /* 0x000f220000300a00 */
[----:B---3--:R-:W-:-:S05]  /*a3e90*/  IADD3 R111, P1, R14, R6, RZ ;  /* 0x000000060e6f7210 */ /* 0x008fca0007f3e0ff */
[----:B------:R-:W-:Y:S01]  /*a3ea0*/  IMAD.X R112, R15, 0x1, R2, P1 ;  /* 0x000000010f707824 */ /* 0x000fe200008e0602 */
[----:B------:R-:W-:-:S04]  /*a3eb0*/  IADD3 R14, P1, R90, R6, RZ ;  /* 0x000000065a0e7210 */ /* 0x000fc80007f3e0ff */
[----:B------:R-:W-:Y:S02]  /*a3ec0*/  IADD3.X R15, R91, R2, RZ, P1, !PT ;  /* 0x000000025b0f7210 */ /* 0x000fe40000ffe4ff */
[----:B------:R-:W-:-:S05]  /*a3ed0*/  IADD3 R109, P1, R84, R6, RZ ;  /* 0x00000006546d7210 */ /* 0x000fca0007f3e0ff */
[----:B------:R-:W-:Y:S02]  /*a3ee0*/  IMAD.X R110, R85, 0x1, R2, P1 ;  /* 0x00000001556e7824 */ /* 0x000fe400008e0602 */
[----:B------:R-:W3:Y:S01]  /*a3ef0*/  LDL.LU.64 R84, [R1+0x2540] ;  /* 0x0025400001547983 */ /* 0x000ee20000300a00 */
[----:B------:R-:W-:-:S04]  /*a3f00*/  IADD3 R107, P1, R16, R6, RZ ;  /* 0x00000006106b7210 */ /* 0x000fc80007f3e0ff */
[----:B------:R-:W-:Y:S02]  /*a3f10*/  IADD3.X R108, R17, R2, RZ, P1, !PT ;  /* 0x00000002116c7210 */ /* 0x000fe40000ffe4ff */
[----:B------:R-:W-:-:S05]  /*a3f20*/  IADD3 R16, P1, R22, R6, RZ ;  /* 0x0000000616107210 */ /* 0x000fca0007f3e0ff */
[----:B------:R-:W-:Y:S02]  /*a3f30*/  IMAD.X R17, R23, 0x1, R2, P1 ;  /* 0x0000000117117824 */ /* 0x000fe400008e0602 */
[----:B------:R-:W3:Y:S04]  /*a3f40*/  LDL.LU.64 R22, [R1+0x2538] ;  /* 0x0025380001167983 */ /* 0x000ee80000300a00 */
[----:B------:R-:W3:Y:S04]  /*a3f50*/  LDL.LU.64 R92, [R1+0x2530] ;  /* 0x00253000015c7983 */ /* 0x000ee80000300a00 */
[----:B------:R-:W3:Y:S01]  /*a3f60*/  LDL.LU.64 R190, [R1+0x2528] ;  /* 0x0025280001be7983 */ /* 0x000ee20000300a00 */
[----:B--2---:R-:W-:-:S04]  /*a3f70*/  IADD3 R105, P1, R12, R6, RZ ;  /* 0x000000060c697210 */ /* 0x004fc80007f3e0ff */
[----:B------:R-:W-:Y:S02]  /*a3f80*/  IADD3.X R106, R13, R2, RZ, P1, !PT ;  /* 0x000000020d6a7210 */ /* 0x000fe40000ffe4ff */
[----:B----4-:R-:W-:-:S05]  /*a3f90*/  IADD3 R12, P1, R88, R6, RZ ;  /* 0x00000006580c7210 */ /* 0x010fca0007f3e0ff */
[----:B------:R-:W-:Y:S01]  /*a3fa0*/  IMAD.X R13, R89, 0x1, R2, P1 ;  /* 0x00000001590d7824 */ /* 0x000fe200008e0602 */
[----:B------:R-:W-:-:S04]  /*a3fb0*/  IADD3 R103, P1, R86, R6, RZ ;  /* 0x0000000656677210 */ /* 0x000fc80007f3e0ff */
[----:B------:R-:W-:Y:S02]  /*a3fc0*/  IADD3.X R104, R87, R2, RZ, P1, !PT ;  /* 0x0000000257687210 */ /* 0x000fe40000ffe4ff */
[----:B------:R-:W-:-:S05]  /*a3fd0*/  IADD3 R101, P1, R10, R6, RZ ;  /* 0x000000060a657210 */ /* 0x000fca0007f3e0ff */
[----:B------:R-:W-:Y:S02]  /*a3fe0*/  IMAD.X R102, R11, 0x1, R2, P1 ;  /* 0x000000010b667824 */ /* 0x000fe400008e0602 */
[----:B------:R-:W2:Y:S04]  /*a3ff0*/  LDL.LU.64 R10, [R1+0x2520] ;  /* 0x00252000010a7983 */ /* 0x000ea80000300a00 */
[----:B------:R-:W4:Y:S04]  /*a4000*/  LDL.LU.64 R90, [R1+0x2510] ;  /* 0x00251000015a7983 */ /* 0x000f280000300a00 */
[----:B------:R-:W4:Y:S04]  /*a4010*/  LDL.LU.64 R88, [R1+0x2508] ;  /* 0x0025080001587983 */ /* 0x000f280000300a00 */
[----:B------:R-:W4:Y:S01]  /*a4020*/  LDL.LU.64 R86, [R1+0x2500] ;  /* 0x0025000001567983 */ /* 0x000f220000300a00 */
[----:B---3--:R-:W-:-:S04]  /*a4030*/  IADD3 R99, P1, R84, R6, RZ ;  /* 0x0000000654637210 */ /* 0x008fc80007f3e0ff */
[----:B------:R-:W-:Y:S02]  /*a4040*/  IADD3.X R100, R85, R2, RZ, P1, !PT ;  /* 0x0000000255647210 */ /* 0x000fe40000ffe4ff */
[----:B------:R-:W3:Y:S01]  /*a4050*/  LDL.LU.64 R84, [R1+0x24f8] ;  /* 0x0024f80001547983 */ /* 0x000ee20000300a00 */
[----:B------:R-:W-:-:S05]  /*a4060*/  IADD3 R97, P1, R22, R6, RZ ;  /* 0x0000000616617210 */ /* 0x000fca0007f3e0ff */
[----:B------:R-:W-:Y:S02]  /*a4070*/  IMAD.X R98, R23, 0x1, R2, P1 ;  /* 0x0000000117627824 */ /* 0x000fe400008e0602 */
[----:B------:R-:W3:Y:S04]  /*a4080*/  LDL.LU.64 R22, [R1+0x24f0] ;  /* 0x0024f00001167983 */ /* 0x000ee80000300a00 */
[----:B------:R-:W3:Y:S04]  /*a4090*/  LDL.LU.64 R186, [R1+0x24e8] ;  /* 0x0024e80001ba7983 */ /* 0x000ee80000300a00 */
[----:B------:R-:W3:Y:S01]  /*a40a0*/  LDL.LU.64 R182, [R1+0x2518] ;  /* 0x0025180001b67983 */ /* 0x000ee20000300a00 */
[----:B------:R-:W-:-:S04]  /*a40b0*/  IADD3 R95, P1, R92, R6, RZ ;  /* 0x000000065c5f7210 */ /* 0x000fc80007f3e0ff */
[----:B------:R-:W-:Y:S02]  /*a40c0*/  IADD3.X R96, R93, R2, RZ, P1, !PT ;  /* 0x000000025d607210 */ /* 0x000fe40000ffe4ff */
[----:B------:R-:W-:-:S05]  /*a40d0*/  IADD3 R93, P1, R190, R6, RZ ;  /* 0x00000006be5d7210 */ /* 0x000fca0007f3e0ff */
[----:B------:R-:W-:Y:S02]  /*a40e0*/  IMAD.X R94, R191, 0x1, R2, P1 ;  /* 0x00000001bf5e7824 */ /* 0x000fe400008e0602 */
        /* <DEDUP_REMOVED lines=13> */
[----:B--2---:R-:W-:-:S04]  /*a41c0*/  IADD3 R5, P1, R10, R6, RZ ;  /* 0x000000060a057210 */ /* 0x004fc80007f3e0ff */
[----:B------:R-:W-:Y:S02]  /*a41d0*/  IADD3.X R92, R11, R2, RZ, P1, !PT ;  /* 0x000000020b5c7210 */ /* 0x000fe40000ffe4ff */
[----:B----4-:R-:W-:-:S05]  /*a41e0*/  IADD3 R10, P1, R90, R6, RZ ;  /* 0x000000065a0a7210 */ /* 0x010fca0007f3e0ff */
[----:B------:R-:W-:Y:S01]  /*a41f0*/  IMAD.X R11, R91, 0x1, R2, P1 ;  /* 0x000000015b0b7824 */ /* 0x000fe200008e0602 */
[----:B------:R-:W-:-:S04]  /*a4200*/  IADD3 R90, P1, R88, R6, RZ ;  /* 0x00000006585a7210 */ /* 0x000fc80007f3e0ff */
[----:B------:R-:W-:Y:S02]  /*a4210*/  IADD3.X R91, R89, R2, RZ, P1, !PT ;  /* 0x00000002595b7210 */ /* 0x000fe40000ffe4ff */
[----:B------:R-:W-:-:S05]  /*a4220*/  IADD3 R88, P1, R86, R6, RZ ;  /* 0x0000000656587210 */ /* 0x000fca0007f3e0ff */
[----:B------:R-:W-:Y:S01]  /*a4230*/  IMAD.X R89, R87, 0x1, R2, P1 ;  /* 0x0000000157597824 */ /* 0x000fe200008e0602 */
[----:B---3--:R-:W-:-:S04]  /*a4240*/  IADD3 R86, P1, R84, R6, RZ ;  /* 0x0000000654567210 */ /* 0x008fc80007f3e0ff */
[----:B------:R-:W-:Y:S02]  /*a4250*/  IADD3.X R87, R85, R2, RZ, P1, !PT ;  /* 0x0000000255577210 */ /* 0x000fe40000ffe4ff */
[----:B------:R-:W-:-:S05]  /*a4260*/  IADD3 R84, P1, R22, R6, RZ ;  /* 0x0000000616547210 */ /* 0x000fca0007f3e0ff */
[----:B------:R-:W-:Y:S01]  /*a4270*/  IMAD.X R85, R23, 0x1, R2, P1 ;  /* 0x0000000117557824 */ /* 0x000fe200008e0602 */
        /* <DEDUP_REMOVED lines=9> */
[----:B------:R-:W-:Y:S02]  /*a4310*/  MOV R150, R147 ;  /* 0x0000009300967202 */ /* 0x000fe40000000f00 */
[----:B------:R-:W-:Y:S01]  /*a4320*/  MOV R182, R161 ;  /* 0x000000a100b67202 */ /* 0x000fe20000000f00 */
[----:B------:R-:W-:Y:S01]  /*a4330*/  IMAD.MOV.U32 R147, RZ, RZ, R144 ;  /* 0x000000ffff937224 */ /* 0x000fe200078e0090 */
[----:B------:R-:W-:Y:S01]  /*a4340*/  MOV R144, R141 ;  /* 0x0000008d00907202 */ /* 0x000fe20000000f00 */
[----:B------:R-:W-:-:S02]  /*a4350*/  IMAD.MOV.U32 R161, RZ, RZ, R158 ;  /* 0x000000ffffa17224 */ /* 0x000fc400078e009e */
[----:B------:R-:W-:Y:S01]  /*a4360*/  IMAD.MOV.U32 R141, RZ, RZ, R138 ;  /* 0x000000ffff8d7224 */ /* 0x000fe200078e008a */
[----:B------:R-:W-:Y:S02]  /*a4370*/  MOV R158, R155 ;  /* 0x0000009b009e7202 */ /* 0x000fe40000000f00 */
[----:B------:R-:W-:Y:S01]  /*a4380*/  MOV R138, R135 ;  /* 0x00000087008a7202 */ /* 0x000fe20000000f00 */
[----:B------:R-:W-:Y:S01]  /*a4390*/  IMAD.MOV.U32 R135, RZ, RZ, R132 ;  /* 0x000000ffff877224 */ /* 0x000fe200078e0084 */
[----:B------:R-:W-:Y:S01]  /*a43a0*/  STL.64 [R1+0x2850], R182 ;  /* 0x002850b601007387 */ /* 0x000fe20000100a00 */
[----:B------:R-:W-:Y:S01]  /*a43b0*/  IMAD.MOV.U32 R155, RZ, RZ, R152 ;  /* 0x000000ffff9b7224 */ /* 0x000fe200078e0098 */
[----:B------:R-:W-:Y:S02]  /*a43c0*/  MOV R132, R129 ;  /* 0x0000008100847202 */ /* 0x000fe40000000f00 */
[----:B------:R-:W-:Y:S01]  /*a43d0*/  STL.64 [R1+0x2810], R178 ;  /* 0x002810b201007387 */ /* 0x000fe20000100a00 */
[----:B------:R-:W-:Y:S01]  /*a43e0*/  MOV R152, R149 ;  /* 0x0000009500987202 */ /* 0x000fe20000000f00 */
[----:B------:R-:W-:-:S02]  /*a43f0*/  IMAD.MOV.U32 R129, RZ, RZ, R126 ;  /* 0x000000ffff817224 */ /* 0x000fc400078e007e */
[----:B------:R-:W-:Y:S01]  /*a4400*/  STL.64 [R1+0x27d0], R160 ;  /* 0x0027d0a001007387 */ /* 0x000fe20000100a00 */
[----:B------:R-:W-:-:S03]  /*a4410*/  MOV R126, R124 ;  /* 0x0000007c007e7202 */ /* 0x000fc60000000f00 */
[----:B------:R-:W-:Y:S01]  /*a4420*/  STL.64 [R1+0x2790], R158 ;  /* 0x0027909e01007387 */ /* 0x000fe20000100a00 */
[----:B------:R-:W-:Y:S01]  /*a4430*/  IMAD.MOV.U32 R149, RZ, RZ, R146 ;  /* 0x000000ffff957224 */ /* 0x000fe200078e0092 */
[----:B------:R-:W-:Y:S02]  /*a4440*/  MOV R124, R123 ;  /* 0x0000007b007c7202 */ /* 0x000fe40000000f00 */
[----:B------:R-:W-:Y:S01]  /*a4450*/  STL.64 [R1+0x2750], R156 ;  /* 0x0027509c01007387 */ /* 0x000fe20000100a00 */
[----:B------:R-:W-:Y:S02]  /*a4460*/  MOV R146, R143 ;  /* 0x0000008f00927202 */ /* 0x000fe40000000f00 */
[----:B------:R-:W-:Y:S01]  /*a4470*/  MOV R123, R122 ;  /* 0x0000007a007b7202 */ /* 0x000fe20000000f00 */
[----:B------:R-:W-:Y:S01]  /*a4480*/  STL.64 [R1+0x2710], R154 ;  /* 0x0027109a01007387 */ /* 0x000fe20000100a00 */
[----:B------:R-:W-:-:S03]  /*a4490*/  IMAD.MOV.U32 R122, RZ, RZ, R121 ;  /* 0x000000ffff7a7224 */ /* 0x000fc600078e0079 */
[----:B------:R-:W-:Y:S01]  /*a44a0*/  STL.64 [R1+0x26d0], R152 ;  /* 0x0026d09801007387 */ /* 0x000fe20000100a00 */
[----:B------:R-:W-:Y:S01]  /*a44b0*/  IMAD.MOV.U32 R143, RZ, RZ, R140 ;  /* 0x000000ffff8f7224 */ /* 0x000fe200078e008c */
[----:B------:R-:W-:Y:S02]  /*a44c0*/  MOV R121, R120 ;  /* 0x0000007800797202 */ /* 0x000fe40000000f00 */
[----:B------:R-:W-:Y:S01]  /*a44d0*/  STL.64 [R1+0x2690], R150 ;  /* 0x0026909601007387 */ /* 0x000fe20000100a00 */
[----:B------:R-:W-:Y:S01]  /*a44e0*/  MOV R140, R137 ;  /* 0x00000089008c7202 */ /* 0x000fe20000000f00 */
[----:B------:R-:W-:Y:S02]  /*a44f0*/  IMAD.MOV.U32 R120, RZ, RZ, R119 ;  /* 0x000000ffff787224 */ /* 0x000fe400078e0077 */
[----:B------:R-:W-:Y:S01]  /*a4500*/  STL.64 [R1+0x2650], R148 ;  /* 0x0026509401007387 */ /* 0x000fe20000100a00 */
[----:B------:R-:W-:-:S03]  /*a4510*/  MOV R119, R118 ;  /* 0x0000007600777202 */ /* 0x000fc60000000f00 */
[----:B------:R-:W-:Y:S01]  /*a4520*/  STL.64 [R1+0x2610], R146 ;  /* 0x0026109201007387 */ /* 0x000fe20000100a00 */
[----:B------:R-:W-:Y:S02]  /*a4530*/  IMAD.MOV.U32 R137, RZ, RZ, R134 ;  /* 0x000000ffff897224 */ /* 0x000fe400078e0086 */
[----:B------:R-:W-:Y:S01]  /*a4540*/  IMAD.MOV.U32 R118, RZ, RZ, R117 ;  /* 0x000000ffff767224 */ /* 0x000fe200078e0075 */
        /* <DEDUP_REMOVED lines=17> */
[----:B------:R-:W-:-:S03]  /*a4660*/  MOV R111, R110 ;  /* 0x0000006e006f7202 */ /* 0x000fc60000000f00 */
[----:B------:R-:W-:Y:S01]  /*a4670*/  STL.64 [R1+0x25d0], R130 ;  /* 0x0025d08201007387 */ /* 0x000fe20000100a00 */
[----:B------:R-:W-:-:S03]  /*a4680*/  IMAD.MOV.U32 R110, RZ, RZ, R109 ;  /* 0x000000ffff6e7224 */ /* 0x000fc600078e006d */
[----:B------:R-:W-:Y:S01]  /*a4690*/  STL.64 [R1+0x25c8], R128 ;  /* 0x0025c88001007387 */ /* 0x000fe20000100a00 */
[----:B------:R-:W-:-:S03]  /*a46a0*/  MOV R109, R108 ;  /* 0x0000006c006d7202 */ /* 0x000fc60000000f00 */
[----:B------:R-:W-:Y:S01]  /*a46b0*/  STL.64 [R1+0x25c0], R126 ;  /* 0x0025c07e01007387 */ /* 0x000fe20000100a00 */
[----:B------:R-:W-:-:S03]  /*a46c0*/  IMAD.MOV.U32 R108, RZ, RZ, R107 ;  /* 0x000000ffff6c7224 */ /* 0x000fc600078e006b */
[----:B------:R-:W-:Y:S01]  /*a46d0*/  STL.64 [R1+0x25b8], R124 ;  /* 0x0025b87c01007387 */ /* 0x000fe20000100a00 */
[----:B------:R-:W-:-:S03]  /*a46e0*/  MOV R107, R106 ;  /* 0x0000006a006b7202 */ /* 0x000fc60000000f00 */
[----:B------:R-:W-:Y:S04]  /*a46f0*/  LDGSTS.E [R3+-0x3c000], desc[UR60][R182.64], P0 ;  /* 0xc4000000b6037fae */ /* 0x000fe8000812187c */
[----:B------:R-:W-:Y:S01]  /*a4700*/  STL.64 [R1+0x25b0], R122 ;  /* 0x0025b07a01007387 */ /* 0x000fe20000100a00 */
[----:B------:R-:W-:-:S03]  /*a4710*/  IMAD.MOV.U32 R106, RZ, RZ, R105 ;  /* 0x000000ffff6a7224 */ /* 0x000fc600078e0069 */
[----:B------:R-:W-:Y:S04]  /*a4720*/  LDGSTS.E [R3+-0x3bc00], desc[UR60][R178.64], P0 ;  /* 0xc4400000b2037fae */ /* 0x000fe8000812187c */
        /* <DEDUP_REMOVED lines=15> */
[----:B------:R1:W-:Y:S01]  /*a4820*/  STL.64 [R1+0x2580], R14 ;  /* 0x0025800e01007387 */ /* 0x0003e20000100a00 */
        /* <DEDUP_REMOVED lines=8> */
[----:B------:R2:W-:Y:S01]  /*a48b0*/  STL.64 [R1+0x2568], R16 ;  /* 0x0025681001007387 */ /* 0x0005e20000100a00 */
        /* <DEDUP_REMOVED lines=9> */
[----:B------:R-:W-:Y:S01]  /*a4950*/  IMAD.MOV.U32 R94, RZ, RZ, R93 ;  /* 0x000000ffff5e7224 */ /* 0x000fe200078e005d */
[----:B------:R-:W-:Y:S02]  /*a4960*/  MOV R4, R5 ;  /* 0x0000000500047202 */ /* 0x000fe40000000f00 */
[----:B------:R-:W-:Y:S04]  /*a4970*/  LDGSTS.E [R3+-0x38c00], desc[UR60][R138.64], P0 ;  /* 0xc74000008a037fae */ /* 0x000fe8000812187c */
[----:B------:R-:W-:Y:S01]  /*a4980*/  STL.64 [R1+0x2548], R102 ;  /* 0x0025486601007387 */ /* 0x000fe20000100a00 */
[----:B------:R-:W-:-:S03]  /*a4990*/  IMAD.MOV.U32 R5, RZ, RZ, R92 ;  /* 0x000000ffff057224 */ /* 0x000fc600078e005c */
[----:B------:R-:W-:Y:S04]  /*a49a0*/  LDGSTS.E [R3+-0x38800], desc[UR60][R136.64], P0 ;  /* 0xc780000088037fae */ /* 0x000fe8000812187c */
[----:B------:R-:W-:Y:S04]  /*a49b0*/  STL.64 [R1+0x2540], R100 ;  /* 0x0025406401007387 */ /* 0x000fe80000100a00 */
[----:B------:R-:W-:Y:S04]  /*a49c0*/  LDGSTS.E [R3+-0x38400], desc[UR60][R134.64], P0 ;  /* 0xc7c0000086037fae */ /* 0x000fe8000812187c */
[----:B------:R-:W-:Y:S04]  /*a49d0*/  STL.64 [R1+0x2538], R98 ;  /* 0x0025386201007387 */ /* 0x000fe80000100a00 */
[----:B------:R-:W-:Y:S04]  /*a49e0*/  LDGSTS.E [R3+-0x20000], desc[UR60][R132.64], P0 ;  /* 0xe000000084037fae */ /* 0x000fe8000812187c */
[----:B------:R-:W-:Y:S04]  /*a49f0*/  STL.64 [R1+0x2530], R96 ;  /* 0x0025306001007387 */ /* 0x000fe80000100a00 */
[----:B------:R-:W-:Y:S04]  /*a4a00*/  LDGSTS.E [R3+-0x1fc00], desc[UR60][R130.64], P0 ;  /* 0xe040000082037fae */ /* 0x000fe8000812187c */
[----:B------:R-:W-:Y:S04]  /*a4a10*/  STL.64 [R1+0x2528], R94 ;  /* 0x0025285e01007387 */ /* 0x000fe80000100a00 */
[----:B------:R-:W-:Y:S04]  /*a4a20*/  LDGSTS.E [R3+-0x1f800], desc[UR60][R128.64], P0 ;  /* 0xe080000080037fae */ /* 0x000fe8000812187c */
[----:B------:R4:W-:Y:S04]  /*a4a30*/  STL.64 [R1+0x2520], R4 ;  /* 0x0025200401007387 */ /* 0x0009e80000100a00 */
[----:B------:R-:W-:Y:S04]  /*a4a40*/  LDGSTS.E [R3+-0x1f400], desc[UR60][R126.64], P0 ;  /* 0xe0c000007e037fae */ /* 0x000fe8000812187c */
[----:B------:R-:W-:Y:S04]  /*a4a50*/  STL.64 [R1+0x24e0], R20 ;  /* 0x0024e01401007387 */ /* 0x000fe80000100a00 */
[----:B------:R-:W-:Y:S04]  /*a4a60*/  LDGSTS.E [R3+-0x1f000], desc[UR60][R124.64], P0 ;  /* 0xe10000007c037fae */ /* 0x000fe8000812187c */
[----:B------:R4:W-:Y:S01]  /*a4a70*/  STL.64 [R1+0x2510], R10 ;  /* 0x0025100a01007387 */ /* 0x0009e20000100a00 */
[----:B------:R-:W-:Y:S01]  /*a4a80*/  MOV R92, R19 ;  /* 0x00000013005c7202 */ /* 0x000fe20000000f00 */
[----:B------:R-:W-:-:S02]  /*a4a90*/  IMAD.MOV.U32 R93, RZ, RZ, R83 ;  /* 0x000000ffff5d7224 */ /* 0x000fc400078e0053 */
        /* <DEDUP_REMOVED lines=24> */
[----:B-1----:R-:W4:Y:S04]  /*a4c20*/  LDL.LU R15, [R1+0x393c] ;  /* 0x00393c00010f7983 */ /* 0x002f280000300800 */
[----:B------:R-:W4:Y:S04]  /*a4c30*/  LDL.LU R9, [R1+0x397c] ;  /* 0x00397c0001097983 */ /* 0x000f280000300800 */
[----:B--2---:R-:W2:Y:S04]  /*a4c40*/  LDL.LU R17, [R1+0x3938] ;  /* 0x0039380001117983 */ /* 0x004ea80000300800 */
[----:B------:R-:W-:Y:S04]  /*a4c50*/  LDGSTS.E [R3+-0x1a400], desc[UR60][R4.64], P0 ;  /* 0xe5c0000004037fae */ /* 0x000fe8000812187c */
[----:B---3--:R-:W3:Y:S04]  /*a4c60*/  LDL.LU R12, [R1+0x3978] ;  /* 0x00397800010c7983 */ /* 0x008ee80000300800 */
[----:B------:R-:W3:Y:S04]  /*a4c70*/  LDL.LU R13, [R1+0x39bc] ;  /* 0x0039bc00010d7983 */ /* 0x000ee80000300800 */
[----:B------:R-:W-:Y:S04]  /*a4c80*/  LDGSTS.E [R3+-0x1a000], desc[UR60][R92.64], P0 ;  /* 0xe60000005c037fae */ /* 0x000fe8000812187c */
[----:B------:R-:W-:Y:S04]  /*a4c90*/  LDGSTS.E [R3+-0x19c00], desc[UR60][R10.64], P0 ;  /* 0xe64000000a037fae */ /* 0x000fe8000812187c */
[----:B------:R-:W-:Y:S04]  /*a4ca0*/  LDGSTS.E [R3+-0x19800], desc[UR60][R90.64], P0 ;  /* 0xe68000005a037fae */ /* 0x000fe8000812187c */
[----:B------:R-:W-:Y:S04]  /*a4cb0*/  LDGSTS.E [R3+-0x19400], desc[UR60][R88.64], P0 ;  /* 0xe6c0000058037fae */ /* 0x000fe8000812187c */
[----:B------:R-:W-:Y:S04]  /*a4cc0*/  LDGSTS.E [R3+-0x19000], desc[UR60][R86.64], P0 ;  /* 0xe700000056037fae */ /* 0x000fe8000812187c */
[----:B------:R-:W-:Y:S04]  /*a4cd0*/  LDGSTS.E [R3+-0x18c00], desc[UR60][R84.64], P0 ;  /* 0xe740000054037fae */ /* 0x000fe8000812187c */
[----:B------:R-:W-:Y:S04]  /*a4ce0*/  LDGSTS.E [R3+-0x18800], desc[UR60][R22.64], P0 ;  /* 0xe780000016037fae */ /* 0x000fe8000812187c */
[----:B----4-:R-:W4:Y:S04]  /*a4cf0*/  LDL.LU R4, [R1+0x39fc] ;  /* 0x0039fc0001047983 */ /* 0x010f280000300800 */
[----:B------:R-:W4:Y:S04]  /*a4d00*/  LDL.LU R19, [R1+0x39b8] ;  /* 0x0039b80001137983 */ /* 0x000f280000300800 */
[----:B------:R1:W-:Y:S04]  /*a4d10*/  LDGSTS.E [R3+-0x18400], desc[UR60][R20.64], P0 ;  /* 0xe7c0000014037fae */ /* 0x0003e8000812187c */
[----:B------:R-:W4:Y:S04]  /*a4d20*/  LDL.LU R10, [R1+0x39f8] ;  /* 0x0039f800010a7983 */ /* 0x000f280000300800 */
[----:B------:R-:W4:Y:S04]  /*a4d30*/  LDL.LU R11, [R1+0x3a38] ;  /* 0x003a3800010b7983 */ /* 0x000f280000300800 */
[----:B------:R-:W4:Y:S04]  /*a4d40*/  LDL.LU R5, [R1+0x3a3c] ;  /* 0x003a3c0001057983 */ /* 0x000f280000300800 */
[----:B------:R-:W4:Y:S04]  /*a4d50*/  LDL.LU R16, [R1+0x3a78] ;  /* 0x003a780001107983 */ /* 0x000f280000300800 */
[----:B------:R-:W4:Y:S01]  /*a4d60*/  LDL.LU R14, [R1+0x3a7c] ;  /* 0x003a7c00010e7983 */ /* 0x000f220000300800 */
[----:B-1----:R-:W-:-:S04]  /*a4d70*/  LOP3.LUT R3, R7, 0x10, RZ, 0x3c, !PT ;  /* 0x0000001007037812 */ /* 0x002fc800078e3cff */
[----:B------:R-:W-:Y:S02]  /*a4d80*/  IADD3 R3, R3, 0x100000, R8 ;  /* 0x0010000003037810 */ /* 0x000fe40007ffe008 */
[-C--:B------:R-:W-:Y:S02]  /*a4d90*/  IADD3 R15, P1, R15, R6.reuse, RZ ;  /* 0x000000060f0f7210 */ /* 0x080fe40007f3e0ff */
[----:B------:R-:W-:Y:S02]  /*a4da0*/  IADD3 R9, P2, R9, R6, RZ ;  /* 0x0000000609097210 */ /* 0x000fe40007f5e0ff */
[----:B--2---:R-:W-:Y:S02]  /*a4db0*/  IADD3.X R17, R17, R2, RZ, P1, !PT ;  /* 0x0000000211117210 */ /* 0x004fe40000ffe4ff */
[----:B------:R-:W-:Y:S01]  /*a4dc0*/  MOV R20, R15 ;  /* 0x0000000f00147202 */ /* 0x000fe20000000f00 */
[----:B---3--:R-:W-:Y:S01]  /*a4dd0*/  IMAD.X R12, R12, 0x1, R2, P2 ;  /* 0x000000010c0c7824 */ /* 0x008fe200010e0602 */
[----:B------:R1:W-:Y:S01]  /*a4de0*/  STL [R1+0x393c], R15 ;  /* 0x00393c0f01007387 */ /* 0x0003e20000100800 */
[----:B------:R-:W-:-:S03]  /*a4df0*/  IMAD.MOV.U32 R21, RZ, RZ, R17 ;  /* 0x000000ffff157224 */ /* 0x000fc600078e0011 */
[----:B------:R-:W-:Y:S04]  /*a4e00*/  STL [R1+0x397c], R9 ;  /* 0x00397c0901007387 */ /* 0x000fe80000100800 */
[----:B------:R2:W-:Y:S04]  /*a4e10*/  STL [R1+0x3938], R17 ;  /* 0x0039381101007387 */ /* 0x0005e80000100800 */
[----:B------:R-:W-:Y:S04]  /*a4e20*/  LDGSTS.E [R3+-0x3ff80], desc[UR60][R20.64], P0 ;  /* 0xc008000014037fae */ /* 0x000fe8000812187c */
[----:B-1----:R-:W3:Y:S04]  /*a4e30*/  LDL.LU R15, [R1+0x3abc] ;  /* 0x003abc00010f7983 */ /* 0x002ee80000300800 */
[----:B------:R1:W-:Y:S04]  /*a4e40*/  STL [R1+0x3978], R12 ;  /* 0x0039780c01007387 */ /* 0x0003e80000100800 */
[----:B------:R-:W3:Y:S04]  /*a4e50*/  LDL.LU R20, [R1+0x3afc] ;  /* 0x003afc0001147983 */ /* 0x000ee80000300800 */
[----:B--2---:R-:W2:Y:S04]  /*a4e60*/  LDL.LU R17, [R1+0x3ab8] ;  /* 0x003ab80001117983 */ /* 0x004ea80000300800 */
[----:B------:R-:W2:Y:S01]  /*a4e70*/  LDL.LU R21, [R1+0x3af8] ;  /* 0x003af80001157983 */ /* 0x000ea20000300800 */
[----:B------:R-:W-:-:S02]  /*a4e80*/  IADD3 R13, P1, R13, R6, RZ ;  /* 0x000000060d0d7210 */ /* 0x000fc40007f3e0ff */
[----:B----4-:R-:W-:Y:S02]  /*a4e90*/  IADD3 R4, P2, R4, R6, RZ ;  /* 0x0000000604047210 */ /* 0x010fe40007f5e0ff */
[----:B------:R-:W-:Y:S01]  /*a4ea0*/  MOV R22, R9 ;  /* 0x0000000900167202 */ /* 0x000fe20000000f00 */
[----:B------:R-:W-:Y:S01]  /*a4eb0*/  IMAD.MOV.U32 R23, RZ, RZ, R12 ;  /* 0x000000ffff177224 */ /* 0x000fe200078e000c */
[----:B------:R-:W-:Y:S01]  /*a4ec0*/  IADD3.X R19, R19, R2, RZ, P1, !PT ;  /* 0x0000000213137210 */ /* 0x000fe20000ffe4ff */
[----:B------:R-:W4:Y:S01]  /*a4ed0*/  LDL.LU R9, [R1+0x3b3c] ;  /* 0x003b3c0001097983 */ /* 0x000f220000300800 */
[----:B------:R-:W-:-:S03]  /*a4ee0*/  IMAD.X R10, R10, 0x1, R2, P2 ;  /* 0x000000010a0a7824 */ /* 0x000fc600010e0602 */
[----:B-1----:R-:W4:Y:S04]  /*a4ef0*/  LDL.LU R12, [R1+0x3b7c] ;  /* 0x003b7c00010c7983 */ /* 0x002f280000300800 */
[----:B------:R1:W-:Y:S04]  /*a4f00*/  STL [R1+0x39bc], R13 ;  /* 0x0039bc0d01007387 */ /* 0x0003e80000100800 */
[----:B------:R1:W-:Y:S04]  /*a4f10*/  STL [R1+0x39b8], R19 ;  /* 0x0039b81301007387 */ /* 0x0003e80000100800 */
[----:B------:R1:W-:Y:S04]  /*a4f20*/  LDGSTS.E [R3+-0x3fb80], desc[UR60][R22.64], P0 ;  /* 0xc048000016037fae */ /* 0x0003e8000812187c */
[----:B------:R1:W-:Y:S04]  /*a4f30*/  STL [R1+0x39fc], R4 ;  /* 0x0039fc0401007387 */ /* 0x0003e80000100800 */
[----:B------:R1:W-:Y:S02]  /*a4f40*/  STL [R1+0x39f8], R10 ;  /* 0x0039f80a01007387 */ /* 0x0003e40000100800 */
[----:B-1----:R-:W-:-:S02]  /*a4f50*/  MOV R22, R13 ;  /* 0x0000000d00167202 */ /* 0x002fc40000000f00 */
[----:B------:R-:W4:Y:S01]  /*a4f60*/  LDL.LU R13, [R1+0x3b38] ;  /* 0x003b3800010d7983 */ /* 0x000f220000300800 */
[----:B------:R-:W-:-:S03]  /*a4f70*/  IMAD.MOV.U32 R23, RZ, RZ, R19 ;  /* 0x000000ffff177224 */ /* 0x000fc600078e0013 */
[----:B------:R-:W4:Y:S01]  /*a4f80*/  LDL.LU R19, [R1+0x3b78] ;  /* 0x003b780001137983 */ /* 0x000f220000300800 */
[-C--:B------:R-:W-:Y:S02]  /*a4f90*/  IADD3 R5, P1, R5, R6.reuse, RZ ;  /* 0x0000000605057210 */ /* 0x080fe40007f3e0ff */
[----:B------:R-:W-:Y:S01]  /*a4fa0*/  IADD3 R14, P2, R14, R6, RZ ;  /* 0x000000060e0e7210 */ /* 0x000fe20007f5e0ff */
[----:B------:R1:W-:Y:S01]  /*a4fb0*/  LDGSTS.E [R3+-0x3f780], desc[UR60][R22.64], P0 ;  /* 0xc088000016037fae */ /* 0x0003e2000812187c */
[----:B------:R-:W-:-:S03]  /*a4fc0*/  IADD3.X R11, R11, R2, RZ, P1, !PT ;  /* 0x000000020b0b7210 */ /* 0x000fc60000ffe4ff */
[----:B------:R-:W-:Y:S01]  /*a4fd0*/  IMAD.X R16, R16, 0x1, R2, P2 ;  /* 0x0000000110107824 */ /* 0x000fe200010e0602 */
[----:B-1----:R-:W-:Y:S01]  /*a4fe0*/  MOV R22, R4 ;  /* 0x0000000400167202 */ /* 0x002fe20000000f00 */
[----:B------:R-:W-:Y:S01]  /*a4ff0*/  IMAD.MOV.U32 R23, RZ, RZ, R10 ;  /* 0x000000ffff177224 */ /* 0x000fe200078e000a */
[----:B------:R-:W4:Y:S04]  /*a5000*/  LDL.LU R4, [R1+0x3bcc] ;  /* 0x003bcc0001047983 */ /* 0x000f280000300800 */
[----:B------:R-:W4:Y:S04]  /*a5010*/  LDL.LU R10, [R1+0x3c0c] ;  /* 0x003c0c00010a7983 */ /* 0x000f280000300800 */
        /* <DEDUP_REMOVED lines=8> */
[----:B------:R-:W4:Y:S04]  /*a50a0*/  LDL.LU R11, [R1+0x3c08] ;  /* 0x003c0800010b7983 */ /* 0x000f280000300800 */
[----:B------:R1:W-:Y:S02]  /*a50b0*/  LDGSTS.E [R3+-0x3ef80], desc[UR60][R22.64], P0 ;  /* 0xc108000016037fae */ /* 0x0003e4000812187c */
[----:B-1----:R-:W-:Y:S01]  /*a50c0*/  MOV R22, R14 ;  /* 0x0000000e00167202 */ /* 0x002fe20000000f00 */
[----:B------:R-:W-:Y:S01]  /*a50d0*/  IMAD.MOV.U32 R23, RZ, RZ, R16 ;  /* 0x000000ffff177224 */ /* 0x000fe200078e0010 */
[----:B------:R-:W4:Y:S04]  /*a50e0*/  LDL.LU R14, [R1+0x3c4c] ;  /* 0x003c4c00010e7983 */ /* 0x000f280000300800 */
[----:B------:R-:W4:Y:S04]  /*a50f0*/  LDL.LU R16, [R1+0x3c8c] ;  /* 0x003c8c0001107983 */ /* 0x000f280000300800 */
[----:B------:R1:W-:Y:S01]  /*a5100*/  LDGSTS.E [R3+-0x3eb80], desc[UR60][R22.64], P0 ;  /* 0xc148000016037fae */ /* 0x0003e2000812187c */
[----:B---3--:R-:W-:-:S02]  /*a5110*/  IADD3 R15, P1, R15, R6, RZ ;  /* 0x000000060f0f7210 */ /* 0x008fc40007f3e0ff */
[----:B------:R-:W-:Y:S02]  /*a5120*/  IADD3 R20, P2, R20, R6, RZ ;  /* 0x0000000614147210 */ /* 0x000fe40007f5e0ff */
[----:B--2---:R-:W-:Y:S01]  /*a5130*/  IADD3.X R17, R17, R2, RZ, P1, !PT ;  /* 0x0000000211117210 */ /* 0x004fe20000ffe4ff */
[----:B------:R2:W-:Y:S02]  /*a5140*/  STL [R1+0x3abc], R15 ;  /* 0x003abc0f01007387 */ /* 0x0005e40000100800 */
[----:B------:R-:W-:Y:S02]  /*a5150*/  IMAD.X R21, R21, 0x1, R2, P2 ;  /* 0x0000000115157824 */ /* 0x000fe400010e0602 */
[----:B------:R3:W-:Y:S04]  /*a5160*/  STL [R1+0x3ab8], R17 ;  /* 0x003ab81101007387 */ /* 0x0007e80000100800 */
[----:B------:R4:W-:Y:S01]  /*a5170*/  STL [R1+0x3afc], R20 ;  /* 0x003afc1401007387 */ /* 0x0009e20000100800 */
[----:B-1----:R-:W-:-:S03]  /*a5180*/  MOV R22, R15 ;  /* 0x0000000f00167202 */ /* 0x002fc60000000f00 */
[----:B------:R1:W-:Y:S04]  /*a5190*/  STL [R1+0x3af8], R21 ;  /* 0x003af81501007387 */ /* 0x0003e80000100800 */
[----:B--2---:R-:W2:Y:S01]  /*a51a0*/  LDL.LU R15, [R1+0x3c48] ;  /* 0x003c4800010f7983 */ /* 0x004ea20000300800 */
[----:B------:R-:W-:-:S03]  /*a51b0*/  IMAD.MOV.U32 R23, RZ, RZ, R17 ;  /* 0x000000ffff177224 */ /* 0x000fc600078e0011 */
[----:B---3--:R-:W3:Y:S01]  /*a51c0*/  LDL.LU R17, [R1+0x3c88] ;  /* 0x003c880001117983 */ /* 0x008ee20000300800 */
[-C--:B----4-:R-:W-:Y:S02]  /*a51d0*/  IADD3 R9, P1, R9, R6.reuse, RZ ;  /* 0x0000000609097210 */ /* 0x090fe40007f3e0ff */
[----:B------:R-:W-:Y:S01]  /*a51e0*/  IADD3 R12, P2, R12, R6, RZ ;  /* 0x000000060c0c7210 */ /* 0x000fe20007f5e0ff */
[----:B------:R-:W-:Y:S04]  /*a51f0*/  LDGSTS.E [R3+-0x3e780], desc[UR60][R22.64], P0 ;  /* 0xc188000016037fae */ /* 0x000fe8000812187c */
[----:B------:R4:W-:Y:S04]  /*a5200*/  LDGSTS.E [R3+-0x3e380], desc[UR60][R20.64], P0 ;  /* 0xc1c8000014037fae */ /* 0x0009e8000812187c */
[----:B------:R-:W-:Y:S01]  /*a5210*/  STL [R1+0x3b3c], R9 ;  /* 0x003b3c0901007387 */ /* 0x000fe20000100800 */
[----:B------:R-:W-:Y:S01]  /*a5220*/  IADD3.X R13, R13, R2, RZ, P1, !PT ;  /* 0x000000020d0d7210 */ /* 0x000fe20000ffe4ff */
[----:B------:R-:W-:Y:S01]  /*a5230*/  IMAD.X R19, R19, 0x1, R2, P2 ;  /* 0x0000000113137824 */ /* 0x000fe200010e0602 */
[----:B----4-:R-:W-:-:S03]  /*a5240*/  MOV R20, R9 ;  /* 0x0000000900147202 */ /* 0x010fc60000000f00 */
[----:B-1----:R-:W-:Y:S01]  /*a5250*/  IMAD.MOV.U32 R21, RZ, RZ, R13 ;  /* 0x000000ffff157224 */ /* 0x002fe200078e000d */
[----:B------:R1:W-:Y:S04]  /*a5260*/  STL [R1+0x3b38], R13 ;  /* 0x003b380d01007387 */ /* 0x0003e80000100800 */
[----:B------:R-:W-:Y:S04]  /*a5270*/  STL [R1+0x3b7c], R12 ;  /* 0x003b7c0c01007387 */ /* 0x000fe80000100800 */
[----:B------:R4:W-:Y:S04]  /*a5280*/  LDGSTS.E [R3+-0x3df80], desc[UR60][R20.64], P0 ;  /* 0xc208000014037fae */ /* 0x0009e8000812187c */
[----:B-1----:R-:W3:Y:S04]  /*a5290*/  LDL.LU R13, [R1+0x3ccc] ;  /* 0x003ccc00010d7983 */ /* 0x002ee80000300800 */
[----:B------:R1:W-:Y:S04]  /*a52a0*/  STL [R1+0x3b78], R19 ;  /* 0x003b781301007387 */ /* 0x0003e80000100800 */
[----:B------:R-:W3:Y:S01]  /*a52b0*/  LDL.LU R9, [R1+0x3d0c] ;  /* 0x003d0c0001097983 */ /* 0x000ee20000300800 */
[----:B----4-:R-:W-:Y:S01]  /*a52c0*/  IMAD.MOV.U32 R21, RZ, RZ, R19 ;  /* 0x000000ffff157224 */ /* 0x010fe200078e0013 */
[----:B------:R-:W-:-:S02]  /*a52d0*/  MOV R20, R12 ;  /* 0x0000000c00147202 */ /* 0x000fc40000000f00 */
[----:B-1----:R-:W4:Y:S04]  /*a52e0*/  LDL.LU R19, [R1+0x3cc8] ;  /* 0x003cc80001137983 */ /* 0x002f280000300800 */
[----:B------:R-:W4:Y:S01]  /*a52f0*/  LDL.LU R12, [R1+0x3d08] ;  /* 0x003d0800010c7983 */ /* 0x000f220000300800 */
[-C--:B------:R-:W-:Y:S02]  /*a5300*/  IADD3 R4, P1, R4, R6.reuse, RZ ;  /* 0x0000000604047210 */ /* 0x080fe40007f3e0ff */
[----:B------:R-:W-:Y:S01]  /*a5310*/  IADD3 R10, P2, R10, R6, RZ ;  /* 0x000000060a0a7210 */ /* 0x000fe20007f5e0ff */
[----:B------:R1:W-:Y:S04]  /*a5320*/  LDGSTS.E [R3+-0x3db80], desc[UR60][R20.64], P0 ;  /* 0xc248000014037fae */ /* 0x0003e8000812187c */
[----:B------:R-:W-:Y:S01]  /*a5330*/  STL [R1+0x3bcc], R4 ;  /* 0x003bcc0401007387 */ /* 0x000fe20000100800 */
[----:B------:R-:W-:Y:S01]  /*a5340*/  IADD3.X R5, R5, R2, RZ, P1, !PT ;  /* 0x0000000205057210 */ /* 0x000fe20000ffe4ff */
[----:B------:R-:W-:-:S04]  /*a5350*/  IMAD.X R11, R11, 0x1, R2, P2 ;  /* 0x000000010b0b7824 */ /* 0x000fc800010e0602 */
[----:B------:R1:W-:Y:S02]  /*a5360*/  STL [R1+0x3bc8], R5 ;  /* 0x003bc80501007387 */ /* 0x0003e40000100800 */
[----:B-1----:R-:W-:Y:S01]  /*a5370*/  MOV R20, R4 ;  /* 0x0000000400147202 */ /* 0x002fe20000000f00 */
[----:B------:R-:W-:Y:S01]  /*a5380*/  IMAD.MOV.U32 R21, RZ, RZ, R5 ;  /* 0x000000ffff157224 */ /* 0x000fe200078e0005 */
[----:B------:R-:W-:Y:S04]  /*a5390*/  STL [R1+0x3c0c], R10 ;  /* 0x003c0c0a01007387 */ /* 0x000fe80000100800 */
[----:B------:R1:W-:Y:S04]  /*a53a0*/  LDGSTS.E [R3+-0x3d780], desc[UR60][R20.64], P0 ;  /* 0xc288000014037fae */ /* 0x0003e8000812187c */
[----:B------:R-:W4:Y:S04]  /*a53b0*/  LDL.LU.64 R4, [R1+0x2848] ;  /* 0x0028480001047983 */ /* 0x000f280000300a00 */
[----:B------:R1:W-:Y:S04]  /*a53c0*/  STL [R1+0x3c08], R11 ;  /* 0x003c080b01007387 */ /* 0x0003e80000100800 */
[----:B------:R-:W4:Y:S04]  /*a53d0*/  LDL.LU.64 R90, [R1+0x2808] ;  /* 0x00280800015a7983 */ /* 0x000f280000300a00 */
[----:B------:R-:W4:Y:S04]  /*a53e0*/  LDL.LU.64 R86, [R1+0x27c8] ;  /* 0x0027c80001567983 */ /* 0x000f280000300a00 */
[----:B------:R-:W-:Y:S01]  /*a53f0*/  LDGSTS.E [R3+-0x3d380], desc[UR60][R10.64], P0 ;  /* 0xc2c800000a037fae */ /* 0x000fe2000812187c */
[----:B------:R-:W-:-:S02]  /*a5400*/  IADD3 R14, P1, R14, R6, RZ ;  /* 0x000000060e0e7210 */ /* 0x000fc40007f3e0ff */
[----:B------:R-:W-:Y:S01]  /*a5410*/  IADD3 R16, P2, R16, R6, RZ ;  /* 0x0000000610107210 */ /* 0x000fe20007f5e0ff */
[----:B-1----:R-:W4:Y:S04]  /*a5420*/  LDL.LU.64 R10, [R1+0x2788] ;  /* 0x00278800010a7983 */ /* 0x002f280000300a00 */
[----:B------:R-:W-:Y:S01]  /*a5430*/  STL [R1+0x3c4c], R14 ;  /* 0x003c4c0e01007387 */ /* 0x000fe20000100800 */
[----:B--2---:R-:W-:-:S05]  /*a5440*/  IADD3.X R15, R15, R2, RZ, P1, !PT ;  /* 0x000000020f0f7210 */ /* 0x004fca0000ffe4ff */
[----:B------:R1:W-:Y:S01]  /*a5450*/  STL [R1+0x3c48], R15 ;  /* 0x003c480f01007387 */ /* 0x0003e20000100800 */
[----:B---3--:R-:W-:-:S03]  /*a5460*/  IMAD.X R17, R17, 0x1, R2, P2 ;  /* 0x0000000111117824 */ /* 0x008fc600010e0602 */
[----:B------:R-:W-:Y:S04]  /*a5470*/  STL [R1+0x3c8c], R16 ;  /* 0x003c8c1001007387 */ /* 0x000fe80000100800 */
[----:B------:R-:W2:Y:S04]  /*a5480*/  LDL.LU.64 R92, [R1+0x2748] ;  /* 0x00274800015c7983 */ /* 0x000ea80000300a00 */
[----:B------:R-:W-:Y:S04]  /*a5490*/  LDGSTS.E [R3+-0x3cf80], desc[UR60][R14.64], P0 ;  /* 0xc30800000e037fae */ /* 0x000fe8000812187c */
[----:B------:R3:W-:Y:S04]  /*a54a0*/  STL [R1+0x3c88], R17 ;  /* 0x003c881101007387 */ /* 0x0007e80000100800 */
[----:B------:R-:W-:Y:S04]  /*a54b0*/  LDGSTS.E [R3+-0x3cb80], desc[UR60][R16.64], P0 ;  /* 0xc348000010037fae */ /* 0x000fe8000812187c */
[----:B-1----:R-:W2:Y:S04]  /*a54c0*/  LDL.LU.64 R14, [R1+0x2708] ;  /* 0x00270800010e7983 */ /* 0x002ea80000300a00 */
[----:B------:R-:W2:Y:S04]  /*a54d0*/  LDL.LU.64 R84, [R1+0x26c8] ;  /* 0x0026c80001547983 */ /* 0x000ea80000300a00 */
[----:B------:R-:W2:Y:S04]  /*a54e0*/  LDL.LU.64 R22, [R1+0x2688] ;  /* 0x0026880001167983 */ /* 0x000ea80000300a00 */
[----:B---3--:R-:W3:Y:S01]  /*a54f0*/  LDL.LU.64 R16, [R1+0x2648] ;  /* 0x0026480001107983 */ /* 0x008ee20000300a00 */
[----:B------:R-:W-:-:S02]  /*a5500*/  IADD3 R13, P1, R13, R6, RZ ;  /* 0x000000060d0d7210 */ /* 0x000fc40007f3e0ff */
[----:B------:R-:W-:Y:S02]  /*a5510*/  IADD3 R9, P2, R9, R6, RZ ;  /* 0x0000000609097210 */ /* 0x000fe40007f5e0ff */
[----:B------:R-:W-:Y:S02]  /*a5520*/  MOV R20, R13 ;  /* 0x0000000d00147202 */ /* 0x000fe40000000f00 */
[----:B----4-:R-:W-:Y:S01]  /*a5530*/  IADD3.X R19, R19, R2, RZ, P1, !PT ;  /* 0x0000000213137210 */ /* 0x010fe20000ffe4ff */
[----:B------:R-:W-:Y:S01]  /*a5540*/  IMAD.X R12, R12, 0x1, R2, P2 ;  /* 0x000000010c0c7824 */ /* 0x000fe200010e0602 */
[----:B------:R1:W-:Y:S03]  /*a5550*/  STL [R1+0x3ccc], R13 ;  /* 0x003ccc0d01007387 */ /* 0x0003e60000100800 */
[----:B------:R-:W-:Y:S01]  /*a5560*/  IMAD.MOV.U32 R21, RZ, RZ, R19 ;  /* 0x000000ffff157224 */ /* 0x000fe200078e0013 */
[----:B------:R-:W-:Y:S04]  /*a5570*/  STL [R1+0x3cc8], R19 ;  /* 0x003cc81301007387 */ /* 0x000fe80000100800 */
[----:B------:R-:W-:Y:S04]  /*a5580*/  STL [R1+0x3d0c], R9 ;  /* 0x003d0c0901007387 */ /* 0x000fe80000100800 */
[----:B------:R4:W-:Y:S04]  /*a5590*/  STL [R1+0x3d08], R12 ;  /* 0x003d080c01007387 */ /* 0x0009e80000100800 */
[----:B------:R3:W-:Y:S01]  /*a55a0*/  LDGSTS.E [R3+-0x3c780], desc[UR60][R20.64], P0 ;  /* 0xc388000014037fae */ /* 0x0007e2000812187c */
[----:B-1----:R-:W-:Y:S01]  /*a55b0*/  MOV R13, R12 ;  /* 0x0000000c000d7202 */ /* 0x002fe20000000f00 */
[----:B----4-:R-:W-:-:S02]  /*a55c0*/  IMAD.MOV.U32 R12, RZ, RZ, R9 ;  /* 0x000000ffff0c7224 */ /* 0x010fc400078e0009 */
[----:B------:R-:W4:Y:S04]  /*a55d0*/  LDL.LU.64 R20, [R1+0x24d8] ;  /* 0x0024d80001147983 */ /* 0x000f280000300a00 */
[----:B------:R1:W-:Y:S01]  /*a55e0*/  LDGSTS.E [R3+-0x3c380], desc[UR60][R12.64], P0 ;  /* 0xc3c800000c037fae */ /* 0x0003e2000812187c */
[----:B------:R-:W-:-:S04]  /*a55f0*/  IADD3 R178, P1, R4, R6, RZ ;  /* 0x0000000604b27210 */ /* 0x000fc80007f3e0ff */
[----:B------:R-:W-:Y:S02]  /*a5600*/  IADD3.X R4, R5, R2, RZ, P1, !PT ;  /* 0x0000000205047210 */ /* 0x000fe40000ffe4ff */
[-C--:B------:R-:W-:Y:S01]  /*a5610*/  IADD3 R161, P1, R90, R6.reuse, RZ ;  /* 0x000000065aa17210 */ /* 0x080fe20007f3e0ff */
[----:B------:R-:W4:Y:S04]  /*a5620*/  LDL.LU.64 R12, [R1+0x24a0] ;  /* 0x0024a000010c7983 */ /* 0x000f280000300a00 */
[----:B------:R-:W4:Y:S01]  /*a5630*/  LDL.LU.64 R88, [R1+0x2468] ;  /* 0x0024680001587983 */ /* 0x000f220000300a00 */
[----:B------:R-:W-:Y:S01]  /*a5640*/  IMAD.X R9, R91, 0x1, R2, P1 ;  /* 0x000000015b097824 */ /* 0x000fe200008e0602 */
[----:B------:R-:W-:Y:S02]  /*a5650*/  IADD3 R159, P1, R86, R6, RZ ;  /* 0x00000006569f7210 */ /* 0x000fe40007f3e0ff */
[----:B------:R-:W4:Y:S02]  /*a5660*/  LDL.LU.64 R90, [R1+0x2430] ;  /* 0x00243000015a7983 */ /* 0x000f240000300a00 */
[----:B------:R-:W-:-:S02]  /*a5670*/  IADD3.X R160, R87, R2, RZ, P1, !PT ;  /* 0x0000000257a07210 */ /* 0x000fc40000ffe4ff */
[-C--:B------:R-:W-:Y:S01]  /*a5680*/  IADD3 R157, P1, R10, R6.reuse, RZ ;  /* 0x000000060a9d7210 */ /* 0x080fe20007f3e0ff */
[----:B------:R-:W4:Y:S04]  /*a5690*/  LDL.LU.64 R86, [R1+0x2408] ;  /* 0x0024080001567983 */ /* 0x000f280000300a00 */
[----:B------:R-:W-:Y:S02]  /*a56a0*/  IMAD.X R158, R11, 0x1, R2, P1 ;  /* 0x000000010b9e7824 */ /* 0x000fe400008e0602 */
[----:B------:R-:W4:Y:S01]  /*a56b0*/  LDL.LU.64 R10, [R1+0x2400] ;  /* 0x00240000010a7983 */ /* 0x000f220000300a00 */
[----:B--2---:R-:W-:-:S04]  /*a56c0*/  IADD3 R155, P1, R92, R6, RZ ;  /* 0x000000065c9b7210 */ /* 0x004fc80007f3e0ff */
[----:B------:R-:W-:Y:S02]  /*a56d0*/  IADD3.X R156, R93, R2, RZ, P1, !PT ;  /* 0x000000025d9c7210 */ /* 0x000fe40000ffe4ff */
[----:B------:R-:W-:-:S05]  /*a56e0*/  IADD3 R153, P1, R14, R6, RZ ;  /* 0x000000060e997210 */ /* 0x000fca0007f3e0ff */
[--C-:B------:R-:W-:Y:S01]  /*a56f0*/  IMAD.X R154, R15, 0x1, R2.reuse, P1 ;  /* 0x000000010f9a7824 */ /* 0x100fe200008e0602 */
[----:B------:R-:W-:Y:S01]  /*a5700*/  IADD3 R151, P1, R84, R6, RZ ;  /* 0x0000000654977210 */ /* 0x000fe20007f3e0ff */
[----:B------:R-:W2:Y:S03]  /*a5710*/  LDL.LU.64 R14, [R1+0x23f8] ;  /* 0x0023f800010e7983 */ /* 0x000ea60000300a00 */
[----:B------:R-:W-:Y:S02]  /*a5720*/  IADD3.X R152, R85, R2, RZ, P1, !PT ;  /* 0x0000000255987210 */ /* 0x000fe40000ffe4ff */
[-C--:B------:R-:W-:Y:S01]  /*a5730*/  IADD3 R149, P1, R22, R6.reuse, RZ ;  /* 0x0000000616957210 */ /* 0x080fe20007f3e0ff */
[----:B------:R-:W2:Y:S04]  /*a5740*/  LDL.LU.64 R84, [R1+0x23f0] ;  /* 0x0023f00001547983 */ /* 0x000ea80000300a00 */
[----:B------:R-:W2:Y:S01]  /*a5750*/  LDL.LU.64 R96, [R1+0x23e8] ;  /* 0x0023e80001607983 */ /* 0x000ea20000300a00 */
[----:B------:R-:W-:Y:S01]  /*a5760*/  IMAD.X R150, R23, 0x1, R2, P1 ;  /* 0x0000000117967824 */ /* 0x000fe200008e0602 */
[----:B---3--:R-:W-:-:S04]  /*a5770*/  IADD3 R147, P1, R16, R6, RZ ;  /* 0x0000000610937210 */ /* 0x008fc80007f3e0ff */
[----:B------:R-:W-:Y:S02]  /*a5780*/  IADD3.X R148, R17, R2, RZ, P1, !PT ;  /* 0x0000000211947210 */ /* 0x000fe40000ffe4ff */
[----:B------:R-:W3:Y:S04]  /*a5790*/  LDL.LU.64 R16, [R1+0x23e0] ;  /* 0x0023e00001107983 */ /* 0x000ee80000300a00 */
[----:B------:R-:W3:Y:S01]  /*a57a0*/  LDL.LU.64 R22, [R1+0x23d8] ;  /* 0x0023d80001167983 */ /* 0x000ee20000300a00 */
[----:B----4-:R-:W-:-:S05]  /*a57b0*/  IADD3 R145, P1, R20, R6, RZ ;  /* 0x0000000614917210 */ /* 0x010fca0007f3e0ff */
[----:B------:R-:W-:Y:S02]  /*a57c0*/  IMAD.X R146, R21, 0x1, R2, P1 ;  /* 0x0000000115927824 */ /* 0x000fe400008e0602 */
[----:B------:R-:W4:Y:S01]  /*a57d0*/  LDL.LU.64 R20, [R1+0x23d0] ;  /* 0x0023d00001147983 */ /* 0x000f220000300a00 */
[----:B------:R-:W-:-:S04]  /*a57e0*/  IADD3 R143, P1, R12, R6, RZ ;  /* 0x000000060c8f7210 */ /* 0x000fc80007f3e0ff */
[----:B------:R-:W-:Y:S02]  /*a57f0*/  IADD3.X R144, R13, R2, RZ, P1, !PT ;  /* 0x000000020d907210 */ /* 0x000fe40000ffe4ff */
[-C--:B------:R-:W-:Y:S01]  /*a5800*/  IADD3 R141, P1, R88, R6.reuse, RZ ;  /* 0x00000006588d7210 */ /* 0x080fe20007f3e0ff */
[----:B------:R-:W4:Y:S04]  /*a5810*/  LDL.LU.64 R12, [R1+0x22f8] ;  /* 0x0022f800010c7983 */ /* 0x000f280000300a00 */
[----:B------:R-:W-:Y:S01]  /*a5820*/  IMAD.X R142, R89, 0x1, R2, P1 ;  /* 0x00000001598e7824 */ /* 0x000fe200008e0602 */
[----:B------:R-:W-:Y:S01]  /*a5830*/  IADD3 R139, P1, R90, R6, RZ ;  /* 0x000000065a8b7210 */ /* 0x000fe20007f3e0ff */
[----:B------:R-:W4:Y:S04]  /*a5840*/  LDL.LU.64 R88, [R1+0x23c8] ;  /* 0x0023c80001587983 */ /* 0x000f280000300a00 */
[----:B------:R-:W4:Y:S01]  /*a5850*/  LDL.LU.64 R94, [R1+0x23c0] ;  /* 0x0023c000015e7983 */ /* 0x000f220000300a00 */
[----:B------:R-:W-:-:S02]  /*a5860*/  IADD3.X R140, R91, R2, RZ, P1, !PT ;  /* 0x000000025b8c7210 */ /* 0x000fc40000ffe4ff */
[----:B------:R-:W-:-:S05]  /*a5870*/  IADD3 R137, P1, R86, R6, RZ ;  /* 0x0000000656897210 */ /* 0x000fca0007f3e0ff */
[----:B------:R-:W-:Y:S02]  /*a5880*/  IMAD.X R138, R87, 0x1, R2, P1 ;  /* 0x00000001578a7824 */ /* 0x000fe400008e0602 */
[----:B------:R-:W4:Y:S01]  /*a5890*/  LDL.LU.64 R86, [R1+0x23b8] ;  /* 0x0023b80001567983 */ /* 0x000f220000300a00 */
[----:B------:R-:W-:-:S03]  /*a58a0*/  IADD3 R135, P1, R10, R6, RZ ;  /* 0x000000060a877210 */ /* 0x000fc60007f3e0ff */
[----:B------:R-:W4:Y:S01]  /*a58b0*/  LDL.LU.64 R92, [R1+0x23b0] ;  /* 0x0023b000015c7983 */ /* 0x000f220000300a00 */
[----:B------:R-:W-:-:S03]  /*a58c0*/  IADD3.X R136, R11, R2, RZ, P1, !PT ;  /* 0x000000020b887210 */ /* 0x000fc60000ffe4ff */
[----:B------:R-:W4:Y:S01]  /*a58d0*/  LDL.LU.64 R10, [R1+0x23a8] ;  /* 0x0023a800010a7983 */ /* 0x000f220000300a00 */
[----:B--2---:R-:W-:-:S05]  /*a58e0*/  IADD3 R133, P1, R14, R6, RZ ;  /* 0x000000060e857210 */ /* 0x004fca0007f3e0ff */
[--C-:B------:R-:W-:Y:S01]  /*a58f0*/  IMAD.X R134, R15, 0x1, R2.reuse, P1 ;  /* 0x000000010f867824 */ /* 0x100fe200008e0602 */
[----:B------:R-:W-:Y:S01]  /*a5900*/  IADD3 R131, P1, R84, R6, RZ ;  /* 0x0000000654837210 */ /* 0x000fe20007f3e0ff */
[----:B------:R-:W2:Y:S04]  /*a5910*/  LDL.LU.64 R14, [R1+0x23a0] ;  /* 0x0023a000010e7983 */ /* 0x000ea80000300a00 */
[----:B------:R-:W2:Y:S01]  /*a5920*/  LDL.LU.64 R90, [R1+0x2398] ;  /* 0x00239800015a7983 */ /* 0x000ea20000300a00 */
[----:B------:R-:W-:Y:S02]  /*a5930*/  IADD3.X R132, R85, R2, RZ, P1, !PT ;  /* 0x0000000255847210 */ /* 0x000fe40000ffe4ff */
[-C--:B------:R-:W-:Y:S01]  /*a5940*/  IADD3 R129, P1, R96, R6.reuse, RZ ;  /* 0x0000000660817210 */ /* 0x080fe20007f3e0ff */
[----:B------:R-:W2:Y:S04]  /*a5950*/  LDL.LU.64 R84, [R1+0x2390] ;  /* 0x0023900001547983 */ /* 0x000ea80000300a00 */
[----:B------:R-:W-:Y:S01]  /*a5960*/  IMAD.X R130, R97, 0x1, R2, P1 ;  /* 0x0000000161827824 */ /* 0x000fe200008e0602 */
[----:B---3--:R-:W-:-:S04]  /*a5970*/  IADD3 R127, P1, R16, R6, RZ ;  /* 0x00000006107f7210 */ /* 0x008fc80007f3e0ff */
[----:B------:R-:W-:Y:S02]  /*a5980*/  IADD3.X R128, R17, R2, RZ, P1, !PT ;  /* 0x0000000211807210 */ /* 0x000fe40000ffe4ff */
[-C--:B------:R-:W-:Y:S01]  /*a5990*/  IADD3 R125, P1, R22, R6.reuse, RZ ;  /* 0x00000006167d7210 */ /* 0x080fe20007f3e0ff */
[----:B------:R-:W3:Y:S04]  /*a59a0*/  LDL.LU.64 R16, [R1+0x2388] ;  /* 0x0023880001107983 */ /* 0x000ee80000300a00 */
[----:B------:R-:W-:Y:S02]  /*a59b0*/  IMAD.X R126, R23, 0x1, R2, P1 ;  /* 0x00000001177e7824 */ /* 0x000fe400008e0602 */
[----:B------:R-:W3:Y:S01]  /*a59c0*/  LDL.LU.64 R22, [R1+0x2380] ;  /* 0x0023800001167983 */ /* 0x000ee20000300a00 */
[----:B----4-:R-:W-:-:S04]  /*a59d0*/  IADD3 R123, P1, R20, R6, RZ ;  /* 0x00000006147b7210 */ /* 0x010fc80007f3e0ff */
[----:B------:R-:W-:Y:S02]  /*a59e0*/  IADD3.X R124, R21, R2, RZ, P1, !PT ;  /* 0x00000002157c7210 */ /* 0x000fe40000ffe4ff */
[----:B------:R-:W-:-:S05]  /*a59f0*/  IADD3 R20, P1, R12, R6, RZ ;  /* 0x000000060c147210 */ /* 0x000fca0007f3e0ff */
[--C-:B------:R-:W-:Y:S01]  /*a5a00*/  IMAD.X R21, R13, 0x1, R2.reuse, P1 ;  /* 0x000000010d157824 */ /* 0x100fe200008e0602 */
[----:B------:R-:W-:Y:S01]  /*a5a10*/  IADD3 R121, P1, R88, R6, RZ ;  /* 0x0000000658797210 */ /* 0x000fe20007f3e0ff */
[----:B------:R-:W4:Y:S03]  /*a5a20*/  LDL.LU.64 R12, [R1+0x2378] ;  /* 0x00237800010c7983 */ /* 0x000f260000300a00 */
[----:B------:R-:W-:Y:S02]  /*a5a30*/  IADD3.X R122, R89, R2, RZ, P1, !PT ;  /* 0x00000002597a7210 */ /* 0x000fe40000ffe4ff */
[-C--:B------:R-:W-:Y:S01]  /*a5a40*/  IADD3 R119, P1, R94, R6.reuse, RZ ;  /* 0x000000065e777210 */ /* 0x080fe20007f3e0ff */
[----:B------:R-:W1:Y:S04]  /*a5a50*/  LDL.LU.64 R88, [R1+0x2370] ;  /* 0x0023700001587983 */ /* 0x000e680000300a00 */
        /* <DEDUP_REMOVED lines=9> */
[----:B--2---:R-:W-:-:S05]  /*a5af0*/  IADD3 R111, P1, R14, R6, RZ ;  /* 0x000000060e6f7210 */ /* 0x004fca0007f3e0ff */
[----:B------:R-:W-:Y:S01]  /*a5b00*/  IMAD.X R112, R15, 0x1, R2, P1 ;  /* 0x000000010f707824 */ /* 0x000fe200008e0602 */
[----:B------:R-:W-:-:S04]  /*a5b10*/  IADD3 R14, P1, R90, R6, RZ ;  /* 0x000000065a0e7210 */ /* 0x000fc80007f3e0ff */
[----:B------:R-:W-:Y:S02]  /*a5b20*/  IADD3.X R15, R91, R2, RZ, P1, !PT ;  /* 0x000000025b0f7210 */ /* 0x000fe40000ffe4ff */
[----:B------:R-:W-:-:S05]  /*a5b30*/  IADD3 R109, P1, R84, R6, RZ ;  /* 0x00000006546d7210 */ /* 0x000fca0007f3e0ff */
[----:B------:R-:W-:Y:S01]  /*a5b40*/  IMAD.X R110, R85, 0x1, R2, P1 ;  /* 0x00000001556e7824 */ /* 0x000fe200008e0602 */
[----:B---3--:R-:W-:Y:S01]  /*a5b50*/  IADD3 R107, P1, R16, R6, RZ ;  /* 0x00000006106b7210 */ /* 0x008fe20007f3e0ff */
[----:B------:R-:W2:Y:S03]  /*a5b60*/  LDL.LU.64 R84, [R1+0x2358] ;  /* 0x0023580001547983 */ /* 0x000ea60000300a00 */
[----:B------:R-:W-:Y:S02]  /*a5b70*/  IADD3.X R108, R17, R2, RZ, P1, !PT ;  /* 0x00000002116c7210 */ /* 0x000fe40000ffe4ff */
[----:B------:R-:W-:-:S05]  /*a5b80*/  IADD3 R16, P1, R22, R6, RZ ;  /* 0x0000000616107210 */ /* 0x000fca0007f3e0ff */
[----:B------:R-:W-:Y:S02]  /*a5b90*/  IMAD.X R17, R23, 0x1, R2, P1 ;  /* 0x0000000117117824 */ /* 0x000fe400008e0602 */
[----:B------:R-:W3:Y:S04]  /*a5ba0*/  LDL.LU.64 R22, [R1+0x2350] ;  /* 0x0023500001167983 */ /* 0x000ee80000300a00 */
[----:B------:R-:W3:Y:S04]  /*a5bb0*/  LDL.LU.64 R92, [R1+0x2348] ;  /* 0x00234800015c7983 */ /* 0x000ee80000300a00 */
[----:B------:R-:W3:Y:S04]  /*a5bc0*/  LDL.LU.64 R190, [R1+0x2340] ;  /* 0x0023400001be7983 */ /* 0x000ee80000300a00 */
[----:B------:R-:W3:Y:S01]  /*a5bd0*/  LDL.LU.64 R90, [R1+0x2338] ;  /* 0x00233800015a7983 */ /* 0x000ee20000300a00 */
[----:B----4-:R-:W-:-:S04]  /*a5be0*/  IADD3 R105, P1, R12, R6, RZ ;  /* 0x000000060c697210 */ /* 0x010fc80007f3e0ff */
[----:B------:R-:W-:Y:S02]  /*a5bf0*/  IADD3.X R106, R13, R2, RZ, P1, !PT ;  /* 0x000000020d6a7210 */ /* 0x000fe40000ffe4ff */
[----:B-1----:R-:W-:-:S05]  /*a5c00*/  IADD3 R12, P1, R88, R6, RZ ;  /* 0x00000006580c7210 */ /* 0x002fca0007f3e0ff */
[----:B------:R-:W-:Y:S01]  /*a5c10*/  IMAD.X R13, R89, 0x1, R2, P1 ;  /* 0x00000001590d7824 */ /* 0x000fe200008e0602 */
[----:B------:R-:W-:-:S04]  /*a5c20*/  IADD3 R103, P1, R86, R6, RZ ;  /* 0x0000000656677210 */ /* 0x000fc80007f3e0ff */
[----:B------:R-:W-:Y:S02]  /*a5c30*/  IADD3.X R104, R87, R2, RZ, P1, !PT ;  /* 0x0000000257687210 */ /* 0x000fe40000ffe4ff */
[----:B------:R-:W-:-:S05]  /*a5c40*/  IADD3 R101, P1, R10, R6, RZ ;  /* 0x000000060a657210 */ /* 0x000fca0007f3e0ff */
[----:B------:R-:W-:Y:S02]  /*a5c50*/  IMAD.X R102, R11, 0x1, R2, P1 ;  /* 0x000000010b667824 */ /* 0x000fe400008e0602 */
[----:B------:R-:W4:Y:S04]  /*a5c60*/  LDL.LU.64 R10, [R1+0x2330] ;  /* 0x00233000010a7983 */ /* 0x000f280000300a00 */
[----:B------:R-:W4:Y:S04]  /*a5c70*/  LDL.LU.64 R88, [R1+0x2328] ;  /* 0x0023280001587983 */ /* 0x000f280000300a00 */
[----:B------:R-:W4:Y:S01]  /*a5c80*/  LDL.LU.64 R86, [R1+0x2320] ;  /* 0x0023200001567983 */ /* 0x000f220000300a00 */
[----:B--2---:R-:W-:-:S04]  /*a5c90*/  IADD3 R99, P1, R84, R6, RZ ;  /* 0x0000000654637210 */ /* 0x004fc80007f3e0ff */
[----:B------:R-:W-:Y:S02]  /*a5ca0*/  IADD3.X R100, R85, R2, RZ, P1, !PT ;  /* 0x0000000255647210 */ /* 0x000fe40000ffe4ff */
[----:B------:R-:W2:Y:S01]  /*a5cb0*/  LDL.LU.64 R84, [R1+0x2318] ;  /* 0x0023180001547983 */ /* 0x000ea20000300a00 */
[----:B---3--:R-:W-:-:S05]  /*a5cc0*/  IADD3 R97, P1, R22, R6, RZ ;  /* 0x0000000616617210 */ /* 0x008fca0007f3e0ff */
[----:B------:R-:W-:Y:S02]  /*a5cd0*/  IMAD.X R98, R23, 0x1, R2, P1 ;  /* 0x0000000117627824 */ /* 0x000fe400008e0602 */
[----:B------:R-:W3:Y:S04]  /*a5ce0*/  LDL.LU.64 R22, [R1+0x2310] ;  /* 0x0023100001167983 */ /* 0x000ee80000300a00 */
[----:B------:R-:W3:Y:S04]  /*a5cf0*/  LDL.LU.64 R186, [R1+0x2308] ;  /* 0x0023080001ba7983 */ /* 0x000ee80000300a00 */
[----:B------:R-:W3:Y:S01]  /*a5d00*/  LDL.LU.64 R182, [R1+0x2300] ;  /* 0x0023000001b67983 */ /* 0x000ee20000300a00 */
[----:B------:R-:W-:-:S04]  /*a5d10*/  IADD3 R95, P1, R92, R6, RZ ;  /* 0x000000065c5f7210 */ /* 0x000fc80007f3e0ff */
[----:B------:R-:W-:Y:S02]  /*a5d20*/  IADD3.X R96, R93, R2, RZ, P1, !PT ;  /* 0x000000025d607210 */ /* 0x000fe40000ffe4ff */
[----:B------:R-:W-:-:S05]  /*a5d30*/  IADD3 R93, P1, R190, R6, RZ ;  /* 0x00000006be5d7210 */ /* 0x000fca0007f3e0ff */
[----:B------:R-:W-:Y:S01]  /*a5d40*/  IMAD.X R94, R191, 0x1, R2, P1 ;  /* 0x00000001bf5e7824 */ /* 0x000fe200008e0602 */
[----:B------:R-:W-:-:S04]  /*a5d50*/  IADD3 R5, P1, R90, R6, RZ ;  /* 0x000000065a057210 */ /* 0x000fc80007f3e0ff */
[----:B------:R-:W-:Y:S02]  /*a5d60*/  IADD3.X R92, R91, R2, RZ, P1, !PT ;  /* 0x000000025b5c7210 */ /* 0x000fe40000ffe4ff */
[----:B----4-:R-:W-:-:S05]  /*a5d70*/  IADD3 R90, P1, R10, R6, RZ ;  /* 0x000000060a5a7210 */ /* 0x010fca0007f3e0ff */
[----:B------:R-:W-:Y:S01]  /*a5d80*/  IMAD.X R91, R11, 0x1, R2, P1 ;  /* 0x000000010b5b7824 */ /* 0x000fe200008e0602 */
[----:B------:R-:W-:-:S04]  /*a5d90*/  IADD3 R10, P1, R88, R6, RZ ;  /* 0x00000006580a7210 */ /* 0x000fc80007f3e0ff */
[----:B------:R-:W-:Y:S02]  /*a5da0*/  IADD3.X R11, R89, R2, RZ, P1, !PT ;  /* 0x00000002590b7210 */ /* 0x000fe40000ffe4ff */
[----:B------:R-:W-:-:S05]  /*a5db0*/  IADD3 R88, P1, R86, R6, RZ ;  /* 0x0000000656587210 */ /* 0x000fca0007f3e0ff */
[----:B------:R-:W-:Y:S02]  /*a5dc0*/  IMAD.X R89, R87, 0x1, R2, P1 ;  /* 0x0000000157597824 */ /* 0x000fe400008e0602 */
[----:B------:R-:W-:Y:S01]  /*a5dd0*/  IMAD.MOV.U32 R179, RZ, RZ, R9 ;  /* 0x000000ffffb37224 */ /* 0x000fe200078e0009 */
[----:B--2---:R-:W-:-:S04]  /*a5de0*/  IADD3 R86, P1, R84, R6, RZ ;  /* 0x0000000654567210 */ /* 0x004fc80007f3e0ff */
[----:B------:R-:W-:Y:S02]  /*a5df0*/  IADD3.X R87, R85, R2, RZ, P1, !PT ;  /* 0x0000000255577210 */ /* 0x000fe40000ffe4ff */
[----:B---3--:R-:W-:-:S05]  /*a5e00*/  IADD3 R84, P1, R22, R6, RZ ;  /* 0x0000000616547210 */ /* 0x008fca0007f3e0ff */
[----:B------:R-:W-:Y:S01]  /*a5e10*/  IMAD.X R85, R23, 0x1, R2, P1 ;  /* 0x0000000117557824 */ /* 0x000fe200008e0602 */
[----:B------:R-:W-:-:S04]  /*a5e20*/  IADD3 R23, P1, R186, R6, RZ ;  /* 0x00000006ba177210 */ /* 0x000fc80007f3e0ff */
[----:B------:R-:W-:Y:S02]  /*a5e30*/  IADD3.X R83, R187, R2, RZ, P1, !PT ;  /* 0x00000002bb537210 */ /* 0x000fe40000ffe4ff */
[----:B------:R-:W-:Y:S02]  /*a5e40*/  IADD3 R19, P1, R182, R6, RZ ;  /* 0x00000006b6137210 */ /* 0x000fe40007f3e0ff */
[----:B------:R-:W-:Y:S02]  /*a5e50*/  MOV R182, R178 ;  /* 0x000000b200b67202 */ /* 0x000fe40000000f00 */
[----:B------:R-:W-:Y:S02]  /*a5e60*/  MOV R178, R161 ;  /* 0x000000a100b27202 */ /* 0x000fe40000000f00 */
        /* <DEDUP_REMOVED lines=27> */
[----:B------:R-:W-:-:S02]  /*a6020*/  IMAD.X R22, R183, 0x1, R2, P1 ;  /* 0x00000001b7167824 */ /* 0x000fc400008e0602 */
[----:B------:R-:W-:Y:S02]  /*a6030*/  IMAD.MOV.U32 R134, RZ, RZ, R133 ;  /* 0x000000ffff867224 */ /* 0x000fe400078e0085 */
[----:B------:R-:W-:Y:S01]  /*a6040*/  IMAD.MOV.U32 R183, RZ, RZ, R4 ;  /* 0x000000ffffb77224 */ /* 0x000fe200078e0004 */
[----:B------:R-:W-:Y:S01]  /*a6050*/  MOV R133, R132 ;  /* 0x0000008400857202 */ /* 0x000fe20000000f00 */
[----:B------:R-:W-:Y:S01]  /*a6060*/  IMAD.MOV.U32 R132, RZ, RZ, R131 ;  /* 0x000000ffff847224 */ /* 0x000fe200078e0083 */
[----:B------:R-:W-:Y:S01]  /*a6070*/  MOV R131, R130 ;  /* 0x0000008200837202 */ /* 0x000fe20000000f00 */
[----:B------:R-:W-:Y:S01]  /*a6080*/  IMAD.MOV.U32 R130, RZ, RZ, R129 ;  /* 0x000000ffff827224 */ /* 0x000fe200078e0081 */
[----:B------:R-:W-:Y:S01]  /*a6090*/  MOV R129, R128 ;  /* 0x0000008000817202 */ /* 0x000fe20000000f00 */
        /* <DEDUP_REMOVED lines=89> */
[----:B------:R-:W-:Y:S01]  /*a6630*/  STL.64 [R1+0x2358], R100 ;  /* 0x0023586401007387 */ /* 0x000fe20000100a00 */
[----:B------:R-:W-:Y:S01]  /*a6640*/  MOV R92, R90 ;  /* 0x0000005a005c7202 */ /* 0x000fe20000000f00 */
[----:B------:R-:W-:Y:S02]  /*a6650*/  IMAD.MOV.U32 R93, RZ, RZ, R91 ;  /* 0x000000ffff5d7224 */ /* 0x000fe400078e005b */
[----:B------:R-:W-:Y:S04]  /*a6660*/  LDGSTS.E [R3+-0x1ff80], desc[UR60][R132.64], P0 ;  /* 0xe008000084037fae */ /* 0x000fe8000812187c */
[----:B------:R-:W-:Y:S01]  /*a6670*/  STL.64 [R1+0x2350], R98 ;  /* 0x0023506201007387 */ /* 0x000fe20000100a00 */
[----:B------:R-:W-:-:S03]  /*a6680*/  MOV R90, R88 ;  /* 0x00000058005a7202 */ /* 0x000fc60000000f00 */
[----:B------:R-:W-:Y:S04]  /*a6690*/  LDGSTS.E [R3+-0x1fb80], desc[UR60][R130.64], P0 ;  /* 0xe048000082037fae */ /* 0x000fe8000812187c */
[----:B------:R-:W-:Y:S01]  /*a66a0*/  STL.64 [R1+0x2348], R96 ;  /* 0x0023486001007387 */ /* 0x000fe20000100a00 */
[----:B------:R-:W-:Y:S01]  /*a66b0*/  IMAD.MOV.U32 R91, RZ, RZ, R89 ;  /* 0x000000ffff5b7224 */ /* 0x000fe200078e0059 */
[----:B------:R-:W-:Y:S02]  /*a66c0*/  MOV R88, R86 ;  /* 0x0000005600587202 */ /* 0x000fe40000000f00 */
[----:B------:R-:W-:Y:S04]  /*a66d0*/  LDGSTS.E [R3+-0x1f780], desc[UR60][R128.64], P0 ;  /* 0xe088000080037fae */ /* 0x000fe8000812187c */
[----:B------:R-:W-:Y:S01]  /*a66e0*/  STL.64 [R1+0x2340], R94 ;  /* 0x0023405e01007387 */ /* 0x000fe20000100a00 */
[----:B------:R-:W-:Y:S01]  /*a66f0*/  IMAD.MOV.U32 R89, RZ, RZ, R87 ;  /* 0x000000ffff597224 */ /* 0x000fe200078e0057 */
[----:B------:R-:W-:-:S02]  /*a6700*/  MOV R86, R84 ;  /* 0x0000005400567202 */ /* 0x000fc40000000f00 */
[----:B------:R-:W-:Y:S04]  /*a6710*/  LDGSTS.E [R3+-0x1f380], desc[UR60][R126.64], P0 ;  /* 0xe0c800007e037fae */ /* 0x000fe8000812187c */
[----:B------:R4:W-:Y:S01]  /*a6720*/  STL.64 [R1+0x2338], R4 ;  /* 0x0023380401007387 */ /* 0x0009e20000100a00 */
        /* <DEDUP_REMOVED lines=31> */
[----:B------:R-:W-:Y:S04]  /*a6920*/  LDGSTS.E [R3+-0x1ab80], desc[UR60][R96.64], P0 ;  /* 0xe548000060037fae */ /* 0x000fe8000812187c */
[----:B------:R-:W-:Y:S04]  /*a6930*/  LDGSTS.E [R3+-0x1a780], desc[UR60][R94.64], P0 ;  /* 0xe58800005e037fae */ /* 0x000fe8000812187c */
[----:B------:R-:W-:Y:S04]  /*a6940*/  LDGSTS.E [R3+-0x1a380], desc[UR60][R4.64], P0 ;  /* 0xe5c8000004037fae */ /* 0x000fe8000812187c */
[----:B--2---:R-:W2:Y:S04]  /*a6950*/  LDL.LU R17, [R1+0x3940] ;  /* 0x0039400001117983 */ /* 0x004ea80000300800 */
        /* <DEDUP_REMOVED lines=10> */
[----:B------:R-:W-:Y:S04]  /*a6a00*/  LDGSTS.E [R3+-0x18780], desc[UR60][R22.64], P0 ;  /* 0xe788000016037fae */ /* 0x000fe8000812187c */
        /* <DEDUP_REMOVED lines=10> */
[----:B--2---:R-:W-:-:S03]  /*a6ab0*/  IADD3.X R17, R17, R2, RZ, P1, !PT ;  /* 0x0000000211117210 */ /* 0x004fc60000ffe4ff */
[----:B---3--:R-:W-:Y:S01]  /*a6ac0*/  IMAD.X R13, R13, 0x1, R2, P2 ;  /* 0x000000010d0d7824 */ /* 0x008fe200010e0602 */
[----:B------:R-:W-:Y:S04]  /*a6ad0*/  STL [R1+0x3944], R15 ;  /* 0x0039440f01007387 */ /* 0x000fe80000100800 */
[----:B------:R-:W-:Y:S04]  /*a6ae0*/  STL [R1+0x3984], R9 ;  /* 0x0039840901007387 */ /* 0x000fe80000100800 */
[----:B------:R1:W-:Y:S01]  /*a6af0*/  STL [R1+0x3940], R17 ;  /* 0x0039401101007387 */ /* 0x0003e20000100800 */
[----:B------:R-:W-:Y:S01]  /*a6b00*/  IMAD.MOV.U32 R23, RZ, RZ, R17 ;  /* 0x000000ffff177224 */ /* 0x000fe200078e0011 */
[----:B------:R-:W-:-:S02]  /*a6b10*/  MOV R22, R15 ;  /* 0x0000000f00167202 */ /* 0x000fc40000000f00 */
[-C--:B------:R-:W-:Y:S02]  /*a6b20*/  IADD3 R12, P1, R12, R6.reuse, RZ ;  /* 0x000000060c0c7210 */ /* 0x080fe40007f3e0ff */
[----:B----4-:R-:W-:Y:S01]  /*a6b30*/  IADD3 R4, P2, R4, R6, RZ ;  /* 0x0000000604047210 */ /* 0x010fe20007f5e0ff */
[----:B------:R2:W-:Y:S04]  /*a6b40*/  LDGSTS.E [R3+-0x3ff00], desc[UR60][R22.64], P0 ;  /* 0xc010000016037fae */ /* 0x0005e8000812187c */
[----:B-1----:R-:W3:Y:S04]  /*a6b50*/  LDL.LU R17, [R1+0x3ac4] ;  /* 0x003ac40001117983 */ /* 0x002ee80000300800 */
[----:B------:R1:W-:Y:S04]  /*a6b60*/  STL [R1+0x3980], R13 ;  /* 0x0039800d01007387 */ /* 0x0003e80000100800 */
[----:B------:R-:W4:Y:S04]  /*a6b70*/  LDL.LU R15, [R1+0x3b04] ;  /* 0x003b0400010f7983 */ /* 0x000f280000300800 */
[----:B------:R-:W4:Y:S04]  /*a6b80*/  LDL.LU R21, [R1+0x3ac0] ;  /* 0x003ac00001157983 */ /* 0x000f280000300800 */
[----:B------:R-:W4:Y:S01]  /*a6b90*/  LDL.LU R19, [R1+0x3b00] ;  /* 0x003b000001137983 */ /* 0x000f220000300800 */
[----:B------:R-:W-:Y:S01]  /*a6ba0*/  IADD3.X R14, R14, R2, RZ, P1, !PT ;  /* 0x000000020e0e7210 */ /* 0x000fe20000ffe4ff */
[----:B------:R-:W-:Y:S01]  /*a6bb0*/  IMAD.X R10, R10, 0x1, R2, P2 ;  /* 0x000000010a0a7824 */ /* 0x000fe200010e0602 */
[----:B--2---:R-:W-:Y:S01]  /*a6bc0*/  MOV R22, R9 ;  /* 0x0000000900167202 */ /* 0x004fe20000000f00 */
[----:B------:R-:W-:Y:S01]  /*a6bd0*/  IMAD.MOV.U32 R23, RZ, RZ, R13 ;  /* 0x000000ffff177224 */ /* 0x000fe200078e000d */
[----:B------:R-:W2:Y:S04]  /*a6be0*/  LDL.LU R9, [R1+0x3b44] ;  /* 0x003b440001097983 */ /* 0x000ea80000300800 */
[----:B-1----:R-:W2:Y:S04]  /*a6bf0*/  LDL.LU R13, [R1+0x3b84] ;  /* 0x003b8400010d7983 */ /* 0x002ea80000300800 */
[----:B------:R1:W-:Y:S04]  /*a6c00*/  STL [R1+0x39c4], R12 ;  /* 0x0039c40c01007387 */ /* 0x0003e80000100800 */
[----:B------:R1:W-:Y:S04]  /*a6c10*/  STL [R1+0x39c0], R14 ;  /* 0x0039c00e01007387 */ /* 0x0003e80000100800 */
[----:B------:R1:W-:Y:S04]  /*a6c20*/  LDGSTS.E [R3+-0x3fb00], desc[UR60][R22.64], P0 ;  /* 0xc050000016037fae */ /* 0x0003e8000812187c */
[----:B------:R1:W-:Y:S04]  /*a6c30*/  STL [R1+0x3a04], R4 ;  /* 0x003a040401007387 */ /* 0x0003e80000100800 */
[----:B------:R1:W-:Y:S02]  /*a6c40*/  STL [R1+0x3a00], R10 ;  /* 0x003a000a01007387 */ /* 0x0003e40000100800 */
[----:B-1----:R-:W-:-:S02]  /*a6c50*/  MOV R22, R12 ;  /* 0x0000000c00167202 */ /* 0x002fc40000000f00 */
[----:B------:R-:W2:Y:S01]  /*a6c60*/  LDL.LU R12, [R1+0x3b40] ;  /* 0x003b4000010c7983 */ /* 0x000ea20000300800 */
[----:B------:R-:W-:-:S03]  /*a6c70*/  IMAD.MOV.U32 R23, RZ, RZ, R14 ;  /* 0x000000ffff177224 */ /* 0x000fc600078e000e */
[----:B------:R-:W2:Y:S01]  /*a6c80*/  LDL.LU R14, [R1+0x3b80] ;  /* 0x003b8000010e7983 */ /* 0x000ea20000300800 */
[-C--:B------:R-:W-:Y:S02]  /*a6c90*/  IADD3 R5, P1, R5, R6.reuse, RZ ;  /* 0x0000000605057210 */ /* 0x080fe40007f3e0ff */
[----:B------:R-:W-:Y:S01]  /*a6ca0*/  IADD3 R16, P2, R16, R6, RZ ;  /* 0x0000000610107210 */ /* 0x000fe20007f5e0ff */
[----:B------:R1:W-:Y:S01]  /*a6cb0*/  LDGSTS.E [R3+-0x3f700], desc[UR60][R22.64], P0 ;  /* 0xc090000016037fae */ /* 0x0003e2000812187c */
[----:B------:R-:W-:-:S03]  /*a6cc0*/  IADD3.X R11, R11, R2, RZ, P1, !PT ;  /* 0x000000020b0b7210 */ /* 0x000fc60000ffe4ff */
[----:B------:R-:W-:Y:S01]  /*a6cd0*/  IMAD.X R20, R20, 0x1, R2, P2 ;  /* 0x0000000114147824 */ /* 0x000fe200010e0602 */
[----:B-1----:R-:W-:Y:S01]  /*a6ce0*/  MOV R22, R4 ;  /* 0x0000000400167202 */ /* 0x002fe20000000f00 */
[----:B------:R-:W-:Y:S01]  /*a6cf0*/  IMAD.MOV.U32 R23, RZ, RZ, R10 ;  /* 0x000000ffff177224 */ /* 0x000fe200078e000a */
[----:B------:R-:W2:Y:S04]  /*a6d00*/  LDL.LU R4, [R1+0x3bd4] ;  /* 0x003bd40001047983 */ /* 0x000ea80000300800 */
[----:B------:R-:W2:Y:S04]  /*a6d10*/  LDL.LU R10, [R1+0x3c14] ;  /* 0x003c1400010a7983 */ /* 0x000ea80000300800 */
[----:B------:R1:W-:Y:S04]  /*a6d20*/  STL [R1+0x3a44], R5 ;  /* 0x003a440501007387 */ /* 0x0003e80000100800 */
[----:B------:R1:W-:Y:S04]  /*a6d30*/  STL [R1+0x3a40], R11 ;  /* 0x003a400b01007387 */ /* 0x0003e80000100800 */
[----:B------:R1:W-:Y:S04]  /*a6d40*/  LDGSTS.E [R3+-0x3f300], desc[UR60][R22.64], P0 ;  /* 0xc0d0000016037fae */ /* 0x0003e8000812187c */
[----:B------:R-:W-:Y:S04]  /*a6d50*/  STL [R1+0x3a84], R16 ;  /* 0x003a841001007387 */ /* 0x000fe80000100800 */
[----:B------:R1:W-:Y:S02]  /*a6d60*/  STL [R1+0x3a80], R20 ;  /* 0x003a801401007387 */ /* 0x0003e40000100800 */
[----:B-1----:R-:W-:-:S02]  /*a6d70*/  MOV R22, R5 ;  /* 0x0000000500167202 */ /* 0x002fc40000000f00 */
[----:B------:R-:W2:Y:S01]  /*a6d80*/  LDL.LU R5, [R1+0x3bd0] ;  /* 0x003bd00001057983 */ /* 0x000ea20000300800 */
[----:B------:R-:W-:-:S03]  /*a6d90*/  IMAD.MOV.U32 R23, RZ, RZ, R11 ;  /* 0x000000ffff177224 */ /* 0x000fc600078e000b */
[----:B------:R-:W2:Y:S04]  /*a6da0*/  LDL.LU R11, [R1+0x3c10] ;  /* 0x003c1000010b7983 */ /* 0x000ea80000300800 */
[----:B------:R1:W-:Y:S02]  /*a6db0*/  LDGSTS.E [R3+-0x3ef00], desc[UR60][R22.64], P0 ;  /* 0xc110000016037fae */ /* 0x0003e4000812187c */
[----:B-1----:R-:W-:Y:S01]  /*a6dc0*/  MOV R22, R16 ;  /* 0x0000001000167202 */ /* 0x002fe20000000f00 */
[----:B------:R-:W-:Y:S02]  /*a6dd0*/  IMAD.MOV.U32 R23, RZ, RZ, R20 ;  /* 0x000000ffff177224 */ /* 0x000fe400078e0014 */
[----:B------:R-:W2:Y:S04]  /*a6de0*/  LDL.LU R20, [R1+0x3c54] ;  /* 0x003c540001147983 */ /* 0x000ea80000300800 */
[----:B------:R-:W2:Y:S04]  /*a6df0*/  LDL.LU R16, [R1+0x3c94] ;  /* 0x003c940001107983 */ /* 0x000ea80000300800 */
[----:B------:R1:W-:Y:S01]  /*a6e00*/  LDGSTS.E [R3+-0x3eb00], desc[UR60][R22.64], P0 ;  /* 0xc150000016037fae */ /* 0x0003e2000812187c */
[----:B---3--:R-:W-:-:S02]  /*a6e10*/  IADD3 R17, P1, R17, R6, RZ ;  /* 0x0000000611117210 */ /* 0x008fc40007f3e0ff */
[----:B----4-:R-:W-:Y:S02]  /*a6e20*/  IADD3 R15, P2, R15, R6, RZ ;  /* 0x000000060f0f7210 */ /* 0x010fe40007f5e0ff */
[----:B------:R-:W-:Y:S01]  /*a6e30*/  IADD3.X R21, R21, R2, RZ, P1, !PT ;  /* 0x0000000215157210 */ /* 0x000fe20000ffe4ff */
[----:B------:R-:W-:Y:S02]  /*a6e40*/  STL [R1+0x3ac4], R17 ;  /* 0x003ac41101007387 */ /* 0x000fe40000100800 */
[----:B------:R-:W-:Y:S02]  /*a6e50*/  IMAD.X R19, R19, 0x1, R2, P2 ;  /* 0x0000000113137824 */ /* 0x000fe400010e0602 */
[----:B------:R3:W-:Y:S04]  /*a6e60*/  STL [R1+0x3ac0], R21 ;  /* 0x003ac01501007387 */ /* 0x0007e80000100800 */
[----:B------:R4:W-:Y:S01]  /*a6e70*/  STL [R1+0x3b04], R15 ;  /* 0x003b040f01007387 */ /* 0x0009e20000100800 */
[----:B-1----:R-:W-:-:S03]  /*a6e80*/  IMAD.MOV.U32 R23, RZ, RZ, R21 ;  /* 0x000000ffff177224 */ /* 0x002fc600078e0015 */
[----:B------:R-:W-:Y:S01]  /*a6e90*/  STL [R1+0x3b00], R19 ;  /* 0x003b001301007387 */ /* 0x000fe20000100800 */
[----:B------:R-:W-:Y:S02]  /*a6ea0*/  MOV R22, R17 ;  /* 0x0000001100167202 */ /* 0x000fe40000000f00 */
[-C--:B--2---:R-:W-:Y:S02]  /*a6eb0*/  IADD3 R9, P1, R9, R6.reuse, RZ ;  /* 0x0000000609097210 */ /* 0x084fe40007f3e0ff */
[----:B------:R-:W-:Y:S01]  /*a6ec0*/  IADD3 R13, P2, R13, R6, RZ ;  /* 0x000000060d0d7210 */ /* 0x000fe20007f5e0ff */
[----:B------:R1:W-:Y:S04]  /*a6ed0*/  LDGSTS.E [R3+-0x3e700], desc[UR60][R22.64], P0 ;  /* 0xc190000016037fae */ /* 0x0003e8000812187c */
[----:B---3--:R-:W2:Y:S04]  /*a6ee0*/  LDL.LU R21, [R1+0x3c50] ;  /* 0x003c500001157983 */ /* 0x008ea80000300800 */
[----:B------:R-:W3:Y:S04]  /*a6ef0*/  LDL.LU R17, [R1+0x3c90] ;  /* 0x003c900001117983 */ /* 0x000ee80000300800 */
[----:B------:R-:W-:Y:S01]  /*a6f00*/  STL [R1+0x3b44], R9 ;  /* 0x003b440901007387 */ /* 0x000fe20000100800 */
[----:B-1----:R-:W-:Y:S01]  /*a6f10*/  MOV R22, R15 ;  /* 0x0000000f00167202 */ /* 0x002fe20000000f00 */
[----:B------:R-:W-:Y:S01]  /*a6f20*/  IMAD.MOV.U32 R23, RZ, RZ, R19 ;  /* 0x000000ffff177224 */ /* 0x000fe200078e0013 */
[----:B------:R-:W-:Y:S01]  /*a6f30*/  IADD3.X R12, R12, R2, RZ, P1, !PT ;  /* 0x000000020c0c7210 */ /* 0x000fe20000ffe4ff */
[----:B------:R-:W-:-:S03]  /*a6f40*/  IMAD.X R14, R14, 0x1, R2, P2 ;  /* 0x000000010e0e7824 */ /* 0x000fc600010e0602 */
[----:B------:R1:W-:Y:S04]  /*a6f50*/  LDGSTS.E [R3+-0x3e300], desc[UR60][R22.64], P0 ;  /* 0xc1d0000016037fae */ /* 0x0003e8000812187c */
[----:B------:R1:W-:Y:S04]  /*a6f60*/  STL [R1+0x3b40], R12 ;  /* 0x003b400c01007387 */ /* 0x0003e80000100800 */
[----:B------:R-:W-:Y:S01]  /*a6f70*/  STL [R1+0x3b84], R13 ;  /* 0x003b840d01007387 */ /* 0x000fe20000100800 */
[----:B----4-:R-:W-:Y:S01]  /*a6f80*/  MOV R15, R14 ;  /* 0x0000000e000f7202 */ /* 0x010fe20000000f00 */
[----:B-1----:R-:W-:Y:S01]  /*a6f90*/  IMAD.MOV.U32 R23, RZ, RZ, R12 ;  /* 0x000000ffff177224 */ /* 0x002fe200078e000c */
[----:B------:R-:W-:Y:S01]  /*a6fa0*/  MOV R22, R9 ;  /* 0x0000000900167202 */ /* 0x000fe20000000f00 */
[----:B------:R-:W4:Y:S04]  /*a6fb0*/  LDL.LU R12, [R1+0x3cd4] ;  /* 0x003cd400010c7983 */ /* 0x000f280000300800 */
[----:B------:R1:W-:Y:S04]  /*a6fc0*/  STL [R1+0x3b80], R14 ;  /* 0x003b800e01007387 */ /* 0x0003e80000100800 */
[----:B------:R-:W4:Y:S01]  /*a6fd0*/  LDL.LU R9, [R1+0x3d14] ;  /* 0x003d140001097983 */ /* 0x000f220000300800 */
[----:B------:R-:W-:-:S02]  /*a6fe0*/  IADD3 R4, P1, R4, R6, RZ ;  /* 0x0000000604047210 */ /* 0x000fc40007f3e0ff */
[----:B------:R-:W-:Y:S01]  /*a6ff0*/  IADD3 R10, P2, R10, R6, RZ ;  /* 0x000000060a0a7210 */ /* 0x000fe20007f5e0ff */
[----:B------:R-:W-:Y:S01]  /*a7000*/  LDGSTS.E [R3+-0x3df00], desc[UR60][R22.64], P0 ;  /* 0xc210000016037fae */ /* 0x000fe2000812187c */
[----:B-1----:R-:W-:-:S03]  /*a7010*/  IMAD.MOV.U32 R14, RZ, RZ, R13 ;  /* 0x000000ffff0e7224 */ /* 0x002fc600078e000d */
[----:B------:R-:W4:Y:S04]  /*a7020*/  LDL.LU R13, [R1+0x3cd0] ;  /* 0x003cd000010d7983 */ /* 0x000f280000300800 */
[----:B------:R-:W4:Y:S04]  /*a7030*/  LDL.LU R19, [R1+0x3d10] ;  /* 0x003d100001137983 */ /* 0x000f280000300800 */
[----:B------:R-:W-:Y:S04]  /*a7040*/  STL [R1+0x3bd4], R4 ;  /* 0x003bd40401007387 */ /* 0x000fe80000100800 */
[----:B------:R1:W-:Y:S01]  /*a7050*/  LDGSTS.E [R3+-0x3db00], desc[UR60][R14.64], P0 ;  /* 0xc25000000e037fae */ /* 0x0003e2000812187c */
[----:B------:R-:W-:Y:S01]  /*a7060*/  IADD3.X R5, R5, R2, RZ, P1, !PT ;  /* 0x0000000205057210 */ /* 0x000fe20000ffe4ff */
[----:B------:R-:W-:-:S04]  /*a7070*/  IMAD.X R11, R11, 0x1, R2, P2 ;  /* 0x000000010b0b7824 */ /* 0x000fc800010e0602 */
[----:B------:R1:W-:Y:S04]  /*a7080*/  STL [R1+0x3bd0], R5 ;  /* 0x003bd00501007387 */ /* 0x0003e80000100800 */
[----:B------:R-:W-:Y:S01]  /*a7090*/  STL [R1+0x3c14], R10 ;  /* 0x003c140a01007387 */ /* 0x000fe20000100800 */
[----:B-1----:R-:W-:Y:S01]  /*a70a0*/  IMAD.MOV.U32 R15, RZ, RZ, R5 ;  /* 0x000000ffff0f7224 */ /* 0x002fe200078e0005 */
[----:B------:R-:W-:-:S05]  /*a70b0*/  MOV R14, R4 ;  /* 0x00000004000e7202 */ /* 0x000fca0000000f00 */
[----:B------:R1:W-:Y:S04]  /*a70c0*/  LDGSTS.E [R3+-0x3d700], desc[UR60][R14.64], P0 ;  /* 0xc29000000e037fae */ /* 0x0003e8000812187c */
[----:B------:R-:W4:Y:S04]  /*a70d0*/  LDL.LU.64 R4, [R1+0x2840] ;  /* 0x0028400001047983 */ /* 0x000f280000300a00 */
[----:B------:R1:W-:Y:S04]  /*a70e0*/  STL [R1+0x3c10], R11 ;  /* 0x003c100b01007387 */ /* 0x0003e80000100800 */
[----:B------:R-:W4:Y:S04]  /*a70f0*/  LDL.LU.64 R84, [R1+0x2800] ;  /* 0x0028000001547983 */ /* 0x000f280000300a00 */
[----:B------:R-:W-:Y:S01]  /*a7100*/  LDGSTS.E [R3+-0x3d300], desc[UR60][R10.64], P0 ;  /* 0xc2d000000a037fae */ /* 0x000fe2000812187c */
[----:B------:R-:W-:-:S03]  /*a7110*/  IADD3 R20, P1, R20, R6, RZ ;  /* 0x0000000614147210 */ /* 0x000fc60007f3e0ff */
[----:B------:R-:W4:Y:S01]  /*a7120*/  LDL.LU.64 R14, [R1+0x27c0] ;  /* 0x0027c000010e7983 */ /* 0x000f220000300a00 */
[----:B------:R-:W-:-:S03]  /*a7130*/  IADD3 R16, P2, R16, R6, RZ ;  /* 0x0000000610107210 */ /* 0x000fc60007f5e0ff */
[----:B-1----:R-:W4:Y:S04]  /*a7140*/  LDL.LU.64 R10, [R1+0x2780] ;  /* 0x00278000010a7983 */ /* 0x002f280000300a00 */
[----:B------:R-:W-:Y:S01]  /*a7150*/  STL [R1+0x3c54], R20 ;  /* 0x003c541401007387 */ /* 0x000fe20000100800 */
[----:B--2---:R-:W-:Y:S01]  /*a7160*/  IADD3.X R21, R21, R2, RZ, P1, !PT ;  /* 0x0000000215157210 */ /* 0x004fe20000ffe4ff */
[----:B---3--:R-:W-:-:S04]  /*a7170*/  IMAD.X R17, R17, 0x1, R2, P2 ;  /* 0x0000000111117824 */ /* 0x008fc800010e0602 */
[----:B------:R-:W-:Y:S04]  /*a7180*/  STL [R1+0x3c50], R21 ;  /* 0x003c501501007387 */ /* 0x000fe80000100800 */
[----:B------:R-:W-:Y:S04]  /*a7190*/  STL [R1+0x3c94], R16 ;  /* 0x003c941001007387 */ /* 0x000fe80000100800 */
[----:B------:R-:W2:Y:S04]  /*a71a0*/  LDL.LU.64 R92, [R1+0x2740] ;  /* 0x00274000015c7983 */ /* 0x000ea80000300a00 */
[----:B------:R1:W-:Y:S04]  /*a71b0*/  STL [R1+0x3c90], R17 ;  /* 0x003c901101007387 */ /* 0x0003e80000100800 */
[----:B------:R-:W3:Y:S04]  /*a71c0*/  LDL.LU.64 R22, [R1+0x2700] ;  /* 0x0027000001167983 */ /* 0x000ee80000300a00 */
[----:B------:R-:W-:Y:S04]  /*a71d0*/  LDGSTS.E [R3+-0x3cf00], desc[UR60][R20.64], P0 ;  /* 0xc310000014037fae */ /* 0x000fe8000812187c */
[----:B------:R3:W-:Y:S04]  /*a71e0*/  LDGSTS.E [R3+-0x3cb00], desc[UR60][R16.64], P0 ;  /* 0xc350000010037fae */ /* 0x0007e8000812187c */
[----:B-1----:R-:W3:Y:S04]  /*a71f0*/  LDL.LU.64 R16, [R1+0x26c0] ;  /* 0x0026c00001107983 */ /* 0x002ee80000300a00 */
[----:B------:R-:W3:Y:S04]  /*a7200*/  LDL.LU.64 R90, [R1+0x2680] ;  /* 0x00268000015a7983 */ /* 0x000ee80000300a00 */
[----:B------:R-:W3:Y:S01]  /*a7210*/  LDL.LU.64 R20, [R1+0x2640] ;  /* 0x0026400001147983 */ /* 0x000ee20000300a00 */
[----:B----4-:R-:W-:-:S02]  /*a7220*/  IADD3 R12, P1, R12, R6, RZ ;  /* 0x000000060c0c7210 */ /* 0x010fc40007f3e0ff */
[----:B------:R-:W-:-:S03]  /*a7230*/  IADD3 R9, P2, R9, R6, RZ ;  /* 0x0000000609097210 */ /* 0x000fc60007f5e0ff */
[----:B------:R-:W-:Y:S01]  /*a7240*/  STL [R1+0x3cd4], R12 ;  /* 0x003cd40c01007387 */ /* 0x000fe20000100800 */
[----:B------:R-:W-:Y:S01]  /*a7250*/  IADD3.X R13, R13, R2, RZ, P1, !PT ;  /* 0x000000020d0d7210 */ /* 0x000fe20000ffe4ff */
[----:B------:R-:W-:-:S04]  /*a7260*/  IMAD.X R19, R19, 0x1, R2, P2 ;  /* 0x0000000113137824 */ /* 0x000fc800010e0602 */
[----:B------:R1:W-:Y:S04]  /*a7270*/  STL [R1+0x3cd0], R13 ;  /* 0x003cd00d01007387 */ /* 0x0003e80000100800 */
[----:B------:R4:W-:Y:S04]  /*a7280*/  STL [R1+0x3d14], R9 ;  /* 0x003d140901007387 */ /* 0x0009e80000100800 */
[----:B------:R3:W-:Y:S04]  /*a7290*/  LDGSTS.E [R3+-0x3c700], desc[UR60][R12.64], P0 ;  /* 0xc39000000c037fae */ /* 0x0007e8000812187c */
[----:B------:R3:W-:Y:S04]  /*a72a0*/  STL [R1+0x3d10], R19 ;  /* 0x003d101301007387 */ /* 0x0007e80000100800 */
[----:B-1----:R-:W3:Y:S01]  /*a72b0*/  LDL.LU.64 R12, [R1+0x24d0] ;  /* 0x0024d000010c7983 */ /* 0x002ee20000300a00 */
[----:B------:R-:W-:Y:S01]  /*a72c0*/  MOV R86, R9 ;  /* 0x0000000900567202 */ /* 0x000fe20000000f00 */
[----:B------:R-:W-:-:S02]  /*a72d0*/  IMAD.MOV.U32 R87, RZ, RZ, R19 ;  /* 0x000000ffff577224 */ /* 0x000fc400078e0013 */
[----:B------:R-:W3:Y:S01]  /*a72e0*/  LDL.LU.64 R88, [R1+0x2498] ;  /* 0x0024980001587983 */ /* 0x000ee20000300a00 */
[----:B------:R-:W-:-:S03]  /*a72f0*/  IADD3 R178, P1, R4, R6, RZ ;  /* 0x0000000604b27210 */ /* 0x000fc60007f3e0ff */
[----:B------:R1:W-:Y:S01]  /*a7300*/  LDGSTS.E [R3+-0x3c300], desc[UR60][R86.64], P0 ;  /* 0xc3d0000056037fae */ /* 0x0003e2000812187c */
[----:B------:R-:W-:Y:S02]  /*a7310*/  IADD3.X R4, R5, R2, RZ, P1, !PT ;  /* 0x0000000205047210 */ /* 0x000fe40000ffe4ff */
[-C--:B------:R-:W-:Y:S01]  /*a7320*/  IADD3 R161, P1, R84, R6.reuse, RZ ;  /* 0x0000000654a17210 */ /* 0x080fe20007f3e0ff */
[----:B------:R-:W3:Y:S04]  /*a7330*/  LDL.LU.64 R86, [R1+0x2460] ;  /* 0x0024600001567983 */ /* 0x000ee80000300a00 */
[----:B----4-:R-:W-:Y:S02]  /*a7340*/  IMAD.X R9, R85, 0x1, R2, P1 ;  /* 0x0000000155097824 */ /* 0x010fe400008e0602 */
[----:B------:R-:W4:Y:S01]  /*a7350*/  LDL.LU.64 R84, [R1+0x2428] ;  /* 0x0024280001547983 */ /* 0x000f220000300a00 */
[----:B------:R-:W-:-:S04]  /*a7360*/  IADD3 R159, P1, R14, R6, RZ ;  /* 0x000000060e9f7210 */ /* 0x000fc80007f3e0ff */
[----:B------:R-:W-:Y:S02]  /*a7370*/  IADD3.X R160, R15, R2, RZ, P1, !PT ;  /* 0x000000020fa07210 */ /* 0x000fe40000ffe4ff */
[-C--:B------:R-:W-:Y:S01]  /*a7380*/  IADD3 R157, P1, R10, R6.reuse, RZ ;  /* 0x000000060a9d7210 */ /* 0x080fe20007f3e0ff */
[----:B------:R-:W4:Y:S04]  /*a7390*/  LDL.LU.64 R14, [R1+0x22e0] ;  /* 0x0022e000010e7983 */ /* 0x000f280000300a00 */
[----:B------:R-:W-:Y:S02]  /*a73a0*/  IMAD.X R158, R11, 0x1, R2, P1 ;  /* 0x000000010b9e7824 */ /* 0x000fe400008e0602 */
[----:B------:R-:W4:Y:S01]  /*a73b0*/  LDL.LU.64 R10, [R1+0x22b0] ;  /* 0x0022b000010a7983 */ /* 0x000f220000300a00 */
[----:B--2---:R-:W-:-:S04]  /*a73c0*/  IADD3 R155, P1, R92, R6, RZ ;  /* 0x000000065c9b7210 */ /* 0x004fc80007f3e0ff */
[----:B------:R-:W-:Y:S02]  /*a73d0*/  IADD3.X R156, R93, R2, RZ, P1, !PT ;  /* 0x000000025d9c7210 */ /* 0x000fe40000ffe4ff */
[----:B---3--:R-:W-:-:S05]  /*a73e0*/  IADD3 R153, P1, R22, R6, RZ ;  /* 0x0000000616997210 */ /* 0x008fca0007f3e0ff */
[----:B------:R-:W-:Y:S02]  /*a73f0*/  IMAD.X R154, R23, 0x1, R2, P1 ;  /* 0x00000001179a7824 */ /* 0x000fe400008e0602 */
[----:B------:R-:W2:Y:S01]  /*a7400*/  LDL.LU.64 R22, [R1+0x2280] ;  /* 0x0022800001167983 */ /* 0x000ea20000300a00 */
[----:B------:R-:W-:-:S04]  /*a7410*/  IADD3 R151, P1, R16, R6, RZ ;  /* 0x0000000610977210 */ /* 0x000fc80007f3e0ff */
[----:B------:R-:W-:Y:S02]  /*a7420*/  IADD3.X R152, R17, R2, RZ, P1, !PT ;  /* 0x0000000211987210 */ /* 0x000fe40000ffe4ff */
[-C--:B------:R-:W-:Y:S01]  /*a7430*/  IADD3 R149, P1, R90, R6.reuse, RZ ;  /* 0x000000065a957210 */ /* 0x080fe20007f3e0ff */
[----:B------:R-:W3:Y:S04]  /*a7440*/  LDL.LU.64 R16, [R1+0x2250] ;  /* 0x0022500001107983 */ /* 0x000ee80000300a00 */
[----:B------:R-:W3:Y:S01]  /*a7450*/  LDL.LU.64 R96, [R1+0x2228] ;  /* 0x0022280001607983 */ /* 0x000ee20000300a00 */
[----:B------:R-:W-:Y:S01]  /*a7460*/  IMAD.X R150, R91, 0x1, R2, P1 ;  /* 0x000000015b967824 */ /* 0x000fe200008e0602 */
[----:B------:R-:W-:-:S04]  /*a7470*/  IADD3 R147, P1, R20, R6, RZ ;  /* 0x0000000614937210 */ /* 0x000fc80007f3e0ff */
[----:B------:R-:W-:Y:S02]  /*a7480*/  IADD3.X R148, R21, R2, RZ, P1, !PT ;  /* 0x0000000215947210 */ /* 0x000fe40000ffe4ff */
[----:B------:R-:W3:Y:S01]  /*a7490*/  LDL.LU.64 R20, [R1+0x2220] ;  /* 0x0022200001147983 */ /* 0x000ee20000300a00 */
[----:B------:R-:W-:-:S05]  /*a74a0*/  IADD3 R145, P1, R12, R6, RZ ;  /* 0x000000060c917210 */ /* 0x000fca0007f3e0ff */
[----:B------:R-:W-:Y:S02]  /*a74b0*/  IMAD.X R146, R13, 0x1, R2, P1 ;  /* 0x000000010d927824 */ /* 0x000fe400008e0602 */
[----:B------:R-:W3:Y:S01]  /*a74c0*/  LDL.LU.64 R12, [R1+0x2218] ;  /* 0x00221800010c7983 */ /* 0x000ee20000300a00 */
[----:B------:R-:W-:-:S03]  /*a74d0*/  IADD3 R143, P1, R88, R6, RZ ;  /* 0x00000006588f7210 */ /* 0x000fc60007f3e0ff */
[----:B------:R-:W3:Y:S01]  /*a74e0*/  LDL.LU.64 R94, [R1+0x2210] ;  /* 0x00221000015e7983 */ /* 0x000ee20000300a00 */
[----:B------:R-:W-:-:S03]  /*a74f0*/  IADD3.X R144, R89, R2, RZ, P1, !PT ;  /* 0x0000000259907210 */ /* 0x000fc60000ffe4ff */
[----:B------:R-:W3:Y:S01]  /*a7500*/  LDL.LU.64 R88, [R1+0x2208] ;  /* 0x0022080001587983 */ /* 0x000ee20000300a00 */
[----:B------:R-:W-:-:S05]  /*a7510*/  IADD3 R141, P1, R86, R6, RZ ;  /* 0x00000006568d7210 */ /* 0x000fca0007f3e0ff */
[----:B------:R-:W-:Y:S02]  /*a7520*/  IMAD.X R142, R87, 0x1, R2, P1 ;  /* 0x00000001578e7824 */ /* 0x000fe400008e0602 */
[----:B------:R-:W3:Y:S01]  /*a7530*/  LDL.LU.64 R86, [R1+0x2200] ;  /* 0x0022000001567983 */ /* 0x000ee20000300a00 */
[----:B----4-:R-:W-:-:S03]  /*a7540*/  IADD3 R139, P1, R84, R6, RZ ;  /* 0x00000006548b7210 */ /* 0x010fc60007f3e0ff */
[----:B------:R-:W4:Y:S01]  /*a7550*/  LDL.LU.64 R92, [R1+0x21f8] ;  /* 0x0021f800015c7983 */ /* 0x000f220000300a00 */
[----:B------:R-:W-:Y:S02]  /*a7560*/  IADD3.X R140, R85, R2, RZ, P1, !PT ;  /* 0x00000002558c7210 */ /* 0x000fe40000ffe4ff */
[-C--:B------:R-:W-:Y:S01]  /*a7570*/  IADD3 R137, P1, R14, R6.reuse, RZ ;  /* 0x000000060e897210 */ /* 0x080fe20007f3e0ff */
[----:B------:R-:W4:Y:S04]  /*a7580*/  LDL.LU.64 R84, [R1+0x21f0] ;  /* 0x0021f00001547983 */ /* 0x000f280000300a00 */
[----:B------:R-:W-:Y:S01]  /*a7590*/  IMAD.X R138, R15, 0x1, R2, P1 ;  /* 0x000000010f8a7824 */ /* 0x000fe200008e0602 */
[----:B------:R-:W-:Y:S01]  /*a75a0*/  IADD3 R135, P1, R10, R6, RZ ;  /* 0x000000060a877210 */ /* 0x000fe20007f3e0ff */
[----:B------:R-:W4:Y:S03]  /*a75b0*/  LDL.LU.64 R14, [R1+0x21e8] ;  /* 0x0021e800010e7983 */ /* 0x000f260000300a00 */
[----:B------:R-:W-:-:S02]  /*a75c0*/  IADD3.X R136, R11, R2, RZ, P1, !PT ;  /* 0x000000020b887210 */ /* 0x000fc40000ffe4ff */
[----:B------:R-:W4:Y:S04]  /*a75d0*/  LDL.LU.64 R10, [R1+0x21e0] ;  /* 0x0021e000010a7983 */ /* 0x000f280000300a00 */
[----:B------:R-:W4:Y:S01]  /*a75e0*/  LDL.LU.64 R90, [R1+0x21d8] ;  /* 0x0021d800015a7983 */ /* 0x000f220000300a00 */
[----:B--2---:R-:W-:-:S05]  /*a75f0*/  IADD3 R133, P1, R22, R6, RZ ;  /* 0x0000000616857210 */ /* 0x004fca0007f3e0ff */
[----:B------:R-:W-:Y:S02]  /*a7600*/  IMAD.X R134, R23, 0x1, R2, P1 ;  /* 0x0000000117867824 */ /* 0x000fe400008e0602 */
[----:B------:R-:W2:Y:S01]  /*a7610*/  LDL.LU.64 R22, [R1+0x21d0] ;  /* 0x0021d00001167983 */ /* 0x000ea20000300a00 */
[----:B---3--:R-:W-:-:S04]  /*a7620*/  IADD3 R131, P1, R16, R6, RZ ;  /* 0x0000000610837210 */ /* 0x008fc80007f3e0ff */
[----:B------:R-:W-:Y:S02]  /*a7630*/  IADD3.X R132, R17, R2, RZ, P1, !PT ;  /* 0x0000000211847210 */ /* 0x000fe40000ffe4ff */
[-C--:B------:R-:W-:Y:S01]  /*a7640*/  IADD3 R129, P1, R96, R6.reuse, RZ ;  /* 0x0000000660817210 */ /* 0x080fe20007f3e0ff */
[----:B------:R-:W3:Y:S04]  /*a7650*/  LDL.LU.64 R16, [R1+0x21c8] ;  /* 0x0021c80001107983 */ /* 0x000ee80000300a00 */
[----:B------:R-:W-:Y:S01]  /*a7660*/  IMAD.X R130, R97, 0x1, R2, P1 ;  /* 0x0000000161827824 */ /* 0x000fe200008e0602 */
[----:B------:R-:W-:-:S04]  /*a7670*/  IADD3 R127, P1, R20, R6, RZ ;  /* 0x00000006147f7210 */ /* 0x000fc80007f3e0ff */
[----:B------:R-:W-:Y:S02]  /*a7680*/  IADD3.X R128, R21, R2, RZ, P1, !PT ;  /* 0x0000000215807210 */ /* 0x000fe40000ffe4ff */
[----:B------:R-:W3:Y:S01]  /*a7690*/  LDL.LU.64 R20, [R1+0x21c0] ;  /* 0x0021c00001147983 */ /* 0x000ee20000300a00 */
[----:B------:R-:W-:-:S05]  /*a76a0*/  IADD3 R125, P1, R12, R6, RZ ;  /* 0x000000060c7d7210 */ /* 0x000fca0007f3e0ff */
[----:B------:R-:W-:Y:S01]  /*a76b0*/  IMAD.X R126, R13, 0x1, R2, P1 ;  /* 0x000000010d7e7824 */ /* 0x000fe200008e0602 */
[----:B------:R-:W-:Y:S01]  /*a76c0*/  IADD3 R123, P1, R94, R6, RZ ;  /* 0x000000065e7b7210 */ /* 0x000fe20007f3e0ff */
[----:B------:R-:W3:Y:S03]  /*a76d0*/  LDL.LU.64 R12, [R1+0x21b8] ;  /* 0x0021b800010c7983 */ /* 0x000ee60000300a00 */
[----:B------:R-:W-:Y:S02]  /*a76e0*/  IADD3.X R124, R95, R2, RZ, P1, !PT ;  /* 0x000000025f7c7210 */ /* 0x000fe40000ffe4ff */
[----:B------:R-:W-:-:S05]  /*a76f0*/  IADD3 R121, P1, R88, R6, RZ ;  /* 0x0000000658797210 */ /* 0x000fca0007f3e0ff */
[----:B------:R-:W-:Y:S02]  /*a7700*/  IMAD.X R122, R89, 0x1, R2, P1 ;  /* 0x00000001597a7824 */ /* 0x000fe400008e0602 */
[----:B------:R-:W3:Y:S01]  /*a7710*/  LDL.LU.64 R88, [R1+0x21b0] ;  /* 0x0021b00001587983 */ /* 0x000ee20000300a00 */
[----:B------:R-:W-:-:S04]  /*a7720*/  IADD3 R119, P1, R86, R6, RZ ;  /* 0x0000000656777210 */ /* 0x000fc80007f3e0ff */
[----:B------:R-:W-:Y:S02]  /*a7730*/  IADD3.X R120, R87, R2, RZ, P1, !PT ;  /* 0x0000000257787210 */ /* 0x000fe40000ffe4ff */
[-C--:B----4-:R-:W-:Y:S01]  /*a7740*/  IADD3 R117, P1, R92, R6.reuse, RZ ;  /* 0x000000065c757210 */ /* 0x090fe20007f3e0ff */
        /* <DEDUP_REMOVED lines=10> */
[----:B------:R-:W-:-:S05]  /*a77f0*/  IADD3 R14, P1, R90, R6, RZ ;  /* 0x000000065a0e7210 */ /* 0x000fca0007f3e0ff */
[----:B------:R-:W-:Y:S01]  /*a7800*/  IMAD.X R15, R91, 0x1, R2, P1 ;  /* 0x000000015b0f7824 */ /* 0x000fe200008e0602 */
[----:B--2---:R-:W-:-:S04]  /*a7810*/  IADD3 R109, P1, R22, R6, RZ ;  /* 0x00000006166d7210 */ /* 0x004fc80007f3e0ff */
[----:B------:R-:W-:Y:S02]  /*a7820*/  IADD3.X R110, R23, R2, RZ, P1, !PT ;  /* 0x00000002176e7210 */ /* 0x000fe40000ffe4ff */
[----:B------:R-:W2:Y:S01]  /*a7830*/  LDL.LU.64 R22, [R1+0x2190] ;  /* 0x0021900001167983 */ /* 0x000ea20000300a00 */
[----:B---3--:R-:W-:-:S05]  /*a7840*/  IADD3 R107, P1, R16, R6, RZ ;  /* 0x00000006106b7210 */ /* 0x008fca0007f3e0ff */
[----:B------:R-:W-:Y:S01]  /*a7850*/  IMAD.X R108, R17, 0x1, R2, P1 ;  /* 0x00000001116c7824 */ /* 0x000fe200008e0602 */
[----:B------:R-:W-:-:S04]  /*a7860*/  IADD3 R16, P1, R20, R6, RZ ;  /* 0x0000000614107210 */ /* 0x000fc80007f3e0ff */
[----:B------:R-:W-:Y:S02]  /*a7870*/  IADD3.X R17, R21, R2, RZ, P1, !PT ;  /* 0x0000000215117210 */ /* 0x000fe40000ffe4ff */
[----:B------:R-:W3:Y:S04]  /*a7880*/  LDL.LU.64 R20, [R1+0x2188] ;  /* 0x0021880001147983 */ /* 0x000ee80000300a00 */
[----:B------:R-:W3:Y:S04]  /*a7890*/  LDL.LU.64 R182, [R1+0x2180] ;  /* 0x0021800001b67983 */ /* 0x000ee80000300a00 */
[----:B------:R-:W3:Y:S01]  /*a78a0*/  LDL.LU.64 R90, [R1+0x2178] ;  /* 0x00217800015a7983 */ /* 0x000ee20000300a00 */
        /* <DEDUP_REMOVED lines=10> */
[----:B------:R-:W4:Y:S04]  /*a7950*/  LDL.LU.64 R10, [R1+0x2170] ;  /* 0x00217000010a7983 */ /* 0x000f280000300a00 */
[----:B------:R-:W4:Y:S04]  /*a7960*/  LDL.LU.64 R88, [R1+0x2168] ;  /* 0x0021680001587983 */ /* 0x000f280000300a00 */
[----:B------:R-:W4:Y:S04]  /*a7970*/  LDL.LU.64 R86, [R1+0x2160] ;  /* 0x0021600001567983 */ /* 0x000f280000300a00 */
[----:B------:R-:W1:Y:S01]  /*a7980*/  LDL.LU.64 R84, [R1+0x2158] ;  /* 0x0021580001547983 */ /* 0x000e620000300a00 */
[----:B--2---:R-:W-:-:S04]  /*a7990*/  IADD3 R97, P1, R22, R6, RZ ;  /* 0x0000000616617210 */ /* 0x004fc80007f3e0ff */
[----:B------:R-:W-:Y:S02]  /*a79a0*/  IADD3.X R98, R23, R2, RZ, P1, !PT ;  /* 0x0000000217627210 */ /* 0x000fe40000ffe4ff */
[----:B------:R-:W2:Y:S01]  /*a79b0*/  LDL.LU.64 R22, [R1+0x2150] ;  /* 0x0021500001167983 */ /* 0x000ea20000300a00 */
[----:B---3--:R-:W-:-:S05]  /*a79c0*/  IADD3 R95, P1, R20, R6, RZ ;  /* 0x00000006145f7210 */ /* 0x008fca0007f3e0ff */
[----:B------:R-:W-:Y:S02]  /*a79d0*/  IMAD.X R96, R21, 0x1, R2, P1 ;  /* 0x0000000115607824 */ /* 0x000fe400008e0602 */
[----:B------:R-:W3:Y:S01]  /*a79e0*/  LDL.LU.64 R20, [R1+0x2148] ;  /* 0x0021480001147983 */ /* 0x000ee20000300a00 */
[----:B------:R-:W-:-:S03]  /*a79f0*/  IADD3 R93, P1, R182, R6, RZ ;  /* 0x00000006b65d7210 */ /* 0x000fc60007f3e0ff */
[----:B------:R-:W3:Y:S01]  /*a7a00*/  LDL.LU.64 R186, [R1+0x2140] ;  /* 0x0021400001ba7983 */ /* 0x000ee20000300a00 */
[----:B------:R-:W-:-:S03]  /*a7a10*/  IADD3.X R94, R183, R2, RZ, P1, !PT ;  /* 0x00000002b75e7210 */ /* 0x000fc60000ffe4ff */
[----:B------:R-:W3:Y:S01]  /*a7a20*/  LDL.LU.64 R182, [R1+0x2138] ;  /* 0x0021380001b67983 */ /* 0x000ee20000300a00 */
[----:B------:R-:W-:-:S05]  /*a7a30*/  IADD3 R5, P1, R90, R6, RZ ;  /* 0x000000065a057210 */ /* 0x000fca0007f3e0ff */
[----:B------:R-:W-:Y:S01]  /*a7a40*/  IMAD.X R92, R91, 0x1, R2, P1 ;  /* 0x000000015b5c7824 */ /* 0x000fe200008e0602 */
[----:B----4-:R-:W-:-:S04]  /*a7a50*/  IADD3 R90, P1, R10, R6, RZ ;  /* 0x000000060a5a7210 */ /* 0x010fc80007f3e0ff */
[----:B------:R-:W-:Y:S02]  /*a7a60*/  IADD3.X R91, R11, R2, RZ, P1, !PT ;  /* 0x000000020b5b7210 */ /* 0x000fe40000ffe4ff */
[----:B------:R-:W-:-:S05]  /*a7a70*/  IADD3 R10, P1, R88, R6, RZ ;  /* 0x00000006580a7210 */ /* 0x000fca0007f3e0ff */
[----:B------:R-:W-:Y:S01]  /*a7a80*/  IMAD.X R11, R89, 0x1, R2, P1 ;  /* 0x00000001590b7824 */ /* 0x000fe200008e0602 */
[----:B------:R-:W-:-:S04]  /*a7a90*/  IADD3 R88, P1, R86, R6, RZ ;  /* 0x0000000656587210 */ /* 0x000fc80007f3e0ff */
[----:B------:R-:W-:Y:S02]  /*a7aa0*/  IADD3.X R89, R87, R2, RZ, P1, !PT ;  /* 0x0000000257597210 */ /* 0x000fe40000ffe4ff */
[----:B-1----:R-:W-:-:S05]  /*a7ab0*/  IADD3 R86, P1, R84, R6, RZ ;  /* 0x0000000654567210 */ /* 0x002fca0007f3e0ff */
        /* <DEDUP_REMOVED lines=39> */
[----:B------:R-:W-:Y:S01]  /*a7d30*/  IMAD.X R20, R183, 0x1, R2, P1 ;  /* 0x00000001b7147824 */ /* 0x000fe200008e0602 */
[----:B------:R-:W-:Y:S01]  /*a7d40*/  MOV R133, R132 ;  /* 0x0000008400857202 */ /* 0x000fe20000000f00 */
[----:B------:R-:W-:Y:S02]  /*a7d50*/  IMAD.MOV.U32 R183, RZ, RZ, R4 ;  /* 0x000000ffffb77224 */ /* 0x000fe400078e0004 */
[----:B------:R-:W-:Y:S01]  /*a7d60*/  IMAD.MOV.U32 R132, RZ, RZ, R131 ;  /* 0x000000ffff847224 */ /* 0x000fe200078e0083 */
[----:B------:R-:W-:Y:S01]  /*a7d70*/  MOV R131, R130 ;  /* 0x0000008200837202 */ /* 0x000fe20000000f00 */
[----:B------:R-:W-:Y:S01]  /*a7d80*/  IMAD.MOV.U32 R130, RZ, RZ, R129 ;  /* 0x000000ffff827224 */ /* 0x000fe200078e0081 */
[----:B------:R-:W-:Y:S01]  /*a7d90*/  MOV R129, R128 ;  /* 0x0000008000817202 */ /* 0x000fe20000000f00 */
        /* <DEDUP_REMOVED lines=78> */
[----:B------:R-:W-:Y:S02]  /*a8280*/  MOV R95, R94 ;  /* 0x0000005e005f7202 */ /* 0x000fe40000000f00 */
[----:B------:R-:W-:Y:S01]  /*a8290*/  MOV R4, R5 ;  /* 0x0000000500047202 */ /* 0x000fe20000000f00 */
[----:B------:R-:W-:Y:S04]  /*a82a0*/  LDGSTS.E [R3+-0x38f00], desc[UR60][R140.64], P0 ;  /* 0xc71000008c037fae */ /* 0x000fe8000812187c */
[----:B------:R-:W-:Y:S01]  /*a82b0*/  STL.64 [R1+0x21a8], R104 ;  /* 0x0021a86801007387 */ /* 0x000fe20000100a00 */
[----:B------:R-:W-:-:S02]  /*a82c0*/  IMAD.MOV.U32 R94, RZ, RZ, R93 ;  /* 0x000000ffff5e7224 */ /* 0x000fc400078e005d */
[----:B------:R-:W-:Y:S01]  /*a82d0*/  IMAD.MOV.U32 R5, RZ, RZ, R92 ;  /* 0x000000ffff057224 */ /* 0x000fe200078e005c */
        /* <DEDUP_REMOVED lines=24> */
[----:B------:R-:W-:-:S02]  /*a8460*/  IMAD.MOV.U32 R85, RZ, RZ, R83 ;  /* 0x000000ffff557224 */ /* 0x000fc400078e0053 */
[----:B------:R-:W-:Y:S01]  /*a8470*/  IMAD.MOV.U32 R22, RZ, RZ, R21 ;  /* 0x000000ffff167224 */ /* 0x000fe200078e0015 */
[----:B------:R-:W-:Y:S04]  /*a8480*/  LDGSTS.E [R3+-0x1ef00], desc[UR60][R124.64], P0 ;  /* 0xe11000007c037fae */ /* 0x000fe8000812187c */
[----:B------:R4:W-:Y:S01]  /*a8490*/  STL.64 [R1+0x2168], R10 ;  /* 0x0021680a01007387 */ /* 0x0009e20000100a00 */
[----:B------:R-:W-:-:S03]  /*a84a0*/  MOV R21, R20 ;  /* 0x0000001400157202 */ /* 0x000fc60000000f00 */
        /* <DEDUP_REMOVED lines=50> */
[----:B--2---:R-:W-:Y:S01]  /*a87d0*/  IADD3.X R17, R17, R2, RZ, P1, !PT ;  /* 0x0000000211117210 */ /* 0x004fe20000ffe4ff */
[----:B------:R-:W-:Y:S02]  /*a87e0*/  STL [R1+0x394c], R15 ;  /* 0x00394c0f01007387 */ /* 0x000fe40000100800 */
[----:B---3--:R-:W-:Y:S02]  /*a87f0*/  IMAD.X R12, R12, 0x1, R2, P2 ;  /* 0x000000010c0c7824 */ /* 0x008fe400010e0602 */
[----:B------:R-:W-:Y:S01]  /*a8800*/  STL [R1+0x398c], R9 ;  /* 0x00398c0901007387 */ /* 0x000fe20000100800 */
[----:B------:R-:W-:-:S03]  /*a8810*/  IMAD.MOV.U32 R23, RZ, RZ, R17 ;  /* 0x000000ffff177224 */ /* 0x000fc600078e0011 */
[----:B------:R1:W-:Y:S01]  /*a8820*/  STL [R1+0x3948], R17 ;  /* 0x0039481101007387 */ /* 0x0003e20000100800 */
[----:B------:R-:W-:Y:S02]  /*a8830*/  MOV R22, R15 ;  /* 0x0000000f00167202 */ /* 0x000fe40000000f00 */
        /* <DEDUP_REMOVED lines=14> */
[----:B------:R-:W-:Y:S04]  /*a8920*/  STL [R1+0x39cc], R13 ;  /* 0x0039cc0d01007387 */ /* 0x000fe80000100800 */
[----:B------:R1:W-:Y:S04]  /*a8930*/  STL [R1+0x39c8], R14 ;  /* 0x0039c80e01007387 */ /* 0x0003e80000100800 */
[----:B------:R1:W-:Y:S04]  /*a8940*/  LDGSTS.E [R3+-0x3fa80], desc[UR60][R22.64], P0 ;  /* 0xc058000016037fae */ /* 0x0003e8000812187c */
[----:B------:R1:W-:Y:S04]  /*a8950*/  STL [R1+0x3a0c], R4 ;  /* 0x003a0c0401007387 */ /* 0x0003e80000100800 */
[----:B------:R1:W-:Y:S02]  /*a8960*/  STL [R1+0x3a08], R10 ;  /* 0x003a080a01007387 */ /* 0x0003e40000100800 */
[----:B-1----:R-:W-:-:S02]  /*a8970*/  IMAD.MOV.U32 R23, RZ, RZ, R14 ;  /* 0x000000ffff177224 */ /* 0x002fc400078e000e */
[----:B------:R-:W2:Y:S01]  /*a8980*/  LDL.LU R14, [R1+0x3b48] ;  /* 0x003b4800010e7983 */ /* 0x000ea20000300800 */
[----:B------:R-:W-:-:S03]  /*a8990*/  MOV R22, R13 ;  /* 0x0000000d00167202 */ /* 0x000fc60000000f00 */
        /* <DEDUP_REMOVED lines=13> */
[----:B------:R1:W-:Y:S04]  /*a8a70*/  STL [R1+0x3a8c], R16 ;  /* 0x003a8c1001007387 */ /* 0x0003e80000100800 */
[----:B------:R4:W-:Y:S01]  /*a8a80*/  STL [R1+0x3a88], R21 ;  /* 0x003a881501007387 */ /* 0x0009e20000100800 */
[----:B-1----:R-:W-:-:S03]  /*a8a90*/  MOV R22, R5 ;  /* 0x0000000500167202 */ /* 0x002fc60000000f00 */
[----:B------:R-:W2:Y:S01]  /*a8aa0*/  LDL.LU R5, [R1+0x3bd8] ;  /* 0x003bd80001057983 */ /* 0x000ea20000300800 */
[----:B------:R-:W-:-:S03]  /*a8ab0*/  IMAD.MOV.U32 R23, RZ, RZ, R11 ;  /* 0x000000ffff177224 */ /* 0x000fc600078e000b */
[----:B------:R-:W2:Y:S04]  /*a8ac0*/  LDL.LU R11, [R1+0x3c18] ;  /* 0x003c1800010b7983 */ /* 0x000ea80000300800 */
[----:B------:R1:W-:Y:S02]  /*a8ad0*/  LDGSTS.E [R3+-0x3ee80], desc[UR60][R22.64], P0 ;  /* 0xc118000016037fae */ /* 0x0003e4000812187c */
[----:B-1----:R-:W-:Y:S01]  /*a8ae0*/  MOV R22, R16 ;  /* 0x0000001000167202 */ /* 0x002fe20000000f00 */
[----:B------:R-:W-:-:S05]  /*a8af0*/  IMAD.MOV.U32 R23, RZ, RZ, R21 ;  /* 0x000000ffff177224 */ /* 0x000fca00078e0015 */
[----:B------:R-:W-:Y:S04]  /*a8b00*/  LDGSTS.E [R3+-0x3ea80], desc[UR60][R22.64], P0 ;  /* 0xc158000016037fae */ /* 0x000fe8000812187c */
[----:B------:R-:W2:Y:S04]  /*a8b10*/  LDL.LU R22, [R1+0x3c5c] ;  /* 0x003c5c0001167983 */ /* 0x000ea80000300800 */
[----:B------:R-:W2:Y:S01]  /*a8b20*/  LDL.LU R16, [R1+0x3c9c] ;  /* 0x003c9c0001107983 */ /* 0x000ea20000300800 */
[-C--:B---3--:R-:W-:Y:S02]  /*a8b30*/  IADD3 R17, P1, R17, R6.reuse, RZ ;  /* 0x0000000611117210 */ /* 0x088fe40007f3e0ff */
[----:B----4-:R-:W-:-:S02]  /*a8b40*/  IADD3 R15, P2, R15, R6, RZ ;  /* 0x000000060f0f7210 */ /* 0x010fc40007f5e0ff */
[----:B------:R-:W-:Y:S01]  /*a8b50*/  IADD3.X R20, R20, R2, RZ, P1, !PT ;  /* 0x0000000214147210 */ /* 0x000fe20000ffe4ff */
[----:B------:R-:W-:Y:S02]  /*a8b60*/  STL [R1+0x3acc], R17 ;  /* 0x003acc1101007387 */ /* 0x000fe40000100800 */
[----:B------:R-:W-:Y:S02]  /*a8b70*/  IMAD.X R19, R19, 0x1, R2, P2 ;  /* 0x0000000113137824 */ /* 0x000fe400010e0602 */
[----:B------:R1:W-:Y:S04]  /*a8b80*/  STL [R1+0x3ac8], R20 ;  /* 0x003ac81401007387 */ /* 0x0003e80000100800 */
[----:B------:R3:W-:Y:S04]  /*a8b90*/  STL [R1+0x3b0c], R15 ;  /* 0x003b0c0f01007387 */ /* 0x0007e80000100800 */
[----:B------:R-:W-:Y:S04]  /*a8ba0*/  STL [R1+0x3b08], R19 ;  /* 0x003b081301007387 */ /* 0x000fe80000100800 */
[----:B------:R-:W4:Y:S01]  /*a8bb0*/  LDL.LU R23, [R1+0x3c58] ;  /* 0x003c580001177983 */ /* 0x000f220000300800 */
[----:B------:R-:W-:-:S02]  /*a8bc0*/  MOV R21, R20 ;  /* 0x0000001400157202 */ /* 0x000fc40000000f00 */
[-C--:B--2---:R-:W-:Y:S01]  /*a8bd0*/  IADD3 R9, P1, R9, R6.reuse, RZ ;  /* 0x0000000609097210 */ /* 0x084fe20007f3e0ff */
[----:B-1----:R-:W-:Y:S02]  /*a8be0*/  IMAD.MOV.U32 R20, RZ, RZ, R17 ;  /* 0x000000ffff147224 */ /* 0x002fe400078e0011 */
[----:B------:R-:W2:Y:S01]  /*a8bf0*/  LDL.LU R17, [R1+0x3c98] ;  /* 0x003c980001117983 */ /* 0x000ea20000300800 */
[----:B------:R-:W-:-:S03]  /*a8c00*/  IADD3 R12, P2, R12, R6, RZ ;  /* 0x000000060c0c7210 */ /* 0x000fc60007f5e0ff */
[----:B------:R1:W-:Y:S04]  /*a8c10*/  LDGSTS.E [R3+-0x3e680], desc[UR60][R20.64], P0 ;  /* 0xc198000014037fae */ /* 0x0003e8000812187c */
[----:B------:R-:W-:Y:S01]  /*a8c20*/  STL [R1+0x3b4c], R9 ;  /* 0x003b4c0901007387 */ /* 0x000fe20000100800 */
[----:B------:R-:W-:Y:S01]  /*a8c30*/  IADD3.X R14, R14, R2, RZ, P1, !PT ;  /* 0x000000020e0e7210 */ /* 0x000fe20000ffe4ff */
[----:B------:R-:W-:Y:S01]  /*a8c40*/  IMAD.X R13, R13, 0x1, R2, P2 ;  /* 0x000000010d0d7824 */ /* 0x000fe200010e0602 */
[----:B-1----:R-:W-:Y:S01]  /*a8c50*/  MOV R20, R15 ;  /* 0x0000000f00147202 */ /* 0x002fe20000000f00 */
[----:B------:R-:W-:Y:S02]  /*a8c60*/  IMAD.MOV.U32 R21, RZ, RZ, R19 ;  /* 0x000000ffff157224 */ /* 0x000fe400078e0013 */
[----:B------:R1:W-:Y:S04]  /*a8c70*/  STL [R1+0x3b48], R14 ;  /* 0x003b480e01007387 */ /* 0x0003e80000100800 */
[----:B------:R1:W-:Y:S01]  /*a8c80*/  STL [R1+0x3b8c], R12 ;  /* 0x003b8c0c01007387 */ /* 0x0003e20000100800 */
[----:B---3--:R-:W-:-:S03]  /*a8c90*/  MOV R15, R14 ;  /* 0x0000000e000f7202 */ /* 0x008fc60000000f00 */
[----:B------:R-:W-:Y:S01]  /*a8ca0*/  LDGSTS.E [R3+-0x3e280], desc[UR60][R20.64], P0 ;  /* 0xc1d8000014037fae */ /* 0x000fe2000812187c */
[----:B-1----:R-:W-:Y:S01]  /*a8cb0*/  IMAD.MOV.U32 R14, RZ, RZ, R9 ;  /* 0x000000ffff0e7224 */ /* 0x002fe200078e0009 */
[-C--:B------:R-:W-:Y:S02]  /*a8cc0*/  IADD3 R4, P1, R4, R6.reuse, RZ ;  /* 0x0000000604047210 */ /* 0x080fe40007f3e0ff */
[----:B------:R-:W-:Y:S02]  /*a8cd0*/  IADD3 R10, P2, R10, R6, RZ ;  /* 0x000000060a0a7210 */ /* 0x000fe40007f5e0ff */
[----:B------:R-:W-:Y:S04]  /*a8ce0*/  LDGSTS.E [R3+-0x3de80], desc[UR60][R14.64], P0 ;  /* 0xc21800000e037fae */ /* 0x000fe8000812187c */
[----:B------:R-:W3:Y:S04]  /*a8cf0*/  LDL.LU R20, [R1+0x3cdc] ;  /* 0x003cdc0001147983 */ /* 0x000ee80000300800 */
[----:B------:R1:W-:Y:S04]  /*a8d00*/  STL [R1+0x3b88], R13 ;  /* 0x003b880d01007387 */ /* 0x0003e80000100800 */
[----:B------:R-:W3:Y:S04]  /*a8d10*/  LDL.LU R9, [R1+0x3d1c] ;  /* 0x003d1c0001097983 */ /* 0x000ee80000300800 */
[----:B------:R-:W3:Y:S04]  /*a8d20*/  LDL.LU R21, [R1+0x3cd8] ;  /* 0x003cd80001157983 */ /* 0x000ee80000300800 */
[----:B------:R-:W3:Y:S04]  /*a8d30*/  LDL.LU R19, [R1+0x3d18] ;  /* 0x003d180001137983 */ /* 0x000ee80000300800 */
[----:B------:R-:W-:Y:S04]  /*a8d40*/  STL [R1+0x3bdc], R4 ;  /* 0x003bdc0401007387 */ /* 0x000fe80000100800 */
[----:B------:R1:W-:Y:S01]  /*a8d50*/  LDGSTS.E [R3+-0x3da80], desc[UR60][R12.64], P0 ;  /* 0xc25800000c037fae */ /* 0x0003e2000812187c */
[----:B------:R-:W-:Y:S01]  /*a8d60*/  IADD3.X R5, R5, R2, RZ, P1, !PT ;  /* 0x0000000205057210 */ /* 0x000fe20000ffe4ff */
[----:B------:R-:W-:-:S04]  /*a8d70*/  IMAD.X R11, R11, 0x1, R2, P2 ;  /* 0x000000010b0b7824 */ /* 0x000fc800010e0602 */
[----:B------:R1:W-:Y:S02]  /*a8d80*/  STL [R1+0x3bd8], R5 ;  /* 0x003bd80501007387 */ /* 0x0003e40000100800 */
[----:B-1----:R-:W-:Y:S01]  /*a8d90*/  MOV R12, R4 ;  /* 0x00000004000c7202 */ /* 0x002fe20000000f00 */
[----:B------:R-:W-:Y:S01]  /*a8da0*/  IMAD.MOV.U32 R13, RZ, RZ, R5 ;  /* 0x000000ffff0d7224 */ /* 0x000fe200078e0005 */
[----:B------:R-:W-:Y:S04]  /*a8db0*/  STL [R1+0x3c1c], R10 ;  /* 0x003c1c0a01007387 */ /* 0x000fe80000100800 */
[----:B------:R-:W-:Y:S04]  /*a8dc0*/  LDGSTS.E [R3+-0x3d680], desc[UR60][R12.64], P0 ;  /* 0xc29800000c037fae */ /* 0x000fe8000812187c */
[----:B------:R-:W3:Y:S04]  /*a8dd0*/  LDL.LU.64 R4, [R1+0x2838] ;  /* 0x0028380001047983 */ /* 0x000ee80000300a00 */
[----:B------:R1:W-:Y:S04]  /*a8de0*/  STL [R1+0x3c18], R11 ;  /* 0x003c180b01007387 */ /* 0x0003e80000100800 */
[----:B------:R-:W3:Y:S04]  /*a8df0*/  LDL.LU.64 R14, [R1+0x27f8] ;  /* 0x0027f800010e7983 */ /* 0x000ee80000300a00 */
[----:B------:R3:W-:Y:S04]  /*a8e00*/  LDGSTS.E [R3+-0x3d280], desc[UR60][R10.64], P0 ;  /* 0xc2d800000a037fae */ /* 0x0007e8000812187c */
[----:B------:R-:W3:Y:S04]  /*a8e10*/  LDL.LU.64 R12, [R1+0x27b8] ;  /* 0x0027b800010c7983 */ /* 0x000ee80000300a00 */
[----:B-1----:R-:W3:Y:S01]  /*a8e20*/  LDL.LU.64 R10, [R1+0x2778] ;  /* 0x00277800010a7983 */ /* 0x002ee20000300a00 */
[----:B------:R-:W-:-:S02]  /*a8e30*/  IADD3 R22, P1, R22, R6, RZ ;  /* 0x0000000616167210 */ /* 0x000fc40007f3e0ff */
[----:B------:R-:W-:-:S03]  /*a8e40*/  IADD3 R16, P2, R16, R6, RZ ;  /* 0x0000000610107210 */ /* 0x000fc60007f5e0ff */
[----:B------:R-:W-:Y:S01]  /*a8e50*/  STL [R1+0x3c5c], R22 ;  /* 0x003c5c1601007387 */ /* 0x000fe20000100800 */
[----:B----4-:R-:W-:-:S05]  /*a8e60*/  IADD3.X R23, R23, R2, RZ, P1, !PT ;  /* 0x0000000217177210 */ /* 0x010fca0000ffe4ff */
[----:B------:R1:W-:Y:S04]  /*a8e70*/  STL [R1+0x3c58], R23 ;  /* 0x003c581701007387 */ /* 0x0003e80000100800 */
[----:B------:R-:W-:Y:S01]  /*a8e80*/  STL [R1+0x3c9c], R16 ;  /* 0x003c9c1001007387 */ /* 0x000fe20000100800 */
[----:B--2---:R-:W-:-:S03]  /*a8e90*/  IMAD.X R17, R17, 0x1, R2, P2 ;  /* 0x0000000111117824 */ /* 0x004fc600010e0602 */
[----:B------:R-:W2:Y:S04]  /*a8ea0*/  LDL.LU.64 R92, [R1+0x2738] ;  /* 0x00273800015c7983 */ /* 0x000ea80000300a00 */
[----:B------:R-:W-:Y:S04]  /*a8eb0*/  LDGSTS.E [R3+-0x3ce80], desc[UR60][R22.64], P0 ;  /* 0xc318000016037fae */ /* 0x000fe8000812187c */
[----:B------:R4:W-:Y:S04]  /*a8ec0*/  STL [R1+0x3c98], R17 ;  /* 0x003c981101007387 */ /* 0x0009e80000100800 */
[----:B------:R2:W-:Y:S04]  /*a8ed0*/  LDGSTS.E [R3+-0x3ca80], desc[UR60][R16.64], P0 ;  /* 0xc358000010037fae */ /* 0x0005e8000812187c */
[----:B-1----:R-:W2:Y:S04]  /*a8ee0*/  LDL.LU.64 R22, [R1+0x26f8] ;  /* 0x0026f80001167983 */ /* 0x002ea80000300a00 */
[----:B----4-:R-:W4:Y:S04]  /*a8ef0*/  LDL.LU.64 R16, [R1+0x26b8] ;  /* 0x0026b80001107983 */ /* 0x010f280000300a00 */
[----:B------:R-:W4:Y:S04]  /*a8f00*/  LDL.LU.64 R90, [R1+0x2678] ;  /* 0x00267800015a7983 */ /* 0x000f280000300a00 */
[----:B------:R-:W4:Y:S01]  /*a8f10*/  LDL.LU.64 R88, [R1+0x2638] ;  /* 0x0026380001587983 */ /* 0x000f220000300a00 */
[----:B---3--:R-:W-:-:S02]  /*a8f20*/  IADD3 R20, P1, R20, R6, RZ ;  /* 0x0000000614147210 */ /* 0x008fc40007f3e0ff */
[----:B------:R-:W-:Y:S02]  /*a8f30*/  IADD3 R9, P2, R9, R6, RZ ;  /* 0x0000000609097210 */ /* 0x000fe40007f5e0ff */
[----:B------:R-:W-:Y:S01]  /*a8f40*/  IADD3.X R21, R21, R2, RZ, P1, !PT ;  /* 0x0000000215157210 */ /* 0x000fe20000ffe4ff */
[----:B------:R-:W-:Y:S02]  /*a8f50*/  STL [R1+0x3cdc], R20 ;  /* 0x003cdc1401007387 */ /* 0x000fe40000100800 */
[----:B------:R-:W-:Y:S02]  /*a8f60*/  IMAD.X R19, R19, 0x1, R2, P2 ;  /* 0x0000000113137824 */ /* 0x000fe400010e0602 */
[----:B------:R1:W-:Y:S04]  /*a8f70*/  STL [R1+0x3cd8], R21 ;  /* 0x003cd81501007387 */ /* 0x0003e80000100800 */
[----:B------:R3:W-:Y:S04]  /*a8f80*/  STL [R1+0x3d1c], R9 ;  /* 0x003d1c0901007387 */ /* 0x0007e80000100800 */
[----:B------:R-:W-:Y:S04]  /*a8f90*/  LDGSTS.E [R3+-0x3c680], desc[UR60][R20.64], P0 ;  /* 0xc398000014037fae */ /* 0x000fe8000812187c */
[----:B------:R4:W-:Y:S04]  /*a8fa0*/  STL [R1+0x3d18], R19 ;  /* 0x003d181301007387 */ /* 0x0009e80000100800 */
[----:B-1----:R-:W4:Y:S01]  /*a8fb0*/  LDL.LU.64 R20, [R1+0x24c8] ;  /* 0x0024c80001147983 */ /* 0x002f220000300a00 */
[----:B------:R-:W-:Y:S01]  /*a8fc0*/  MOV R84, R9 ;  /* 0x0000000900547202 */ /* 0x000fe20000000f00 */
[----:B------:R-:W-:Y:S01]  /*a8fd0*/  IMAD.MOV.U32 R85, RZ, RZ, R19 ;  /* 0x000000ffff557224 */ /* 0x000fe200078e0013 */
[----:B------:R-:W-:Y:S01]  /*a8fe0*/  IADD3 R178, P1, R4, R6, RZ ;  /* 0x0000000604b27210 */ /* 0x000fe20007f3e0ff */
[----:B------:R-:W4:Y:S04]  /*a8ff0*/  LDL.LU.64 R86, [R1+0x2490] ;  /* 0x0024900001567983 */ /* 0x000f280000300a00 */
[----:B------:R1:W-:Y:S01]  /*a9000*/  LDGSTS.E [R3+-0x3c280], desc[UR60][R84.64], P0 ;  /* 0xc3d8000054037fae */ /* 0x0003e2000812187c */
[----:B------:R-:W-:-:S02]  /*a9010*/  IADD3.X R4, R5, R2, RZ, P1, !PT ;  /* 0x0000000205047210 */ /* 0x000fc40000ffe4ff */
[----:B------:R-:W-:-:S05]  /*a9020*/  IADD3 R161, P1, R14, R6, RZ ;  /* 0x000000060ea17210 */ /* 0x000fca0007f3e0ff */
[----:B---3--:R-:W-:Y:S01]  /*a9030*/  IMAD.X R9, R15, 0x1, R2, P1 ;  /* 0x000000010f097824 */ /* 0x008fe200008e0602 */
[----:B------:R-:W3:Y:S01]  /*a9040*/  LDL.LU.64 R84, [R1+0x2458] ;  /* 0x0024580001547983 */ /* 0x000ee20000300a00 */
[----:B------:R-:W-:-:S03]  /*a9050*/  IADD3 R159, P1, R12, R6, RZ ;  /* 0x000000060c9f7210 */ /* 0x000fc60007f3e0ff */
[----:B------:R-:W3:Y:S01]  /*a9060*/  LDL.LU.64 R14, [R1+0x2420] ;  /* 0x00242000010e7983 */ /* 0x000ee20000300a00 */
[----:B------:R-:W-:Y:S02]  /*a9070*/  IADD3.X R160, R13, R2, RZ, P1, !PT ;  /* 0x000000020da07210 */ /* 0x000fe40000ffe4ff */
[-C--:B------:R-:W-:Y:S01]  /*a9080*/  IADD3 R157, P1, R10, R6.reuse, RZ ;  /* 0x000000060a9d7210 */ /* 0x080fe20007f3e0ff */
[----:B------:R-:W3:Y:S04]  /*a9090*/  LDL.LU.64 R12, [R1+0x22d8] ;  /* 0x0022d800010c7983 */ /* 0x000ee80000300a00 */
[----:B------:R-:W-:Y:S02]  /*a90a0*/  IMAD.X R158, R11, 0x1, R2, P1 ;  /* 0x000000010b9e7824 */ /* 0x000fe400008e0602 */
[----:B------:R-:W3:Y:S01]  /*a90b0*/  LDL.LU.64 R10, [R1+0x22a8] ;  /* 0x0022a800010a7983 */ /* 0x000ee20000300a00 */
[----:B--2---:R-:W-:-:S04]  /*a90c0*/  IADD3 R155, P1, R92, R6, RZ ;  /* 0x000000065c9b7210 */ /* 0x004fc80007f3e0ff */
[----:B------:R-:W-:Y:S02]  /*a90d0*/  IADD3.X R156, R93, R2, RZ, P1, !PT ;  /* 0x000000025d9c7210 */ /* 0x000fe40000ffe4ff */
[----:B------:R-:W-:-:S05]  /*a90e0*/  IADD3 R153, P1, R22, R6, RZ ;  /* 0x0000000616997210 */ /* 0x000fca0007f3e0ff */
[--C-:B------:R-:W-:Y:S01]  /*a90f0*/  IMAD.X R154, R23, 0x1, R2.reuse, P1 ;  /* 0x00000001179a7824 */ /* 0x100fe200008e0602 */
[----:B----4-:R-:W-:Y:S01]  /*a9100*/  IADD3 R151, P1, R16, R6, RZ ;  /* 0x0000000610977210 */ /* 0x010fe20007f3e0ff */
[----:B------:R-:W2:Y:S03]  /*a9110*/  LDL.LU.64 R22, [R1+0x2278] ;  /* 0x0022780001167983 */ /* 0x000ea60000300a00 */
[----:B------:R-:W-:Y:S02]  /*a9120*/  IADD3.X R152, R17, R2, RZ, P1, !PT ;  /* 0x0000000211987210 */ /* 0x000fe40000ffe4ff */
[-C--:B------:R-:W-:Y:S01]  /*a9130*/  IADD3 R149, P1, R90, R6.reuse, RZ ;  /* 0x000000065a957210 */ /* 0x080fe20007f3e0ff */
[----:B------:R-:W4:Y:S04]  /*a9140*/  LDL.LU.64 R16, [R1+0x2248] ;  /* 0x0022480001107983 */ /* 0x000f280000300a00 */
[----:B------:R-:W4:Y:S01]  /*a9150*/  LDL.LU.64 R96, [R1+0x2128] ;  /* 0x0021280001607983 */ /* 0x000f220000300a00 */
[----:B------:R-:W-:Y:S01]  /*a9160*/  IMAD.X R150, R91, 0x1, R2, P1 ;  /* 0x000000015b967824 */ /* 0x000fe200008e0602 */
[----:B------:R-:W-:-:S04]  /*a9170*/  IADD3 R147, P1, R88, R6, RZ ;  /* 0x0000000658937210 */ /* 0x000fc80007f3e0ff */
[----:B------:R-:W-:Y:S02]  /*a9180*/  IADD3.X R148, R89, R2, RZ, P1, !PT ;  /* 0x0000000259947210 */ /* 0x000fe40000ffe4ff */
[----:B------:R-:W4:Y:S01]  /*a9190*/  LDL.LU.64 R88, [R1+0x2100] ;  /* 0x0021000001587983 */ /* 0x000f220000300a00 */
        /* <DEDUP_REMOVED lines=8> */
[----:B------:R-:W-:Y:S02]  /*a9220*/  IMAD.X R142, R85, 0x1, R2, P1 ;  /* 0x00000001558e7824 */ /* 0x000fe400008e0602 */
[----:B------:R-:W3:Y:S01]  /*a9230*/  LDL.LU.64 R84, [R1+0x2078] ;  /* 0x0020780001547983 */ /* 0x000ee20000300a00 */
[----:B------:R-:W-:-:S03]  /*a9240*/  IADD3 R139, P1, R14, R6, RZ ;  /* 0x000000060e8b7210 */ /* 0x000fc60007f3e0ff */
[----:B------:R-:W3:Y:S01]  /*a9250*/  LDL.LU.64 R92, [R1+0x2070] ;  /* 0x00207000015c7983 */ /* 0x000ee20000300a00 */
[----:B------:R-:W-:Y:S02]  /*a9260*/  IADD3.X R140, R15, R2, RZ, P1, !PT ;  /* 0x000000020f8c7210 */ /* 0x000fe40000ffe4ff */
[-C--:B------:R-:W-:Y:S01]  /*a9270*/  IADD3 R137, P1, R12, R6.reuse, RZ ;  /* 0x000000060c897210 */ /* 0x080fe20007f3e0ff */
[----:B------:R-:W3:Y:S04]  /*a9280*/  LDL.LU.64 R14, [R1+0x2068] ;  /* 0x00206800010e7983 */ /* 0x000ee80000300a00 */
[----:B------:R-:W-:Y:S01]  /*a9290*/  IMAD.X R138, R13, 0x1, R2, P1 ;  /* 0x000000010d8a7824 */ /* 0x000fe200008e0602 */
[----:B------:R-:W-:Y:S01]  /*a92a0*/  IADD3 R135, P1, R10, R6, RZ ;  /* 0x000000060a877210 */ /* 0x000fe20007f3e0ff */
[----:B------:R-:W3:Y:S03]  /*a92b0*/  LDL.LU.64 R12, [R1+0x2060] ;  /* 0x00206000010c7983 */ /* 0x000ee60000300a00 */
[----:B------:R-:W-:-:S02]  /*a92c0*/  IADD3.X R136, R11, R2, RZ, P1, !PT ;  /* 0x000000020b887210 */ /* 0x000fc40000ffe4ff */
[----:B------:R-:W3:Y:S04]  /*a92d0*/  LDL.LU.64 R10, [R1+0x2058] ;  /* 0x00205800010a7983 */ /* 0x000ee80000300a00 */
[----:B------:R-:W3:Y:S01]  /*a92e0*/  LDL.LU.64 R90, [R1+0x1fb0] ;  /* 0x001fb000015a7983 */ /* 0x000ee20000300a00 */
[----:B--2---:R-:W-:-:S05]  /*a92f0*/  IADD3 R133, P1, R22, R6, RZ ;  /* 0x0000000616857210 */ /* 0x004fca0007f3e0ff */
[--C-:B------:R-:W-:Y:S01]  /*a9300*/  IMAD.X R134, R23, 0x1, R2.reuse, P1 ;  /* 0x0000000117867824 */ /* 0x100fe200008e0602 */
[----:B----4-:R-:W-:Y:S01]  /*a9310*/  IADD3 R131, P1, R16, R6, RZ ;  /* 0x0000000610837210 */ /* 0x010fe20007f3e0ff */
[----:B------:R-:W2:Y:S03]  /*a9320*/  LDL.LU.64 R22, [R1+0x2050] ;  /* 0x0020500001167983 */ /* 0x000ea60000300a00 */
        /* <DEDUP_REMOVED lines=8> */
[----:B------:R-:W-:Y:S02]  /*a93b0*/  IMAD.X R126, R21, 0x1, R2, P1 ;  /* 0x00000001157e7824 */ /* 0x000fe400008e0602 */
[----:B------:R-:W4:Y:S01]  /*a93c0*/  LDL.LU.64 R20, [R1+0x2038] ;  /* 0x0020380001147983 */ /* 0x000f220000300a00 */
[----:B------:R-:W-:-:S04]  /*a93d0*/  IADD3 R123, P1, R94, R6, RZ ;  /* 0x000000065e7b7210 */ /* 0x000fc80007f3e0ff */
[----:B------:R-:W-:Y:S02]  /*a93e0*/  IADD3.X R124, R95, R2, RZ, P1, !PT ;  /* 0x000000025f7c7210 */ /* 0x000fe40000ffe4ff */
[----:B------:R-:W-:-:S05]  /*a93f0*/  IADD3 R121, P1, R86, R6, RZ ;  /* 0x0000000656797210 */ /* 0x000fca0007f3e0ff */
[--C-:B------:R-:W-:Y:S01]  /*a9400*/  IMAD.X R122, R87, 0x1, R2.reuse, P1 ;  /* 0x00000001577a7824 */ /* 0x100fe200008e0602 */
[----:B---3--:R-:W-:Y:S01]  /*a9410*/  IADD3 R119, P1, R84, R6, RZ ;  /* 0x0000000654777210 */ /* 0x008fe20007f3e0ff */
[----:B------:R-:W3:Y:S03]  /*a9420*/  LDL.LU.64 R86, [R1+0x2030] ;  /* 0x0020300001567983 */ /* 0x000ee60000300a00 */
        /* <DEDUP_REMOVED lines=8> */
[----:B------:R-:W-:Y:S01]  /*a94b0*/  IMAD.X R114, R13, 0x1, R2, P1 ;  /* 0x000000010d727824 */ /* 0x000fe200008e0602 */
[----:B------:R-:W-:Y:S01]  /*a94c0*/  IADD3 R111, P1, R10, R6, RZ ;  /* 0x000000060a6f7210 */ /* 0x000fe20007f3e0ff */
[----:B------:R-:W3:Y:S03]  /*a94d0*/  LDL.LU.64 R12, [R1+0x2018] ;  /* 0x00201800010c7983 */ /* 0x000ee60000300a00 */
[----:B------:R-:W-:-:S02]  /*a94e0*/  IADD3.X R112, R11, R2, RZ, P1, !PT ;  /* 0x000000020b707210 */ /* 0x000fc40000ffe4ff */
[----:B------:R-:W-:-:S05]  /*a94f0*/  IADD3 R10, P1, R90, R6, RZ ;  /* 0x000000065a0a7210 */ /* 0x000fca0007f3e0ff */
[----:B------:R-:W-:Y:S01]  /*a9500*/  IMAD.X R11, R91, 0x1, R2, P1 ;  /* 0x000000015b0b7824 */ /* 0x000fe200008e0602 */
[----:B--2---:R-:W-:-:S04]  /*a9510*/  IADD3 R109, P1, R22, R6, RZ ;  /* 0x00000006166d7210 */ /* 0x004fc80007f3e0ff */
[----:B------:R-:W-:Y:S02]  /*a9520*/  IADD3.X R110, R23, R2, RZ, P1, !PT ;  /* 0x00000002176e7210 */ /* 0x000fe40000ffe4ff */
[-C--:B----4-:R-:W-:Y:S01]  /*a9530*/  IADD3 R107, P1, R16, R6.reuse, RZ ;  /* 0x00000006106b7210 */ /* 0x090fe20007f3e0ff */
[----:B------:R-:W2:Y:S04]  /*a9540*/  LDL.LU.64 R22, [R1+0x2010] ;  /* 0x0020100001167983 */ /* 0x000ea80000300a00 */
        /* <DEDUP_REMOVED lines=8> */
[----:B------:R-:W4:Y:S01]  /*a95d0*/  LDL.LU.64 R88, [R1+0x1ff0] ;  /* 0x001ff00001587983 */ /* 0x000f220000300a00 */
        /* <DEDUP_REMOVED lines=13> */
[----:B------:R-:W1:Y:S01]  /*a96b0*/  LDL.LU.64 R22, [R1+0x1fd0] ;  /* 0x001fd00001167983 */ /* 0x000e620000300a00 */
[----:B----4-:R-:W-:-:S05]  /*a96c0*/  IADD3 R95, P1, R20, R6, RZ ;  /* 0x00000006145f7210 */ /* 0x010fca0007f3e0ff */
[----:B------:R-:W-:Y:S02]  /*a96d0*/  IMAD.X R96, R21, 0x1, R2, P1 ;  /* 0x0000000115607824 */ /* 0x000fe400008e0602 */
[----:B------:R-:W2:Y:S04]  /*a96e0*/  LDL.LU.64 R20, [R1+0x1fc8] ;  /* 0x001fc80001147983 */ /* 0x000ea80000300a00 */
[----:B------:R-:W4:Y:S04]  /*a96f0*/  LDL.LU.64 R186, [R1+0x1fc0] ;  /* 0x001fc00001ba7983 */ /* 0x000f280000300a00 */
[----:B------:R-:W4:Y:S01]  /*a9700*/  LDL.LU.64 R182, [R1+0x1fb8] ;  /* 0x001fb80001b67983 */ /* 0x000f220000300a00 */
[----:B------:R-:W-:-:S04]  /*a9710*/  IADD3 R93, P1, R90, R6, RZ ;  /* 0x000000065a5d7210 */ /* 0x000fc80007f3e0ff */
[----:B------:R-:W-:Y:S02]  /*a9720*/  IADD3.X R94, R91, R2, RZ, P1, !PT ;  /* 0x000000025b5e7210 */ /* 0x000fe40000ffe4ff */
[----:B------:R-:W-:-:S05]  /*a9730*/  IADD3 R91, P1, R190, R6, RZ ;  /* 0x00000006be5b7210 */ /* 0x000fca0007f3e0ff */
[----:B------:R-:W-:Y:S01]  /*a9740*/  IMAD.X R92, R191, 0x1, R2, P1 ;  /* 0x00000001bf5c7824 */ /* 0x000fe200008e0602 */
[----:B------:R-:W-:Y:S01]  /*a9750*/  IADD3 R5, P1, R88, R6, RZ ;  /* 0x0000000658057210 */ /* 0x000fe20007f3e0ff */
[----:B------:R-:W-:Y:S01]  /*a9760*/  IMAD.MOV.U32 R179, RZ, RZ, R9 ;  /* 0x000000ffffb37224 */ /* 0x000fe200078e0009 */
[----:B------:R-:W4:Y:S02]  /*a9770*/  LDL.LU.64 R190, [R1+0x4ca0] ;  /* 0x004ca00001be7983 */ /* 0x000f240000300a00 */
[----:B------:R-:W-:Y:S02]  /*a9780*/  IADD3.X R90, R89, R2, RZ, P1, !PT ;  /* 0x00000002595a7210 */ /* 0x000fe40000ffe4ff */
[----:B---3--:R-:W-:-:S05]  /*a9790*/  IADD3 R88, P1, R12, R6, RZ ;  /* 0x000000060c587210 */ /* 0x008fca0007f3e0ff */
[----:B------:R-:W-:Y:S01]  /*a97a0*/  IMAD.X R89, R13, 0x1, R2, P1 ;  /* 0x000000010d597824 */ /* 0x000fe200008e0602 */
[----:B------:R-:W-:-:S04]  /*a97b0*/  IADD3 R12, P1, R86, R6, RZ ;  /* 0x00000006560c7210 */ /* 0x000fc80007f3e0ff */
[----:B------:R-:W-:Y:S02]  /*a97c0*/  IADD3.X R13, R87, R2, RZ, P1, !PT ;  /* 0x00000002570d7210 */ /* 0x000fe40000ffe4ff */
[----:B------:R-:W-:-:S05]  /*a97d0*/  IADD3 R86, P1, R84, R6, RZ ;  /* 0x0000000654567210 */ /* 0x000fca0007f3e0ff */
[----:B------:R-:W-:Y:S01]  /*a97e0*/  IMAD.X R87, R85, 0x1, R2, P1 ;  /* 0x0000000155577824 */ /* 0x000fe200008e0602 */
[----:B-1----:R-:W-:-:S04]  /*a97f0*/  IADD3 R84, P1, R22, R6, RZ ;  /* 0x0000000616547210 */ /* 0x002fc80007f3e0ff */
[----:B------:R-:W-:Y:S02]  /*a9800*/  IADD3.X R85, R23, R2, RZ, P1, !PT ;  /* 0x0000000217557210 */ /* 0x000fe40000ffe4ff */
[----:B--2---:R-:W-:-:S05]  /*a9810*/  IADD3 R23, P1, R20, R6, RZ ;  /* 0x0000000614177210 */ /* 0x004fca0007f3e0ff */
[----:B------:R-:W-:Y:S01]  /*a9820*/  IMAD.X R83, R21, 0x1, R2, P1 ;  /* 0x0000000115537824 */ /* 0x000fe200008e0602 */
[----:B----4-:R-:W-:-:S04]  /*a9830*/  IADD3 R21, P1, R186, R6, RZ ;  /* 0x00000006ba157210 */ /* 0x010fc80007f3e0ff */
        /* <DEDUP_REMOVED lines=123> */
[----:B------:R-:W-:Y:S02]  /*a9ff0*/  MOV R93, R92 ;  /* 0x0000005c005d7202 */ /* 0x000fe40000000f00 */
[----:B------:R-:W-:Y:S01]  /*aa000*/  MOV R4, R5 ;  /* 0x0000000500047202 */ /* 0x000fe20000000f00 */
        /* <DEDUP_REMOVED lines=24> */
[----:B------:R-:W-:Y:S02]  /*aa190*/  IMAD.MOV.U32 R85, RZ, RZ, R83 ;  /* 0x000000ffff557224 */ /* 0x000fe400078e0053 */
[----:B------:R-:W-:Y:S01]  /*aa1a0*/  IMAD.MOV.U32 R22, RZ, RZ, R21 ;  /* 0x000000ffff167224 */ /* 0x000fe200078e0015 */
[----:B------:R-:W-:Y:S04]  /*aa1b0*/  LDGSTS.E [R3+-0x1e680], desc[UR60][R120.64], P0 ;  /* 0xe198000078037fae */ /* 0x000fe8000812187c */
[----:B------:R-:W-:Y:S01]  /*aa1c0*/  STL.64 [R1+0x1fe8], R90 ;  /* 0x001fe85a01007387 */ /* 0x000fe20000100a00 */
[----:B------:R-:W-:-:S03]  /*aa1d0*/  MOV R21, R20 ;  /* 0x0000001400157202 */ /* 0x000fc60000000f00 */
        /* <DEDUP_REMOVED lines=27> */
[----:B------:R-:W4:Y:S04]  /*aa390*/  LDL.LU R19, [R1+0x3950] ;  /* 0x0039500001137983 */ /* 0x000f280000300800 */
[----:B------:R-:W-:Y:S04]  /*aa3a0*/  LDGSTS.E [R3+-0x19a80], desc[UR60][R12.64], P0 ;  /* 0xe65800000c037fae */ /* 0x000fe8000812187c */
[----:B--2---:R-:W2:Y:S04]  /*aa3b0*/  LDL.LU R14, [R1+0x3990] ;  /* 0x00399000010e7983 */ /* 0x004ea80000300800 */
[----:B------:R-:W2:Y:S04]  /*aa3c0*/  LDL.LU R15, [R1+0x39d4] ;  /* 0x0039d400010f7983 */ /* 0x000ea80000300800 */
[----:B------:R-:W-:Y:S04]  /*aa3d0*/  LDGSTS.E [R3+-0x19680], desc[UR60][R88.64], P0 ;  /* 0xe698000058037fae */ /* 0x000fe8000812187c */
[----:B------:R-:W-:Y:S04]  /*aa3e0*/  LDGSTS.E [R3+-0x19280], desc[UR60][R86.64], P0 ;  /* 0xe6d8000056037fae */ /* 0x000fe8000812187c */
[----:B------:R-:W-:Y:S04]  /*aa3f0*/  LDGSTS.E [R3+-0x18e80], desc[UR60][R84.64], P0 ;  /* 0xe718000054037fae */ /* 0x000fe8000812187c */
[----:B---3--:R-:W3:Y:S04]  /*aa400*/  LDL.LU R4, [R1+0x3a14] ;  /* 0x003a140001047983 */ /* 0x008ee80000300800 */
[----:B------:R-:W3:Y:S04]  /*aa410*/  LDL.LU R16, [R1+0x39d0] ;  /* 0x0039d00001107983 */ /* 0x000ee80000300800 */
[----:B------:R-:W-:Y:S04]  /*aa420*/  LDGSTS.E [R3+-0x18a80], desc[UR60][R22.64], P0 ;  /* 0xe758000016037fae */ /* 0x000fe8000812187c */
[----:B------:R-:W-:Y:S04]  /*aa430*/  LDGSTS.E [R3+-0x18680], desc[UR60][R20.64], P0 ;  /* 0xe798000014037fae */ /* 0x000fe8000812187c */
[----:B------:R1:W-:Y:S04]  /*aa440*/  LDGSTS.E [R3+-0x18280], desc[UR60][R10.64], P0 ;  /* 0xe7d800000a037fae */ /* 0x0003e8000812187c */
[----:B----4-:R-:W4:Y:S04]  /*aa450*/  LDL.LU R12, [R1+0x3a10] ;  /* 0x003a1000010c7983 */ /* 0x010f280000300800 */
[----:B------:R-:W4:Y:S04]  /*aa460*/  LDL.LU R13, [R1+0x3a50] ;  /* 0x003a5000010d7983 */ /* 0x000f280000300800 */
        /* <DEDUP_REMOVED lines=9> */
[----:B------:R-:W-:Y:S01]  /*aa500*/  IADD3.X R19, R19, R2, RZ, P1, !PT ;  /* 0x0000000213137210 */ /* 0x000fe20000ffe4ff */
[----:B------:R-:W-:Y:S02]  /*aa510*/  STL [R1+0x3954], R17 ;  /* 0x0039541101007387 */ /* 0x000fe40000100800 */
[----:B--2---:R-:W-:Y:S02]  /*aa520*/  IMAD.X R14, R14, 0x1, R2, P2 ;  /* 0x000000010e0e7824 */ /* 0x004fe400010e0602 */
[----:B------:R-:W-:Y:S01]  /*aa530*/  STL [R1+0x3994], R9 ;  /* 0x0039940901007387 */ /* 0x000fe20000100800 */
[----:B------:R-:W-:-:S03]  /*aa540*/  IMAD.MOV.U32 R23, RZ, RZ, R19 ;  /* 0x000000ffff177224 */ /* 0x000fc600078e0013 */
[----:B------:R1:W-:Y:S01]  /*aa550*/  STL [R1+0x3950], R19 ;  /* 0x0039501301007387 */ /* 0x0003e20000100800 */
[----:B------:R-:W-:Y:S02]  /*aa560*/  MOV R22, R17 ;  /* 0x0000001100167202 */ /* 0x000fe40000000f00 */
[-C--:B------:R-:W-:Y:S02]  /*aa570*/  IADD3 R15, P1, R15, R6.reuse, RZ ;  /* 0x000000060f0f7210 */ /* 0x080fe40007f3e0ff */
[----:B---3--:R-:W-:Y:S01]  /*aa580*/  IADD3 R4, P2, R4, R6, RZ ;  /* 0x0000000604047210 */ /* 0x008fe20007f5e0ff */
[----:B------:R2:W-:Y:S04]  /*aa590*/  LDGSTS.E [R3+-0x3fe00], desc[UR60][R22.64], P0 ;  /* 0xc020000016037fae */ /* 0x0005e8000812187c */
[----:B-1----:R-:W3:Y:S04]  /*aa5a0*/  LDL.LU R19, [R1+0x3ad0] ;  /* 0x003ad00001137983 */ /* 0x002ee80000300800 */
[----:B------:R1:W-:Y:S04]  /*aa5b0*/  STL [R1+0x3990], R14 ;  /* 0x0039900e01007387 */ /* 0x0003e80000100800 */
[----:B------:R-:W3:Y:S01]  /*aa5c0*/  LDL.LU R17, [R1+0x3b10] ;  /* 0x003b100001117983 */ /* 0x000ee20000300800 */
[----:B------:R-:W-:Y:S01]  /*aa5d0*/  IADD3.X R16, R16, R2, RZ, P1, !PT ;  /* 0x0000000210107210 */ /* 0x000fe20000ffe4ff */
[----:B----4-:R-:W-:Y:S01]  /*aa5e0*/  IMAD.X R12, R12, 0x1, R2, P2 ;  /* 0x000000010c0c7824 */ /* 0x010fe200010e0602 */
[----:B--2---:R-:W-:Y:S01]  /*aa5f0*/  MOV R22, R9 ;  /* 0x0000000900167202 */ /* 0x004fe20000000f00 */
[----:B------:R-:W-:Y:S01]  /*aa600*/  IMAD.MOV.U32 R23, RZ, RZ, R14 ;  /* 0x000000ffff177224 */ /* 0x000fe200078e000e */
[----:B------:R-:W2:Y:S04]  /*aa610*/  LDL.LU R9, [R1+0x3b54] ;  /* 0x003b540001097983 */ /* 0x000ea80000300800 */
        /* <DEDUP_REMOVED lines=23> */
[----:B------:R-:W-:Y:S01]  /*aa790*/  STL [R1+0x3a90], R21 ;  /* 0x003a901501007387 */ /* 0x000fe20000100800 */
[----:B-1----:R-:W-:-:S03]  /*aa7a0*/  MOV R22, R5 ;  /* 0x0000000500167202 */ /* 0x002fc60000000f00 */
[----:B------:R-:W4:Y:S01]  /*aa7b0*/  LDL.LU R5, [R1+0x3be0] ;  /* 0x003be00001057983 */ /* 0x000f220000300800 */
[----:B------:R-:W-:-:S03]  /*aa7c0*/  IMAD.MOV.U32 R23, RZ, RZ, R13 ;  /* 0x000000ffff177224 */ /* 0x000fc600078e000d */
[----:B------:R-:W4:Y:S01]  /*aa7d0*/  LDL.LU R13, [R1+0x3c20] ;  /* 0x003c2000010d7983 */ /* 0x000f220000300800 */
[-C--:B------:R-:W-:Y:S02]  /*aa7e0*/  IADD3 R10, P1, R10, R6.reuse, RZ ;  /* 0x000000060a0a7210 */ /* 0x080fe40007f3e0ff */
[----:B------:R-:W-:Y:S01]  /*aa7f0*/  IADD3 R11, P2, R11, R6, RZ ;  /* 0x000000060b0b7210 */ /* 0x000fe20007f5e0ff */
[----:B------:R1:W-:Y:S04]  /*aa800*/  LDGSTS.E [R3+-0x3ee00], desc[UR60][R22.64], P0 ;  /* 0xc120000016037fae */ /* 0x0003e8000812187c */
[----:B------:R3:W-:Y:S04]  /*aa810*/  STL [R1+0x3ad4], R10 ;  /* 0x003ad40a01007387 */ /* 0x0007e80000100800 */
[----:B------:R-:W-:Y:S01]  /*aa820*/  LDGSTS.E [R3+-0x3ea00], desc[UR60][R20.64], P0 ;  /* 0xc160000014037fae */ /* 0x000fe2000812187c */
[----:B-1----:R-:W-:-:S02]  /*aa830*/  MOV R22, R10 ;  /* 0x0000000a00167202 */ /* 0x002fc40000000f00 */
[----:B---3--:R-:W-:Y:S01]  /*aa840*/  IADD3.X R19, R19, R2, RZ, P1, !PT ;  /* 0x0000000213137210 */ /* 0x008fe20000ffe4ff */
[----:B------:R-:W-:-:S04]  /*aa850*/  IMAD.X R17, R17, 0x1, R2, P2 ;  /* 0x0000000111117824 */ /* 0x000fc800010e0602 */
[----:B------:R-:W-:Y:S04]  /*aa860*/  STL [R1+0x3ad0], R19 ;  /* 0x003ad01301007387 */ /* 0x000fe80000100800 */
[----:B------:R1:W-:Y:S01]  /*aa870*/  STL [R1+0x3b14], R11 ;  /* 0x003b140b01007387 */ /* 0x0003e20000100800 */
[----:B------:R-:W-:-:S03]  /*aa880*/  IMAD.MOV.U32 R23, RZ, RZ, R19 ;  /* 0x000000ffff177224 */ /* 0x000fc600078e0013 */
[----:B------:R-:W3:Y:S04]  /*aa890*/  LDL.LU R20, [R1+0x3c64] ;  /* 0x003c640001147983 */ /* 0x000ee80000300800 */
[----:B------:R-:W-:Y:S04]  /*aa8a0*/  STL [R1+0x3b10], R17 ;  /* 0x003b101101007387 */ /* 0x000fe80000100800 */
[----:B------:R-:W3:Y:S04]  /*aa8b0*/  LDL.LU R10, [R1+0x3ca4] ;  /* 0x003ca400010a7983 */ /* 0x000ee80000300800 */
[----:B------:R1:W-:Y:S04]  /*aa8c0*/  LDGSTS.E [R3+-0x3e600], desc[UR60][R22.64], P0 ;  /* 0xc1a0000016037fae */ /* 0x0003e8000812187c */
[----:B------:R-:W3:Y:S01]  /*aa8d0*/  LDL.LU R21, [R1+0x3c60] ;  /* 0x003c600001157983 */ /* 0x000ee20000300800 */
[----:B--2---:R-:W-:-:S02]  /*aa8e0*/  IADD3 R9, P1, R9, R6, RZ ;  /* 0x0000000609097210 */ /* 0x004fc40007f3e0ff */
[----:B-1----:R-:W-:Y:S02]  /*aa8f0*/  MOV R22, R11 ;  /* 0x0000000b00167202 */ /* 0x002fe40000000f00 */
[----:B------:R-:W2:Y:S01]  /*aa900*/  LDL.LU R11, [R1+0x3ca0] ;  /* 0x003ca000010b7983 */ /* 0x000ea20000300800 */
[----:B----4-:R-:W-:Y:S01]  /*aa910*/  IADD3 R14, P2, R14, R6, RZ ;  /* 0x000000060e0e7210 */ /* 0x010fe20007f5e0ff */
[----:B------:R-:W-:Y:S01]  /*aa920*/  IMAD.MOV.U32 R23, RZ, RZ, R17 ;  /* 0x000000ffff177224 */ /* 0x000fe200078e0011 */
[----:B------:R-:W-:Y:S01]  /*aa930*/  IADD3.X R15, R15, R2, RZ, P1, !PT ;  /* 0x000000020f0f7210 */ /* 0x000fe20000ffe4ff */
[----:B------:R-:W-:Y:S04]  /*aa940*/  STL [R1+0x3b54], R9 ;  /* 0x003b540901007387 */ /* 0x000fe80000100800 */
[----:B------:R1:W-:Y:S01]  /*aa950*/  LDGSTS.E [R3+-0x3e200], desc[UR60][R22.64], P0 ;  /* 0xc1e0000016037fae */ /* 0x0003e2000812187c */
[----:B------:R-:W-:-:S03]  /*aa960*/  IMAD.X R16, R16, 0x1, R2, P2 ;  /* 0x0000000110107824 */ /* 0x000fc600010e0602 */
[----:B------:R4:W-:Y:S04]  /*aa970*/  STL [R1+0x3b50], R15 ;  /* 0x003b500f01007387 */ /* 0x0009e80000100800 */
[----:B------:R-:W-:Y:S01]  /*aa980*/  STL [R1+0x3ba4], R14 ;  /* 0x003ba40e01007387 */ /* 0x000fe20000100800 */
[----:B-1----:R-:W-:-:S03]  /*aa990*/  IMAD.MOV.U32 R23, RZ, RZ, R15 ;  /* 0x000000ffff177224 */ /* 0x002fc600078e000f */
[----:B----4-:R-:W4:Y:S01]  /*aa9a0*/  LDL.LU R15, [R1+0x3ce4] ;  /* 0x003ce400010f7983 */ /* 0x010f220000300800 */
[----:B------:R-:W-:-:S03]  /*aa9b0*/  MOV R22, R9 ;  /* 0x0000000900167202 */ /* 0x000fc60000000f00 */
[----:B------:R1:W-:Y:S04]  /*aa9c0*/  STL [R1+0x3ba0], R16 ;  /* 0x003ba01001007387 */ /* 0x0003e80000100800 */
[----:B------:R-:W4:Y:S04]  /*aa9d0*/  LDL.LU R9, [R1+0x3d24] ;  /* 0x003d240001097983 */ /* 0x000f280000300800 */
[----:B------:R-:W4:Y:S01]  /*aa9e0*/  LDL.LU R19, [R1+0x3ce0] ;  /* 0x003ce00001137983 */ /* 0x000f220000300800 */
[----:B------:R-:W-:Y:S02]  /*aa9f0*/  MOV R17, R16 ;  /* 0x0000001000117202 */ /* 0x000fe40000000f00 */
[----:B------:R-:W-:-:S02]  /*aaa00*/  IADD3 R4, P1, R4, R6, RZ ;  /* 0x0000000604047210 */ /* 0x000fc40007f3e0ff */
[----:B------:R-:W-:Y:S01]  /*aaa10*/  IADD3 R12, P2, R12, R6, RZ ;  /* 0x000000060c0c7210 */ /* 0x000fe20007f5e0ff */
[----:B------:R-:W-:Y:S01]  /*aaa20*/  LDGSTS.E [R3+-0x3de00], desc[UR60][R22.64], P0 ;  /* 0xc220000016037fae */ /* 0x000fe2000812187c */
[----:B-1----:R-:W-:-:S03]  /*aaa30*/  IMAD.MOV.U32 R16, RZ, RZ, R14 ;  /* 0x000000ffff107224 */ /* 0x002fc600078e000e */
[----:B------:R-:W4:Y:S04]  /*aaa40*/  LDL.LU R14, [R1+0x3d20] ;  /* 0x003d2000010e7983 */ /* 0x000f280000300800 */
        /* <DEDUP_REMOVED lines=9> */
[----:B------:R-:W4:Y:S04]  /*aaae0*/  LDL.LU.64 R4, [R1+0x2830] ;  /* 0x0028300001047983 */ /* 0x000f280000300a00 */
[----:B------:R1:W-:Y:S04]  /*aaaf0*/  STL [R1+0x3c20], R13 ;  /* 0x003c200d01007387 */ /* 0x0003e80000100800 */
[----:B------:R-:W4:Y:S04]  /*aab00*/  LDL.LU.64 R90, [R1+0x27f0] ;  /* 0x0027f000015a7983 */ /* 0x000f280000300a00 */
[----:B------:R-:W-:Y:S04]  /*aab10*/  LDGSTS.E [R3+-0x3d200], desc[UR60][R12.64], P0 ;  /* 0xc2e000000c037fae */ /* 0x000fe8000812187c */
[----:B------:R-:W4:Y:S04]  /*aab20*/  LDL.LU.64 R16, [R1+0x27b0] ;  /* 0x0027b00001107983 */ /* 0x000f280000300a00 */
[----:B------:R-:W4:Y:S04]  /*aab30*/  LDL.LU.64 R88, [R1+0x2770] ;  /* 0x0027700001587983 */ /* 0x000f280000300a00 */
[----:B-1----:R-:W4:Y:S01]  /*aab40*/  LDL.LU.64 R12, [R1+0x2730] ;  /* 0x00273000010c7983 */ /* 0x002f220000300a00 */
[----:B---3--:R-:W-:-:S02]  /*aab50*/  IADD3 R20, P1, R20, R6, RZ ;  /* 0x0000000614147210 */ /* 0x008fc40007f3e0ff */
[----:B------:R-:W-:Y:S02]  /*aab60*/  IADD3 R10, P2, R10, R6, RZ ;  /* 0x000000060a0a7210 */ /* 0x000fe40007f5e0ff */
[----:B------:R-:W-:Y:S01]  /*aab70*/  IADD3.X R21, R21, R2, RZ, P1, !PT ;  /* 0x0000000215157210 */ /* 0x000fe20000ffe4ff */
[----:B------:R-:W-:Y:S04]  /*aab80*/  STL [R1+0x3c64], R20 ;  /* 0x003c641401007387 */ /* 0x000fe80000100800 */
[----:B------:R1:W-:Y:S04]  /*aab90*/  STL [R1+0x3c60], R21 ;  /* 0x003c601501007387 */ /* 0x0003e80000100800 */
[----:B------:R-:W-:Y:S04]  /*aaba0*/  STL [R1+0x3ca4], R10 ;  /* 0x003ca40a01007387 */ /* 0x000fe80000100800 */
[----:B------:R3:W-:Y:S01]  /*aabb0*/  LDGSTS.E [R3+-0x3ce00], desc[UR60][R20.64], P0 ;  /* 0xc320000014037fae */ /* 0x0007e2000812187c */
[----:B--2---:R-:W-:-:S05]  /*aabc0*/  IMAD.X R11, R11, 0x1, R2, P2 ;  /* 0x000000010b0b7824 */ /* 0x004fca00010e0602 */
[----:B------:R2:W-:Y:S04]  /*aabd0*/  STL [R1+0x3ca0], R11 ;  /* 0x003ca00b01007387 */ /* 0x0005e80000100800 */
[----:B------:R-:W3:Y:S04]  /*aabe0*/  LDL.LU.64 R22, [R1+0x26f0] ;  /* 0x0026f00001167983 */ /* 0x000ee80000300a00 */
[----:B-1----:R-:W3:Y:S04]  /*aabf0*/  LDL.LU.64 R20, [R1+0x26b0] ;  /* 0x0026b00001147983 */ /* 0x002ee80000300a00 */
[----:B------:R1:W-:Y:S04]  /*aac00*/  LDGSTS.E [R3+-0x3ca00], desc[UR60][R10.64], P0 ;  /* 0xc36000000a037fae */ /* 0x0003e8000812187c */
[----:B--2---:R-:W2:Y:S01]  /*aac10*/  LDL.LU.64 R10, [R1+0x2670] ;  /* 0x00267000010a7983 */ /* 0x004ea20000300a00 */
[----:B----4-:R-:W-:-:S02]  /*aac20*/  IADD3 R15, P1, R15, R6, RZ ;  /* 0x000000060f0f7210 */ /* 0x010fc40007f3e0ff */
[----:B------:R-:W-:Y:S01]  /*aac30*/  IADD3 R9, P2, R9, R6, RZ ;  /* 0x0000000609097210 */ /* 0x000fe20007f5e0ff */
[----:B------:R-:W4:Y:S01]  /*aac40*/  LDL.LU.64 R84, [R1+0x2630] ;  /* 0x0026300001547983 */ /* 0x000f220000300a00 */
[----:B------:R-:W-:Y:S02]  /*aac50*/  IADD3.X R19, R19, R2, RZ, P1, !PT ;  /* 0x0000000213137210 */ /* 0x000fe40000ffe4ff */
[----:B------:R-:W-:Y:S01]  /*aac60*/  MOV R86, R15 ;  /* 0x0000000f00567202 */ /* 0x000fe20000000f00 */
[----:B------:R1:W-:Y:S02]  /*aac70*/  STL [R1+0x3ce4], R15 ;  /* 0x003ce40f01007387 */ /* 0x0003e40000100800 */
[----:B------:R-:W-:Y:S02]  /*aac80*/  IMAD.MOV.U32 R87, RZ, RZ, R19 ;  /* 0x000000ffff577224 */ /* 0x000fe400078e0013 */
[----:B------:R-:W-:Y:S01]  /*aac90*/  IMAD.X R14, R14, 0x1, R2, P2 ;  /* 0x000000010e0e7824 */ /* 0x000fe200010e0602 */
[----:B------:R-:W-:Y:S04]  /*aaca0*/  STL [R1+0x3ce0], R19 ;  /* 0x003ce01301007387 */ /* 0x000fe80000100800 */
[----:B------:R-:W-:Y:S04]  /*aacb0*/  STL [R1+0x3d24], R9 ;  /* 0x003d240901007387 */ /* 0x000fe80000100800 */
[----:B------:R-:W-:Y:S04]  /*aacc0*/  LDGSTS.E [R3+-0x3c600], desc[UR60][R86.64], P0 ;  /* 0xc3a0000056037fae */ /* 0x000fe8000812187c */
[----:B------:R1:W-:Y:S04]  /*aacd0*/  STL [R1+0x3d20], R14 ;  /* 0x003d200e01007387 */ /* 0x0003e80000100800 */
[----:B------:R-:W4:Y:S01]  /*aace0*/  LDL.LU.64 R86, [R1+0x24c0] ;  /* 0x0024c00001567983 */ /* 0x000f220000300a00 */
[----:B-1----:R-:W-:-:S02]  /*aacf0*/  MOV R15, R14 ;  /* 0x0000000e000f7202 */ /* 0x002fc40000000f00 */
[----:B------:R-:W-:Y:S01]  /*aad00*/  IADD3 R178, P1, R4, R6, RZ ;  /* 0x0000000604b27210 */ /* 0x000fe20007f3e0ff */
[----:B------:R-:W-:Y:S01]  /*aad10*/  IMAD.MOV.U32 R14, RZ, RZ, R9 ;  /* 0x000000ffff0e7224 */ /* 0x000fe200078e0009 */
[----:B------:R-:W4:Y:S02]  /*aad20*/  LDL.LU.64 R94, [R1+0x2488] ;  /* 0x00248800015e7983 */ /* 0x000f240000300a00 */
[----:B------:R-:W-:Y:S02]  /*aad30*/  IADD3.X R4, R5, R2, RZ, P1, !PT ;  /* 0x0000000205047210 */ /* 0x000fe40000ffe4ff */
[-C--:B------:R-:W-:Y:S01]  /*aad40*/  IADD3 R161, P1, R90, R6.reuse, RZ ;  /* 0x000000065aa17210 */ /* 0x080fe20007f3e0ff */
[----:B------:R1:W-:Y:S04]  /*aad50*/  LDGSTS.E [R3+-0x3c200], desc[UR60][R14.64], P0 ;  /* 0xc3e000000e037fae */ /* 0x0003e8000812187c */
[----:B------:R-:W-:Y:S01]  /*aad60*/  IMAD.X R9, R91, 0x1, R2, P1 ;  /* 0x000000015b097824 */ /* 0x000fe200008e0602 */
[----:B------:R-:W-:Y:S01]  /*aad70*/  IADD3 R159, P1, R16, R6, RZ ;  /* 0x00000006109f7210 */ /* 0x000fe20007f3e0ff */
[----:B------:R-:W4:Y:S03]  /*aad80*/  LDL.LU.64 R14, [R1+0x2450] ;  /* 0x00245000010e7983 */ /* 0x000f260000300a00 */
[----:B------:R-:W-:-:S02]  /*aad90*/  IADD3.X R160, R17, R2, RZ, P1, !PT ;  /* 0x0000000211a07210 */ /* 0x000fc40000ffe4ff */
[-C--:B------:R-:W-:Y:S01]  /*aada0*/  IADD3 R157, P1, R88, R6.reuse, RZ ;  /* 0x00000006589d7210 */ /* 0x080fe20007f3e0ff */
[----:B------:R-:W4:Y:S04]  /*aadb0*/  LDL.LU.64 R92, [R1+0x2418] ;  /* 0x00241800015c7983 */ /* 0x000f280000300a00 */
[----:B------:R-:W4:Y:S01]  /*aadc0*/  LDL.LU.64 R16, [R1+0x22d0] ;  /* 0x0022d00001107983 */ /* 0x000f220000300a00 */
[----:B------:R-:W-:Y:S01]  /*aadd0*/  IMAD.X R158, R89, 0x1, R2, P1 ;  /* 0x00000001599e7824 */ /* 0x000fe200008e0602 */
[----:B------:R-:W-:-:S04]  /*aade0*/  IADD3 R155, P1, R12, R6, RZ ;  /* 0x000000060c9b7210 */ /* 0x000fc80007f3e0ff */
[----:B------:R-:W-:Y:S02]  /*aadf0*/  IADD3.X R156, R13, R2, RZ, P1, !PT ;  /* 0x000000020d9c7210 */ /* 0x000fe40000ffe4ff */
[----:B------:R-:W4:Y:S04]  /*aae00*/  LDL.LU.64 R12, [R1+0x22a0] ;  /* 0x0022a000010c7983 */ /* 0x000f280000300a00 */
[----:B------:R-:W4:Y:S04]  /*aae10*/  LDL.LU.64 R90, [R1+0x2270] ;  /* 0x00227000015a7983 */ /* 0x000f280000300a00 */
[----:B------:R-:W4:Y:S01]  /*aae20*/  LDL.LU.64 R88, [R1+0x2240] ;  /* 0x0022400001587983 */ /* 0x000f220000300a00 */
[----:B---3--:R-:W-:-:S05]  /*aae30*/  IADD3 R153, P1, R22, R6, RZ ;  /* 0x0000000616997210 */ /* 0x008fca0007f3e0ff */
[----:B------:R-:W-:Y:S01]  /*aae40*/  IMAD.X R154, R23, 0x1, R2, P1 ;  /* 0x00000001179a7824 */ /* 0x000fe200008e0602 */
[----:B------:R-:W-:-:S04]  /*aae50*/  IADD3 R151, P1, R20, R6, RZ ;  /* 0x0000000614977210 */ /* 0x000fc80007f3e0ff */
[----:B------:R-:W-:Y:S02]  /*aae60*/  IADD3.X R152, R21, R2, RZ, P1, !PT ;  /* 0x0000000215987210 */ /* 0x000fe40000ffe4ff */
[----:B--2---:R-:W-:-:S05]  /*aae70*/  IADD3 R22, P1, R10, R6, RZ ;  /* 0x000000060a167210 */ /* 0x004fca0007f3e0ff */
[----:B------:R-:W-:Y:S01]  /*aae80*/  IMAD.X R23, R11, 0x1, R2, P1 ;  /* 0x000000010b177824 */ /* 0x000fe200008e0602 */
[----:B----4-:R-:W-:Y:S01]  /*aae90*/  IADD3 R20, P1, R84, R6, RZ ;  /* 0x0000000654147210 */ /* 0x010fe20007f3e0ff */
[----:B------:R-:W2:Y:S03]  /*aaea0*/  LDL.LU.64 R10, [R1+0x2120] ;  /* 0x00212000010a7983 */ /* 0x000ea60000300a00 */
[----:B------:R-:W-:Y:S02]  /*aaeb0*/  IADD3.X R21, R85, R2, RZ, P1, !PT ;  /* 0x0000000255157210 */ /* 0x000fe40000ffe4ff */
[----:B------:R-:W3:Y:S04]  /*aaec0*/  LDL.LU.64 R84, [R1+0x20f8] ;  /* 0x0020f80001547983 */ /* 0x000ee80000300a00 */
[----:B------:R-:W4:Y:S01]  /*aaed0*/  LDL.LU.64 R98, [R1+0x20d0] ;  /* 0x0020d00001627983 */ /* 0x000f220000300a00 */
[----:B------:R-:W-:-:S05]  /*aaee0*/  IADD3 R149, P1, R86, R6, RZ ;  /* 0x0000000656957210 */ /* 0x000fca0007f3e0ff */
[----:B------:R-:W-:Y:S02]  /*aaef0*/  IMAD.X R150, R87, 0x1, R2, P1 ;  /* 0x0000000157967824 */ /* 0x000fe400008e0602 */
[----:B------:R-:W4:Y:S01]  /*aaf00*/  LDL.LU.64 R86, [R1+0x20a8] ;  /* 0x0020a80001567983 */ /* 0x000f220000300a00 */
[----:B------:R-:W-:-:S03]  /*aaf10*/  IADD3 R147, P1, R94, R6, RZ ;  /* 0x000000065e937210 */ /* 0x000fc60007f3e0ff */
[----:B------:R-:W4:Y:S01]  /*aaf20*/  LDL.LU.64 R96, [R1+0x2080] ;  /* 0x0020800001607983 */ /* 0x000f220000300a00 */
[----:B------:R-:W-:Y:S02]  /*aaf30*/  IADD3.X R148, R95, R2, RZ, P1, !PT ;  /* 0x000000025f947210 */ /* 0x000fe40000ffe4ff */
[----:B------:R-:W-:-:S05]  /*aaf40*/  IADD3 R145, P1, R14, R6, RZ ;  /* 0x000000060e917210 */ /* 0x000fca0007f3e0ff */
[--C-:B------:R-:W-:Y:S01]  /*aaf50*/  IMAD.X R146, R15, 0x1, R2.reuse, P1 ;  /* 0x000000010f927824 */ /* 0x100fe200008e0602 */
[----:B------:R-:W-:Y:S01]  /*aaf60*/  IADD3 R143, P1, R92, R6, RZ ;  /* 0x000000065c8f7210 */ /* 0x000fe20007f3e0ff */
[----:B------:R-:W4:Y:S03]  /*aaf70*/  LDL.LU.64 R14, [R1+0x1f90] ;  /* 0x001f9000010e7983 */ /* 0x000f260000300a00 */
[----:B------:R-:W-:Y:S02]  /*aaf80*/  IADD3.X R144, R93, R2, RZ, P1, !PT ;  /* 0x000000025d907210 */ /* 0x000fe40000ffe4ff */
[-C--:B------:R-:W-:Y:S01]  /*aaf90*/  IADD3 R141, P1, R16, R6.reuse, RZ ;  /* 0x00000006108d7210 */ /* 0x080fe20007f3e0ff */
[----:B------:R-:W4:Y:S04]  /*aafa0*/  LDL.LU.64 R92, [R1+0x1f70] ;  /* 0x001f7000015c7983 */ /* 0x000f280000300a00 */
[----:B------:R-:W4:Y:S01]  /*aafb0*/  LDL.LU.64 R94, [R1+0x1f50] ;  /* 0x001f5000015e7983 */ /* 0x000f220000300a00 */
[----:B------:R-:W-:Y:S01]  /*aafc0*/  IMAD.X R142, R17, 0x1, R2, P1 ;  /* 0x00000001118e7824 */ /* 0x000fe200008e0602 */
[----:B------:R-:W-:-:S02]  /*aafd0*/  IADD3 R139, P1, R12, R6, RZ ;  /* 0x000000060c8b7210 */ /* 0x000fc40007f3e0ff */
[----:B------:R-:W4:Y:S02]  /*aafe0*/  LDL.LU.64 R16, [R1+0x1f30] ;  /* 0x001f300001107983 */ /* 0x000f240000300a00 */
[----:B------:R-:W-:Y:S02]  /*aaff0*/  IADD3.X R140, R13, R2, RZ, P1, !PT ;  /* 0x000000020d8c7210 */ /* 0x000fe40000ffe4ff */
[-C--:B------:R-:W-:Y:S01]  /*ab000*/  IADD3 R137, P1, R90, R6.reuse, RZ ;  /* 0x000000065a897210 */ /* 0x080fe20007f3e0ff */
[----:B------:R-:W4:Y:S04]  /*ab010*/  LDL.LU.64 R12, [R1+0x1f10] ;  /* 0x001f1000010c7983 */ /* 0x000f280000300a00 */
[----:B------:R-:W-:Y:S01]  /*ab020*/  IMAD.X R138, R91, 0x1, R2, P1 ;  /* 0x000000015b8a7824 */ /* 0x000fe200008e0602 */
[----:B------:R-:W-:Y:S01]  /*ab030*/  IADD3 R135, P1, R88, R6, RZ ;  /* 0x0000000658877210 */ /* 0x000fe20007f3e0ff */
[----:B------:R-:W4:Y:S03]  /*ab040*/  LDL.LU.64 R90, [R1+0x1ef0] ;  /* 0x001ef000015a7983 */ /* 0x000f260000300a00 */
[----:B------:R-:W-:-:S02]  /*ab050*/  IADD3.X R136, R89, R2, RZ, P1, !PT ;  /* 0x0000000259887210 */ /* 0x000fc40000ffe4ff */
[----:B------:R-:W4:Y:S01]  /*ab060*/  LDL.LU.64 R88, [R1+0x1ee8] ;  /* 0x001ee80001587983 */ /* 0x000f220000300a00 */
[----:B--2---:R-:W-:-:S05]  /*ab070*/  IADD3 R133, P1, R10, R6, RZ ;  /* 0x000000060a857210 */ /* 0x004fca0007f3e0ff */
[--C-:B------:R-:W-:Y:S01]  /*ab080*/  IMAD.X R134, R11, 0x1, R2.reuse, P1 ;  /* 0x000000010b867824 */ /* 0x100fe200008e0602 */
[----:B---3--:R-:W-:Y:S01]  /*ab090*/  IADD3 R131, P1, R84, R6, RZ ;  /* 0x0000000654837210 */ /* 0x008fe20007f3e0ff */
[----:B------:R-:W2:Y:S03]  /*ab0a0*/  LDL.LU.64 R10, [R1+0x1ee0] ;  /* 0x001ee000010a7983 */ /* 0x000ea60000300a00 */
[----:B------:R-:W-:Y:S02]  /*ab0b0*/  IADD3.X R132, R85, R2, RZ, P1, !PT ;  /* 0x0000000255847210 */ /* 0x000fe40000ffe4ff */
[-C--:B----4-:R-:W-:Y:S01]  /*ab0c0*/  IADD3 R129, P1, R98, R6.reuse, RZ ;  /* 0x0000000662817210 */ /* 0x090fe20007f3e0ff */
[----:B------:R-:W3:Y:S04]  /*ab0d0*/  LDL.LU.64 R84, [R1+0x1ed8] ;  /* 0x001ed80001547983 */ /* 0x000ee80000300a00 */
[----:B------:R-:W-:Y:S01]  /*ab0e0*/  IMAD.X R130, R99, 0x1, R2, P1 ;  /* 0x0000000163827824 */ /* 0x000fe200008e0602 */
[----:B------:R-:W-:-:S04]  /*ab0f0*/  IADD3 R127, P1, R86, R6, RZ ;  /* 0x00000006567f7210 */ /* 0x000fc80007f3e0ff */
[----:B------:R-:W-:Y:S02]  /*ab100*/  IADD3.X R128, R87, R2, RZ, P1, !PT ;  /* 0x0000000257807210 */ /* 0x000fe40000ffe4ff */
[----:B------:R-:W4:Y:S01]  /*ab110*/  LDL.LU.64 R86, [R1+0x1e50] ;  /* 0x001e500001567983 */ /* 0x000f220000300a00 */
[----:B------:R-:W-:-:S05]  /*ab120*/  IADD3 R125, P1, R96, R6, RZ ;  /* 0x00000006607d7210 */ /* 0x000fca0007f3e0ff */
[----:B------:R-:W-:Y:S01]  /*ab130*/  IMAD.X R126, R97, 0x1, R2, P1 ;  /* 0x00000001617e7824 */ /* 0x000fe200008e0602 */
[----:B------:R-:W-:-:S04]  /*ab140*/  IADD3 R123, P1, R14, R6, RZ ;  /* 0x000000060e7b7210 */ /* 0x000fc80007f3e0ff */
[----:B------:R-:W-:Y:S02]  /*ab150*/  IADD3.X R124, R15, R2, RZ, P1, !PT ;  /* 0x000000020f7c7210 */ /* 0x000fe40000ffe4ff */
[-C--:B------:R-:W-:Y:S01]  /*ab160*/  IADD3 R121, P1, R92, R6.reuse, RZ ;  /* 0x000000065c797210 */ /* 0x080fe20007f3e0ff */
[----:B------:R-:W4:Y:S04]  /*ab170*/  LDL.LU.64 R14, [R1+0x1ed0] ;  /* 0x001ed000010e7983 */ /* 0x000f280000300a00 */
[----:B------:R-:W-:Y:S01]  /*ab180*/  IMAD.X R122, R93, 0x1, R2, P1 ;  /* 0x000000015d7a7824 */ /* 0x000fe200008e0602 */
[----:B------:R-:W-:Y:S01]  /*ab190*/  IADD3 R119, P1, R94, R6, RZ ;  /* 0x000000065e777210 */ /* 0x000fe20007f3e0ff */
[----:B------:R-:W1:Y:S03]  /*ab1a0*/  LDL.LU.64 R92, [R1+0x1ec8] ;  /* 0x001ec800015c7983 */ /* 0x000e660000300a00 */
[----:B------:R-:W-:-:S02]  /*ab1b0*/  IADD3.X R120, R95, R2, RZ, P1, !PT ;  /* 0x000000025f787210 */ /* 0x000fc40000ffe4ff */
[----:B------:R-:W-:-:S05]  /*ab1c0*/  IADD3 R117, P1, R16, R6, RZ ;  /* 0x0000000610757210 */ /* 0x000fca0007f3e0ff */
[----:B------:R-:W-:Y:S01]  /*ab1d0*/  IMAD.X R118, R17, 0x1, R2, P1 ;  /* 0x0000000111767824 */ /* 0x000fe200008e0602 */
[----:B------:R-:W-:Y:S01]  /*ab1e0*/  IADD3 R115, P1, R12, R6, RZ ;  /* 0x000000060c737210 */ /* 0x000fe20007f3e0ff */
[----:B------:R-:W4:Y:S03]  /*ab1f0*/  LDL.LU.64 R16, [R1+0x1ec0] ;  /* 0x001ec00001107983 */ /* 0x000f260000300a00 */
[----:B------:R-:W-:Y:S02]  /*ab200*/  IADD3.X R116, R13, R2, RZ, P1, !PT ;  /* 0x000000020d747210 */ /* 0x000fe40000ffe4ff */
[----:B------:R-:W-:-:S05]  /*ab210*/  IADD3 R12, P1, R90, R6, RZ ;  /* 0x000000065a0c7210 */ /* 0x000fca0007f3e0ff */
[----:B------:R-:W-:Y:S01]  /*ab220*/  IMAD.X R13, R91, 0x1, R2, P1 ;  /* 0x000000015b0d7824 */ /* 0x000fe200008e0602 */
[----:B------:R-:W-:Y:S01]  /*ab230*/  IADD3 R113, P1, R88, R6, RZ ;  /* 0x0000000658717210 */ /* 0x000fe20007f3e0ff */
[----:B------:R-:W4:Y:S03]  /*ab240*/  LDL.LU.64 R90, [R1+0x1eb8] ;  /* 0x001eb800015a7983 */ /* 0x000f260000300a00 */
[----:B------:R-:W-:Y:S02]  /*ab250*/  IADD3.X R114, R89, R2, RZ, P1, !PT ;  /* 0x0000000259727210 */ /* 0x000fe40000ffe4ff */
[----:B------:R-:W4:Y:S01]  /*ab260*/  LDL.LU.64 R88, [R1+0x1eb0] ;  /* 0x001eb00001587983 */ /* 0x000f220000300a00 */
[----:B--2---:R-:W-:-:S05]  /*ab270*/  IADD3 R111, P1, R10, R6, RZ ;  /* 0x000000060a6f7210 */ /* 0x004fca0007f3e0ff */
[----:B------:R-:W-:Y:S01]  /*ab280*/  IMAD.X R112, R11, 0x1, R2, P1 ;  /* 0x000000010b707824 */ /* 0x000fe200008e0602 */
[----:B---3--:R-:W-:-:S04]  /*ab290*/  IADD3 R10, P1, R84, R6, RZ ;  /* 0x00000006540a7210 */ /* 0x008fc80007f3e0ff */
[----:B------:R-:W-:Y:S02]  /*ab2a0*/  IADD3.X R11, R85, R2, RZ, P1, !PT ;  /* 0x00000002550b7210 */ /* 0x000fe40000ffe4ff */
[----:B----4-:R-:W-:-:S05]  /*ab2b0*/  IADD3 R84, P1, R86, R6, RZ ;  /* 0x0000000656547210 */ /* 0x010fca0007f3e0ff */
[----:B------:R-:W-:Y:S02]  /*ab2c0*/  IMAD.X R85, R87, 0x1, R2, P1 ;  /* 0x0000000157557824 */ /* 0x000fe400008e0602 */
[----:B------:R-:W2:Y:S04]  /*ab2d0*/  LDL.LU.64 R86, [R1+0x1ea8] ;  /* 0x001ea80001567983 */ /* 0x000ea80000300a00 */
[----:B------:R-:W3:Y:S01]  /*ab2e0*/  LDL.LU.64 R98, [R1+0x1ea0] ;  /* 0x001ea00001627983 */ /* 0x000ee20000300a00 */
[----:B------:R-:W-:-:S04]  /*ab2f0*/  IADD3 R109, P1, R14, R6, RZ ;  /* 0x000000060e6d7210 */ /* 0x000fc80007f3e0ff */
[----:B------:R-:W-:Y:S02]  /*ab300*/  IADD3.X R110, R15, R2, RZ, P1, !PT ;  /* 0x000000020f6e7210 */ /* 0x000fe40000ffe4ff */
[----:B-1----:R-:W-:-:S05]  /*ab310*/  IADD3 R14, P1, R92, R6, RZ ;  /* 0x000000065c0e7210 */ /* 0x002fca0007f3e0ff */
[----:B------:R-:W-:Y:S01]  /*ab320*/  IMAD.X R15, R93, 0x1, R2, P1 ;  /* 0x000000015d0f7824 */ /* 0x000fe200008e0602 */
[----:B------:R-:W-:-:S04]  /*ab330*/  IADD3 R107, P1, R16, R6, RZ ;  /* 0x00000006106b7210 */ /* 0x000fc80007f3e0ff */
[----:B------:R-:W-:Y:S02]  /*ab340*/  IADD3.X R108, R17, R2, RZ, P1, !PT ;  /* 0x00000002116c7210 */ /* 0x000fe40000ffe4ff */
[----:B------:R-:W4:Y:S04]  /*ab350*/  LDL.LU.64 R16, [R1+0x1e98] ;  /* 0x001e980001107983 */ /* 0x000f280000300a00 */
[----:B------:R-:W4:Y:S04]  /*ab360*/  LDL.LU.64 R96, [R1+0x1e90] ;  /* 0x001e900001607983 */ /* 0x000f280000300a00 */
[----:B------:R-:W4:Y:S04]  /*ab370*/  LDL.LU.64 R94, [R1+0x1e88] ;  /* 0x001e8800015e7983 */ /* 0x000f280000300a00 */
[----:B------:R-:W4:Y:S01]  /*ab380*/  LDL.LU.64 R92, [R1+0x1e80] ;  /* 0x001e8000015c7983 */ /* 0x000f220000300a00 */
[----:B------:R-:W-:-:S05]  /*ab390*/  IADD3 R105, P1, R90, R6, RZ ;  /* 0x000000065a697210 */ /* 0x000fca0007f3e0ff */
[----:B------:R-:W-:Y:S01]  /*ab3a0*/  IMAD.X R106, R91, 0x1, R2, P1 ;  /* 0x000000015b6a7824 */ /* 0x000fe200008e0602 */
[----:B------:R-:W-:Y:S01]  /*ab3b0*/  IADD3 R103, P1, R88, R6, RZ ;  /* 0x0000000658677210 */ /* 0x000fe20007f3e0ff */
[----:B------:R-:W4:Y:S03]  /*ab3c0*/  LDL.LU.64 R90, [R1+0x1e78] ;  /* 0x001e7800015a7983 */ /* 0x000f260000300a00 */
[----:B------:R-:W-:Y:S02]  /*ab3d0*/  IADD3.X R104, R89, R2, RZ, P1, !PT ;  /* 0x0000000259687210 */ /* 0x000fe40000ffe4ff */
[----:B------:R-:W4:Y:S01]  /*ab3e0*/  LDL.LU.64 R88, [R1+0x1e70] ;  /* 0x001e700001587983 */ /* 0x000f220000300a00 */
[----:B--2---:R-:W-:-:S05]  /*ab3f0*/  IADD3 R101, P1, R86, R6, RZ ;  /* 0x0000000656657210 */ /* 0x004fca0007f3e0ff */
[----:B------:R-:W-:Y:S02]  /*ab400*/  IMAD.X R102, R87, 0x1, R2, P1 ;  /* 0x0000000157667824 */ /* 0x000fe400008e0602 */
[----:B------:R-:W2:Y:S04]  /*ab410*/  LDL.LU.64 R86, [R1+0x1e68] ;  /* 0x001e680001567983 */ /* 0x000ea80000300a00 */
[----:B------:R-:W2:Y:S04]  /*ab420*/  LDL.LU.64 R186, [R1+0x1e60] ;  /* 0x001e600001ba7983 */ /* 0x000ea80000300a00 */
[----:B------:R-:W2:Y:S01]  /*ab430*/  LDL.LU.64 R182, [R1+0x1e58] ;  /* 0x001e580001b67983 */ /* 0x000ea20000300a00 */
[----:B---3--:R-:W-:-:S04]  /*ab440*/  IADD3 R5, P1, R98, R6, RZ ;  /* 0x0000000662057210 */ /* 0x008fc80007f3e0ff */
[----:B------:R-:W-:Y:S02]  /*ab450*/  IADD3.X R100, R99, R2, RZ, P1, !PT ;  /* 0x0000000263647210 */ /* 0x000fe40000ffe4ff */
[----:B----4-:R-:W-:-:S05]  /*ab460*/  IADD3 R98, P1, R16, R6, RZ ;  /* 0x0000000610627210 */ /* 0x010fca0007f3e0ff */
[----:B------:R-:W-:Y:S01]  /*ab470*/  IMAD.X R99, R17, 0x1, R2, P1 ;  /* 0x0000000111637824 */ /* 0x000fe200008e0602 */
[----:B------:R-:W-:-:S04]  /*ab480*/  IADD3 R16, P1, R96, R6, RZ ;  /* 0x0000000660107210 */ /* 0x000fc80007f3e0ff */
[----:B------:R-:W-:Y:S02]  /*ab490*/  IADD3.X R17, R97, R2, RZ, P1, !PT ;  /* 0x0000000261117210 */ /* 0x000fe40000ffe4ff */
[----:B------:R-:W-:-:S05]  /*ab4a0*/  IADD3 R96, P1, R94, R6, RZ ;  /* 0x000000065e607210 */ /* 0x000fca0007f3e0ff */
[----:B------:R-:W-:Y:S01]  /*ab4b0*/  IMAD.X R97, R95, 0x1, R2, P1 ;  /* 0x000000015f617824 */ /* 0x000fe200008e0602 */
[----:B------:R-:W-:-:S04]  /*ab4c0*/  IADD3 R94, P1, R92, R6, RZ ;  /* 0x000000065c5e7210 */ /* 0x000fc80007f3e0ff */
[----:B------:R-:W-:Y:S02]  /*ab4d0*/  IADD3.X R95, R93, R2, RZ, P1, !PT ;  /* 0x000000025d5f7210 */ /* 0x000fe40000ffe4ff */
[----:B------:R-:W-:-:S05]  /*ab4e0*/  IADD3 R92, P1, R90, R6, RZ ;  /* 0x000000065a5c7210 */ /* 0x000fca0007f3e0ff */
[----:B------:R-:W-:Y:S01]  /*ab4f0*/  IMAD.X R93, R91, 0x1, R2, P1 ;  /* 0x000000015b5d7824 */ /* 0x000fe200008e0602 */
[----:B------:R-:W-:-:S04]  /*ab500*/  IADD3 R90, P1, R88, R6, RZ ;  /* 0x00000006585a7210 */ /* 0x000fc80007f3e0ff */
[----:B------:R-:W-:Y:S01]  /*ab510*/  IADD3.X R91, R89, R2, RZ, P1, !PT ;  /* 0x00000002595b7210 */ /* 0x000fe20000ffe4ff */
[----:B------:R-:W-:Y:S01]  /*ab520*/  IMAD.MOV.U32 R179, RZ, RZ, R9 ;  /* 0x000000ffffb37224 */ /* 0x000fe200078e0009 */
[----:B--2---:R-:W-:-:S05]  /*ab530*/  IADD3 R88, P1, R86, R6, RZ ;  /* 0x0000000656587210 */ /* 0x004fca0007f3e0ff */
        /* <DEDUP_REMOVED lines=34> */
[----:B------:R-:W2:Y:S01]  /*ab760*/  LDL.LU.64 R186, [R1+0x4c98] ;  /* 0x004c980001ba7983 */ /* 0x000ea20000300a00 */
[----:B------:R-:W-:-:S03]  /*ab770*/  MOV R135, R134 ;  /* 0x0000008600877202 */ /* 0x000fc60000000f00 */
[----:B------:R1:W-:Y:S01]  /*ab780*/  STL.64 [R1+0x2830], R182 ;  /* 0x002830b601007387 */ /* 0x0003e20000100a00 */
[----:B------:R-:W-:-:S03]  /*ab790*/  IMAD.MOV.U32 R134, RZ, RZ, R133 ;  /* 0x000000ffff867224 */ /* 0x000fc600078e0085 */
[----:B------:R3:W-:Y:S01]  /*ab7a0*/  STL.64 [R1+0x27f0], R178 ;  /* 0x0027f0b201007387 */ /* 0x0007e20000100a00 */
        /* <DEDUP_REMOVED lines=51> */
[----:B------:R4:W-:Y:S01]  /*abae0*/  STL.64 [R1+0x1ef0], R12 ;  /* 0x001ef00c01007387 */ /* 0x0009e20000100a00 */
[----:B------:R-:W-:-:S03]  /*abaf0*/  MOV R107, R106 ;  /* 0x0000006a006b7202 */ /* 0x000fc60000000f00 */
[----:B------:R-:W-:Y:S01]  /*abb00*/  STL.64 [R1+0x1ee8], R114 ;  /* 0x001ee87201007387 */ /* 0x000fe20000100a00 */
[----:B------:R-:W-:-:S03]  /*abb10*/  IMAD.MOV.U32 R106, RZ, RZ, R105 ;  /* 0x000000ffff6a7224 */ /* 0x000fc600078e0069 */
[----:B------:R-:W-:Y:S01]  /*abb20*/  STL.64 [R1+0x1ee0], R112 ;  /* 0x001ee07001007387 */ /* 0x000fe20000100a00 */
[----:B------:R-:W-:-:S03]  /*abb30*/  MOV R105, R104 ;  /* 0x0000006800697202 */ /* 0x000fc60000000f00 */
[----:B------:R4:W-:Y:S01]  /*abb40*/  STL.64 [R1+0x1ed8], R10 ;  /* 0x001ed80a01007387 */ /* 0x0009e20000100a00 */
[----:B------:R-:W-:-:S03]  /*abb50*/  IMAD.MOV.U32 R104, RZ, RZ, R103 ;  /* 0x000000ffff687224 */ /* 0x000fc600078e0067 */
        /* <DEDUP_REMOVED lines=8> */
[----:B------:R4:W-:Y:S01]  /*abbe0*/  STL.64 [R1+0x1ec8], R14 ;  /* 0x001ec80e01007387 */ /* 0x0009e20000100a00 */
[----:B------:R-:W-:-:S03]  /*abbf0*/  IMAD.MOV.U32 R5, RZ, RZ, R100 ;  /* 0x000000ffff057224 */ /* 0x000fc600078e0064 */
[----:B------:R-:W-:Y:S04]  /*abc00*/  LDGSTS.E [R3+-0x3b200], desc[UR60][R158.64], P0 ;  /* 0xc4e000009e037fae */ /* 0x000fe8000812187c */
[----:B------:R-:W-:Y:S01]  /*abc10*/  STL.64 [R1+0x1ec0], R108 ;  /* 0x001ec06c01007387 */ /* 0x000fe20000100a00 */
[----:B------:R-:W-:Y:S01]  /*abc20*/  MOV R100, R98 ;  /* 0x0000006200647202 */ /* 0x000fe20000000f00 */
[----:B------:R-:W-:Y:S02]  /*abc30*/  IMAD.MOV.U32 R101, RZ, RZ, R99 ;  /* 0x000000ffff657224 */ /* 0x000fe400078e0063 */
[----:B------:R-:W-:Y:S04]  /*abc40*/  LDGSTS.E [R3+-0x3ae00], desc[UR60][R156.64], P0 ;  /* 0xc52000009c037fae */ /* 0x000fe8000812187c */
[----:B------:R-:W-:Y:S04]  /*abc50*/  STL.64 [R1+0x1eb8], R106 ;  /* 0x001eb86a01007387 */ /* 0x000fe80000100a00 */
[----:B------:R-:W-:Y:S04]  /*abc60*/  LDGSTS.E [R3+-0x3aa00], desc[UR60][R154.64], P0 ;  /* 0xc56000009a037fae */ /* 0x000fe8000812187c */
[----:B------:R-:W-:Y:S01]  /*abc70*/  STL.64 [R1+0x1eb0], R104 ;  /* 0x001eb06801007387 */ /* 0x000fe20000100a00 */
[----:B------:R-:W-:Y:S01]  /*abc80*/  MOV R98, R96 ;  /* 0x0000006000627202 */ /* 0x000fe20000000f00 */
[----:B------:R-:W-:-:S02]  /*abc90*/  IMAD.MOV.U32 R99, RZ, RZ, R97 ;  /* 0x000000ffff637224 */ /* 0x000fc400078e0061 */
[----:B------:R-:W-:Y:S04]  /*abca0*/  LDGSTS.E [R3+-0x3a600], desc[UR60][R152.64], P0 ;  /* 0xc5a0000098037fae */ /* 0x000fe8000812187c */
[----:B------:R-:W-:Y:S01]  /*abcb0*/  STL.64 [R1+0x1ea8], R102 ;  /* 0x001ea86601007387 */ /* 0x000fe20000100a00 */
[----:B------:R-:W-:Y:S01]  /*abcc0*/  MOV R96, R94 ;  /* 0x0000005e00607202 */ /* 0x000fe20000000f00 */
[----:B------:R-:W-:Y:S02]  /*abcd0*/  IMAD.MOV.U32 R97, RZ, RZ, R95 ;  /* 0x000000ffff617224 */ /* 0x000fe400078e005f */
[----:B------:R-:W-:Y:S04]  /*abce0*/  LDGSTS.E [R3+-0x3a200], desc[UR60][R22.64], P0 ;  /* 0xc5e0000016037fae */ /* 0x000fe8000812187c */
[----:B------:R2:W-:Y:S01]  /*abcf0*/  STL.64 [R1+0x1ea0], R4 ;  /* 0x001ea00401007387 */ /* 0x0005e20000100a00 */
[----:B------:R-:W-:Y:S01]  /*abd00*/  MOV R94, R92 ;  /* 0x0000005c005e7202 */ /* 0x000fe20000000f00 */
[----:B------:R-:W-:-:S02]  /*abd10*/  IMAD.MOV.U32 R95, RZ, RZ, R93 ;  /* 0x000000ffff5f7224 */ /* 0x000fc400078e005d */
[----:B------:R-:W-:Y:S04]  /*abd20*/  LDGSTS.E [R3+-0x39e00], desc[UR60][R20.64], P0 ;  /* 0xc620000014037fae */ /* 0x000fe8000812187c */
[----:B------:R-:W-:Y:S01]  /*abd30*/  STL.64 [R1+0x1e98], R100 ;  /* 0x001e986401007387 */ /* 0x000fe20000100a00 */
[----:B------:R-:W-:Y:S01]  /*abd40*/  MOV R92, R90 ;  /* 0x0000005a005c7202 */ /* 0x000fe20000000f00 */
[----:B------:R-:W-:Y:S02]  /*abd50*/  IMAD.MOV.U32 R93, RZ, RZ, R91 ;  /* 0x000000ffff5d7224 */ /* 0x000fe400078e005b */
[----:B------:R-:W-:Y:S04]  /*abd60*/  LDGSTS.E [R3+-0x39a00], desc[UR60][R150.64], P0 ;  /* 0xc660000096037fae */ /* 0x000fe8000812187c */
[----:B------:R2:W-:Y:S04]  /*abd70*/  STL.64 [R1+0x1e90], R16 ;  /* 0x001e901001007387 */ /* 0x0005e80000100a00 */
[----:B------:R-:W-:Y:S04]  /*abd80*/  LDGSTS.E [R3+-0x39600], desc[UR60][R148.64], P0 ;  /* 0xc6a0000094037fae */ /* 0x000fe8000812187c */
[----:B------:R-:W-:Y:S01]  /*abd90*/  STL.64 [R1+0x1e88], R98 ;  /* 0x001e886201007387 */ /* 0x000fe20000100a00 */
[----:B------:R-:W-:Y:S01]  /*abda0*/  MOV R90, R88 ;  /* 0x00000058005a7202 */ /* 0x000fe20000000f00 */
[----:B------:R-:W-:-:S02]  /*abdb0*/  IMAD.MOV.U32 R91, RZ, RZ, R89 ;  /* 0x000000ffff5b7224 */ /* 0x000fc400078e0059 */
[----:B------:R-:W-:Y:S04]  /*abdc0*/  LDGSTS.E [R3+-0x39200], desc[UR60][R146.64], P0 ;  /* 0xc6e0000092037fae */ /* 0x000fe8000812187c */
[----:B------:R-:W-:Y:S04]  /*abdd0*/  STL.64 [R1+0x1e80], R96 ;  /* 0x001e806001007387 */ /* 0x000fe80000100a00 */
[----:B------:R-:W-:Y:S01]  /*abde0*/  LDGSTS.E [R3+-0x38e00], desc[UR60][R144.64], P0 ;  /* 0xc720000090037fae */ /* 0x000fe2000812187c */
[----:B------:R-:W-:Y:S01]  /*abdf0*/  MOV R88, R86 ;  /* 0x0000005600587202 */ /* 0x000fe20000000f00 */
[----:B------:R-:W-:-:S02]  /*abe00*/  IMAD.MOV.U32 R89, RZ, RZ, R87 ;  /* 0x000000ffff597224 */ /* 0x000fc400078e0057 */
[----:B------:R-:W-:Y:S04]  /*abe10*/  STL.64 [R1+0x1e78], R94 ;  /* 0x001e785e01007387 */ /* 0x000fe80000100a00 */
[----:B------:R-:W-:Y:S04]  /*abe20*/  LDGSTS.E [R3+-0x38a00], desc[UR60][R142.64], P0 ;  /* 0xc76000008e037fae */ /* 0x000fe8000812187c */
[----:B------:R-:W-:Y:S04]  /*abe30*/  STL.64 [R1+0x1e70], R92 ;  /* 0x001e705c01007387 */ /* 0x000fe80000100a00 */
[----:B------:R-:W-:Y:S01]  /*abe40*/  LDGSTS.E [R3+-0x38600], desc[UR60][R140.64], P0 ;  /* 0xc7a000008c037fae */ /* 0x000fe2000812187c */
[----:B------:R-:W-:Y:S01]  /*abe50*/  MOV R86, R19 ;  /* 0x0000001300567202 */ /* 0x000fe20000000f00 */
[----:B------:R-:W-:-:S02]  /*abe60*/  IMAD.MOV.U32 R87, RZ, RZ, R83 ;  /* 0x000000ffff577224 */ /* 0x000fc400078e0053 */
[----:B-1----:R-:W2:Y:S04]  /*abe70*/  LDL.LU.64 R182, [R1+0x4c90] ;  /* 0x004c900001b67983 */ /* 0x002ea80000300a00 */
[----:B------:R-:W-:Y:S04]  /*abe80*/  LDGSTS.E [R3+-0x38200], desc[UR60][R138.64], P0 ;  /* 0xc7e000008a037fae */ /* 0x000fe8000812187c */
[----:B------:R-:W-:Y:S04]  /*abe90*/  STL.64 [R1+0x1e68], R90 ;  /* 0x001e685a01007387 */ /* 0x000fe80000100a00 */
[----:B------:R-:W-:Y:S04]  /*abea0*/  LDGSTS.E [R3+-0x1fe00], desc[UR60][R136.64], P0 ;  /* 0xe020000088037fae */ /* 0x000fe8000812187c */
[----:B---3--:R-:W3:Y:S04]  /*abeb0*/  LDL.LU.64 R178, [R1+0x4c88] ;  /* 0x004c880001b27983 */ /* 0x008ee80000300a00 */
[----:B------:R-:W-:Y:S04]  /*abec0*/  LDGSTS.E [R3+-0x1fa00], desc[UR60][R134.64], P0 ;  /* 0xe060000086037fae */ /* 0x000fe8000812187c */
[----:B------:R-:W-:Y:S04]  /*abed0*/  STL.64 [R1+0x1e60], R88 ;  /* 0x001e605801007387 */ /* 0x000fe80000100a00 */
[----:B------:R-:W-:Y:S04]  /*abee0*/  LDGSTS.E [R3+-0x1f600], desc[UR60][R132.64], P0 ;  /* 0xe0a0000084037fae */ /* 0x000fe8000812187c */
[----:B----4-:R-:W4:Y:S04]  /*abef0*/  LDL.LU.64 R160, [R1+0x4c80] ;  /* 0x004c800001a07983 */ /* 0x010f280000300a00 */
[----:B------:R-:W-:Y:S04]  /*abf00*/  LDGSTS.E [R3+-0x1f200], desc[UR60][R130.64], P0 ;  /* 0xe0e0000082037fae */ /* 0x000fe8000812187c */
[----:B------:R-:W-:Y:S04]  /*abf10*/  STL.64 [R1+0x1e58], R86 ;  /* 0x001e585601007387 */ /* 0x000fe80000100a00 */
        /* <DEDUP_REMOVED lines=24> */
[----:B------:R-:W4:Y:S04]  /*ac0a0*/  LDL.LU R13, [R1+0x399c] ;  /* 0x00399c00010d7983 */ /* 0x000f280000300800 */
[----:B------:R-:W-:Y:S04]  /*ac0b0*/  LDGSTS.E [R3+-0x1aa00], desc[UR60][R4.64], P0 ;  /* 0xe560000004037fae */ /* 0x000fe8000812187c */
[----:B------:R-:W-:Y:S04]  /*ac0c0*/  LDGSTS.E [R3+-0x1a600], desc[UR60][R100.64], P0 ;  /* 0xe5a0000064037fae */ /* 0x000fe8000812187c */
[----:B------:R-:W-:Y:S04]  /*ac0d0*/  LDGSTS.E [R3+-0x1a200], desc[UR60][R16.64], P0 ;  /* 0xe5e0000010037fae */ /* 0x000fe8000812187c */
[----:B------:R-:W-:Y:S04]  /*ac0e0*/  LDGSTS.E [R3+-0x19e00], desc[UR60][R98.64], P0 ;  /* 0xe620000062037fae */ /* 0x000fe8000812187c */
[----:B------:R-:W4:Y:S04]  /*ac0f0*/  LDL.LU R11, [R1+0x3958] ;  /* 0x00395800010b7983 */ /* 0x000f280000300800 */
[----:B------:R-:W4:Y:S04]  /*ac100*/  LDL.LU R15, [R1+0x3998] ;  /* 0x00399800010f7983 */ /* 0x000f280000300800 */
[----:B------:R-:W4:Y:S04]  /*ac110*/  LDL.LU R12, [R1+0x39dc] ;  /* 0x0039dc00010c7983 */ /* 0x000f280000300800 */
[----:B------:R-:W-:Y:S04]  /*ac120*/  LDGSTS.E [R3+-0x19a00], desc[UR60][R96.64], P0 ;  /* 0xe660000060037fae */ /* 0x000fe8000812187c */
[----:B------:R-:W-:Y:S04]  /*ac130*/  LDGSTS.E [R3+-0x19600], desc[UR60][R94.64], P0 ;  /* 0xe6a000005e037fae */ /* 0x000fe8000812187c */
[----:B------:R-:W-:Y:S04]  /*ac140*/  LDGSTS.E [R3+-0x19200], desc[UR60][R92.64], P0 ;  /* 0xe6e000005c037fae */ /* 0x000fe8000812187c */
[----:B------:R-:W-:Y:S04]  /*ac150*/  LDGSTS.E [R3+-0x18e00], desc[UR60][R90.64], P0 ;  /* 0xe72000005a037fae */ /* 0x000fe8000812187c */
[----:B------:R-:W-:Y:S04]  /*ac160*/  LDGSTS.E [R3+-0x18a00], desc[UR60][R88.64], P0 ;  /* 0xe760000058037fae */ /* 0x000fe8000812187c */
[----:B--2---:R-:W2:Y:S04]  /*ac170*/  LDL.LU R4, [R1+0x3a1c] ;  /* 0x003a1c0001047983 */ /* 0x004ea80000300800 */
[----:B------:R-:W2:Y:S04]  /*ac180*/  LDL.LU R19, [R1+0x39d8] ;  /* 0x0039d80001137983 */ /* 0x000ea80000300800 */
[----:B------:R-:W2:Y:S04]  /*ac190*/  LDL.LU R16, [R1+0x3a18] ;  /* 0x003a180001107983 */ /* 0x000ea80000300800 */
[----:B------:R-:W2:Y:S04]  /*ac1a0*/  LDL.LU R17, [R1+0x3a58] ;  /* 0x003a580001117983 */ /* 0x000ea80000300800 */
[----:B------:R-:W2:Y:S04]  /*ac1b0*/  LDL.LU R5, [R1+0x3a5c] ;  /* 0x003a5c0001057983 */ /* 0x000ea80000300800 */
[----:B------:R-:W2:Y:S04]  /*ac1c0*/  LDL.LU R14, [R1+0x3a98] ;  /* 0x003a9800010e7983 */ /* 0x000ea80000300800 */
[----:B------:R-:W2:Y:S04]  /*ac1d0*/  LDL.LU R10, [R1+0x3a9c] ;  /* 0x003a9c00010a7983 */ /* 0x000ea80000300800 */
[----:B------:R-:W-:Y:S04]  /*ac1e0*/  LDGSTS.E [R3+-0x18600], desc[UR60][R86.64], P0 ;  /* 0xe7a0000056037fae */ /* 0x000fe8000812187c */
[----:B------:R1:W-:Y:S02]  /*ac1f0*/  LDGSTS.E [R3+-0x18200], desc[UR60][R84.64], P0 ;  /* 0xe7e0000054037fae */ /* 0x0003e4000812187c */
[----:B-1----:R-:W-:-:S04]  /*ac200*/  LOP3.LUT R3, R7, 0x50, RZ, 0x3c, !PT ;  /* 0x0000005007037812 */ /* 0x002fc800078e3cff */
[----:B------:R-:W-:Y:S02]  /*ac210*/  IADD3 R3, R3, 0x100000, R8 ;  /* 0x0010000003037810 */ /* 0x000fe40007ffe008 */
[-C--:B---3--:R-:W-:Y:S02]  /*ac220*/  IADD3 R9, P1, R9, R6.reuse, RZ ;  /* 0x0000000609097210 */ /* 0x088fe40007f3e0ff */
[----:B----4-:R-:W-:-:S03]  /*ac230*/  IADD3 R13, P2, R13, R6, RZ ;  /* 0x000000060d0d7210 */ /* 0x010fc60007f5e0ff */
[----:B------:R-:W-:Y:S01]  /*ac240*/  STL [R1+0x395c], R9 ;  /* 0x00395c0901007387 */ /* 0x000fe20000100800 */
[----:B------:R-:W-:Y:S01]  /*ac250*/  IADD3.X R11, R11, R2, RZ, P1, !PT ;  /* 0x000000020b0b7210 */ /* 0x000fe20000ffe4ff */
[----:B------:R-:W-:Y:S02]  /*ac260*/  IMAD.X R15, R15, 0x1, R2, P2 ;  /* 0x000000010f0f7824 */ /* 0x000fe400010e0602 */
[----:B------:R-:W-:Y:S01]  /*ac270*/  STL [R1+0x399c], R13 ;  /* 0x00399c0d01007387 */ /* 0x000fe20000100800 */
[----:B------:R-:W-:-:S03]  /*ac280*/  MOV R84, R9 ;  /* 0x0000000900547202 */ /* 0x000fc60000000f00 */
[----:B------:R1:W-:Y:S01]  /*ac290*/  STL [R1+0x3958], R11 ;  /* 0x0039580b01007387 */ /* 0x0003e20000100800 */
[----:B------:R-:W-:-:S05]  /*ac2a0*/  IMAD.MOV.U32 R85, RZ, RZ, R11 ;  /* 0x000000ffff557224 */ /* 0x000fca00078e000b */
[----:B------:R3:W-:Y:S04]  /*ac2b0*/  LDGSTS.E [R3+-0x3fd80], desc[UR60][R84.64], P0 ;  /* 0xc028000054037fae */ /* 0x0007e8000812187c */
[----:B-1----:R-:W4:Y:S04]  /*ac2c0*/  LDL.LU R11, [R1+0x3adc] ;  /* 0x003adc00010b7983 */ /* 0x002f280000300800 */
[----:B------:R1:W-:Y:S04]  /*ac2d0*/  STL [R1+0x3998], R15 ;  /* 0x0039980f01007387 */ /* 0x0003e80000100800 */
[----:B------:R-:W4:Y:S01]  /*ac2e0*/  LDL.LU R9, [R1+0x3b1c] ;  /* 0x003b1c0001097983 */ /* 0x000f220000300800 */
[-C--:B------:R-:W-:Y:S01]  /*ac2f0*/  IADD3 R12, P1, R12, R6.reuse, RZ ;  /* 0x000000060c0c7210 */ /* 0x080fe20007f3e0ff */
[----:B---3--:R-:W-:Y:S01]  /*ac300*/  IMAD.MOV.U32 R85, RZ, RZ, R15 ;  /* 0x000000ffff557224 */ /* 0x008fe200078e000f */
[----:B------:R-:W-:Y:S01]  /*ac310*/  MOV R84, R13 ;  /* 0x0000000d00547202 */ /* 0x000fe20000000f00 */
[----:B-1----:R-:W3:Y:S04]  /*ac320*/  LDL.LU R15, [R1+0x3ad8] ;  /* 0x003ad800010f7983 */ /* 0x002ee80000300800 */
[----:B------:R-:W3:Y:S01]  /*ac330*/  LDL.LU R13, [R1+0x3b18] ;  /* 0x003b1800010d7983 */ /* 0x000ee20000300800 */
[----:B--2---:R-:W-:-:S02]  /*ac340*/  IADD3 R4, P2, R4, R6, RZ ;  /* 0x0000000604047210 */ /* 0x004fc40007f5e0ff */
[----:B------:R-:W-:Y:S01]  /*ac350*/  IADD3.X R19, R19, R2, RZ, P1, !PT ;  /* 0x0000000213137210 */ /* 0x000fe20000ffe4ff */
[----:B------:R1:W-:Y:S04]  /*ac360*/  LDGSTS.E [R3+-0x3f980], desc[UR60][R84.64], P0 ;  /* 0xc068000054037fae */ /* 0x0003e8000812187c */
[----:B------:R2:W-:Y:S01]  /*ac370*/  STL [R1+0x39dc], R12 ;  /* 0x0039dc0c01007387 */ /* 0x0005e20000100800 */
[----:B------:R-:W-:-:S03]  /*ac380*/  IMAD.X R16, R16, 0x1, R2, P2 ;  /* 0x0000000110107824 */ /* 0x000fc600010e0602 */
[----:B------:R2:W-:Y:S04]  /*ac390*/  STL [R1+0x39d8], R19 ;  /* 0x0039d81301007387 */ /* 0x0005e80000100800 */
[----:B------:R2:W-:Y:S04]  /*ac3a0*/  STL [R1+0x3a1c], R4 ;  /* 0x003a1c0401007387 */ /* 0x0005e80000100800 */
[----:B------:R2:W-:Y:S01]  /*ac3b0*/  STL [R1+0x3a18], R16 ;  /* 0x003a181001007387 */ /* 0x0005e20000100800 */
[----:B-1----:R-:W-:Y:S01]  /*ac3c0*/  MOV R84, R12 ;  /* 0x0000000c00547202 */ /* 0x002fe20000000f00 */
[----:B------:R-:W-:-:S02]  /*ac3d0*/  IMAD.MOV.U32 R85, RZ, RZ, R19 ;  /* 0x000000ffff557224 */ /* 0x000fc400078e0013 */
[----:B--2---:R-:W2:Y:S04]  /*ac3e0*/  LDL.LU R12, [R1+0x3b5c] ;  /* 0x003b5c00010c7983 */ /* 0x004ea80000300800 */
[----:B------:R-:W2:Y:S04]  /*ac3f0*/  LDL.LU R83, [R1+0x3bac] ;  /* 0x003bac0001537983 */ /* 0x000ea80000300800 */
[----:B------:R-:W2:Y:S04]  /*ac400*/  LDL.LU R19, [R1+0x3b58] ;  /* 0x003b580001137983 */ /* 0x000ea80000300800 */
[----:B------:R1:W-:Y:S02]  /*ac410*/  LDGSTS.E [R3+-0x3f580], desc[UR60][R84.64], P0 ;  /* 0xc0a8000054037fae */ /* 0x0003e4000812187c */
[----:B-1----:R-:W-:Y:S01]  /*ac420*/  MOV R84, R4 ;  /* 0x0000000400547202 */ /* 0x002fe20000000f00 */
[----:B------:R-:W-:-:S05]  /*ac430*/  IMAD.MOV.U32 R85, RZ, RZ, R16 ;  /* 0x000000ffff557224 */ /* 0x000fca00078e0010 */
[----:B------:R-:W-:Y:S04]  /*ac440*/  LDGSTS.E [R3+-0x3f180], desc[UR60][R84.64], P0 ;  /* 0xc0e8000054037fae */ /* 0x000fe8000812187c */
[----:B------:R-:W2:Y:S01]  /*ac450*/  LDL.LU R84, [R1+0x3ba8] ;  /* 0x003ba80001547983 */ /* 0x000ea20000300800 */
[-C--:B------:R-:W-:Y:S02]  /*ac460*/  IADD3 R5, P1, R5, R6.reuse, RZ ;  /* 0x0000000605057210 */ /* 0x080fe40007f3e0ff */
[----:B------:R-:W-:Y:S01]  /*ac470*/  IADD3 R10, P2, R10, R6, RZ ;  /* 0x000000060a0a7210 */ /* 0x000fe20007f5e0ff */
[----:B------:R-:W2:Y:S04]  /*ac480*/  LDL.LU R4, [R1+0x3bec] ;  /* 0x003bec0001047983 */ /* 0x000ea80000300800 */
[----:B------:R-:W2:Y:S01]  /*ac490*/  LDL.LU R16, [R1+0x3c2c] ;  /* 0x003c2c0001107983 */ /* 0x000ea20000300800 */
[----:B------:R-:W-:Y:S01]  /*ac4a0*/  IADD3.X R17, R17, R2, RZ, P1, !PT ;  /* 0x0000000211117210 */ /* 0x000fe20000ffe4ff */
[----:B------:R-:W-:-:S02]  /*ac4b0*/  IMAD.X R14, R14, 0x1, R2, P2 ;  /* 0x000000010e0e7824 */ /* 0x000fc400010e0602 */
[----:B------:R1:W-:Y:S04]  /*ac4c0*/  STL [R1+0x3a5c], R5 ;  /* 0x003a5c0501007387 */ /* 0x0003e80000100800 */
[----:B------:R1:W-:Y:S04]  /*ac4d0*/  STL [R1+0x3a58], R17 ;  /* 0x003a581101007387 */ /* 0x0003e80000100800 */
[----:B------:R-:W-:Y:S01]  /*ac4e0*/  STL [R1+0x3a9c], R10 ;  /* 0x003a9c0a01007387 */ /* 0x000fe20000100800 */
[----:B------:R-:W-:-:S03]  /*ac4f0*/  MOV R86, R5 ;  /* 0x0000000500567202 */ /* 0x000fc60000000f00 */
[----:B------:R1:W-:Y:S01]  /*ac500*/  STL [R1+0x3a98], R14 ;  /* 0x003a980e01007387 */ /* 0x0003e20000100800 */
[----:B------:R-:W-:-:S03]  /*ac510*/  IMAD.MOV.U32 R87, RZ, RZ, R17 ;  /* 0x000000ffff577224 */ /* 0x000fc600078e0011 */
[----:B-1----:R-:W2:Y:S04]  /*ac520*/  LDL.LU R5, [R1+0x3be8] ;  /* 0x003be80001057983 */ /* 0x002ea80000300800 */
[----:B------:R-:W2:Y:S04]  /*ac530*/  LDL.LU R17, [R1+0x3c28] ;  /* 0x003c280001117983 */ /* 0x000ea80000300800 */
[----:B------:R1:W-:Y:S02]  /*ac540*/  LDGSTS.E [R3+-0x3ed80], desc[UR60][R86.64], P0 ;  /* 0xc128000056037fae */ /* 0x0003e4000812187c */
[----:B-1----:R-:W-:Y:S01]  /*ac550*/  MOV R86, R10 ;  /* 0x0000000a00567202 */ /* 0x002fe20000000f00 */
[----:B------:R-:W-:-:S02]  /*ac560*/  IMAD.MOV.U32 R87, RZ, RZ, R14 ;  /* 0x000000ffff577224 */ /* 0x000fc400078e000e */
[----:B------:R-:W2:Y:S04]  /*ac570*/  LDL.LU R14, [R1+0x3c6c] ;  /* 0x003c6c00010e7983 */ /* 0x000ea80000300800 */
[----:B------:R-:W2:Y:S04]  /*ac580*/  LDL.LU R10, [R1+0x3cac] ;  /* 0x003cac00010a7983 */ /* 0x000ea80000300800 */
[----:B------:R1:W-:Y:S01]  /*ac590*/  LDGSTS.E [R3+-0x3e980], desc[UR60][R86.64], P0 ;  /* 0xc168000056037fae */ /* 0x0003e2000812187c */
[-C--:B----4-:R-:W-:Y:S02]  /*ac5a0*/  IADD3 R11, P1, R11, R6.reuse, RZ ;  /* 0x000000060b0b7210 */ /* 0x090fe40007f3e0ff */
[----:B------:R-:W-:-:S03]  /*ac5b0*/  IADD3 R9, P2, R9, R6, RZ ;  /* 0x0000000609097210 */ /* 0x000fc60007f5e0ff */
[----:B------:R-:W-:Y:S01]  /*ac5c0*/  STL [R1+0x3adc], R11 ;  /* 0x003adc0b01007387 */ /* 0x000fe20000100800 */
[----:B---3--:R-:W-:Y:S01]  /*ac5d0*/  IADD3.X R15, R15, R2, RZ, P1, !PT ;  /* 0x000000020f0f7210 */ /* 0x008fe20000ffe4ff */
[----:B------:R-:W-:-:S04]  /*ac5e0*/  IMAD.X R13, R13, 0x1, R2, P2 ;  /* 0x000000010d0d7824 */ /* 0x000fc800010e0602 */
[----:B------:R3:W-:Y:S04]  /*ac5f0*/  STL [R1+0x3ad8], R15 ;  /* 0x003ad80f01007387 */ /* 0x0007e80000100800 */
[----:B------:R-:W-:Y:S01]  /*ac600*/  STL [R1+0x3b1c], R9 ;  /* 0x003b1c0901007387 */ /* 0x000fe20000100800 */
[----:B-1----:R-:W-:-:S03]  /*ac610*/  IMAD.MOV.U32 R87, RZ, RZ, R15 ;  /* 0x000000ffff577224 */ /* 0x002fc600078e000f */
[----:B------:R1:W-:Y:S01]  /*ac620*/  STL [R1+0x3b18], R13 ;  /* 0x003b180d01007387 */ /* 0x0003e20000100800 */
[----:B------:R-:W-:-:S05]  /*ac630*/  MOV R86, R11 ;  /* 0x0000000b00567202 */ /* 0x000fca0000000f00 */
[----:B------:R4:W-:Y:S04]  /*ac640*/  LDGSTS.E [R3+-0x3e580], desc[UR60][R86.64], P0 ;  /* 0xc1a8000056037fae */ /* 0x0009e8000812187c */
[----:B---3--:R-:W3:Y:S04]  /*ac650*/  LDL.LU R15, [R1+0x3c68] ;  /* 0x003c6800010f7983 */ /* 0x008ee80000300800 */
[----:B------:R-:W3:Y:S01]  /*ac660*/  LDL.LU R11, [R1+0x3ca8] ;  /* 0x003ca800010b7983 */ /* 0x000ee20000300800 */
[-C--:B--2---:R-:W-:Y:S02]  /*ac670*/  IADD3 R12, P1, R12, R6.reuse, RZ ;  /* 0x000000060c0c7210 */ /* 0x084fe40007f3e0ff */
[----:B------:R-:W-:-:S02]  /*ac680*/  IADD3 R83, P2, R83, R6, RZ ;  /* 0x0000000653537210 */ /* 0x000fc40007f5e0ff */
[----:B------:R-:W-:Y:S02]  /*ac690*/  IADD3.X R19, R19, R2, RZ, P1, !PT ;  /* 0x0000000213137210 */ /* 0x000fe40000ffe4ff */
[----:B----4-:R-:W-:Y:S01]  /*ac6a0*/  MOV R86, R9 ;  /* 0x0000000900567202 */ /* 0x010fe20000000f00 */
[----:B------:R-:W-:Y:S02]  /*ac6b0*/  IMAD.MOV.U32 R87, RZ, RZ, R13 ;  /* 0x000000ffff577224 */ /* 0x000fe400078e000d */
[----:B-1----:R-:W2:Y:S04]  /*ac6c0*/  LDL.LU R13, [R1+0x3cec] ;  /* 0x003cec00010d7983 */ /* 0x002ea80000300800 */
[----:B------:R-:W4:Y:S04]  /*ac6d0*/  LDL.LU R9, [R1+0x3d2c] ;  /* 0x003d2c0001097983 */ /* 0x000f280000300800 */
[----:B------:R-:W-:Y:S04]  /*ac6e0*/  STL [R1+0x3b5c], R12 ;  /* 0x003b5c0c01007387 */ /* 0x000fe80000100800 */
[----:B------:R1:W-:Y:S04]  /*ac6f0*/  STL [R1+0x3b58], R19 ;  /* 0x003b581301007387 */ /* 0x0003e80000100800 */
[----:B------:R1:W-:Y:S04]  /*ac700*/  LDGSTS.E [R3+-0x3e180], desc[UR60][R86.64], P0 ;  /* 0xc1e8000056037fae */ /* 0x0003e8000812187c */
[----:B------:R-:W-:Y:S01]  /*ac710*/  STL [R1+0x3bac], R83 ;  /* 0x003bac5301007387 */ /* 0x000fe20000100800 */
[----:B-1----:R-:W-:-:S02]  /*ac720*/  IMAD.MOV.U32 R87, RZ, RZ, R19 ;  /* 0x000000ffff577224 */ /* 0x002fc400078e0013 */
[----:B------:R-:W-:Y:S01]  /*ac730*/  IMAD.X R84, R84, 0x1, R2, P2 ;  /* 0x0000000154547824 */ /* 0x000fe200010e0602 */
[----:B------:R-:W-:-:S04]  /*ac740*/  MOV R86, R12 ;  /* 0x0000000c00567202 */ /* 0x000fc80000000f00 */
[----:B------:R1:W-:Y:S04]  /*ac750*/  STL [R1+0x3ba8], R84 ;  /* 0x003ba85401007387 */ /* 0x0003e80000100800 */
[----:B------:R-:W4:Y:S04]  /*ac760*/  LDL.LU R19, [R1+0x3ce8] ;  /* 0x003ce80001137983 */ /* 0x000f280000300800 */
[----:B------:R-:W4:Y:S01]  /*ac770*/  LDL.LU R12, [R1+0x3d28] ;  /* 0x003d2800010c7983 */ /* 0x000f220000300800 */
[----:B------:R-:W-:Y:S02]  /*ac780*/  IADD3 R4, P1, R4, R6, RZ ;  /* 0x0000000604047210 */ /* 0x000fe40007f3e0ff */
[----:B------:R-:W-:-:S02]  /*ac790*/  MOV R85, R84 ;  /* 0x0000005400557202 */ /* 0x000fc40000000f00 */
[----:B------:R-:W-:Y:S01]  /*ac7a0*/  IADD3 R16, P2, R16, R6, RZ ;  /* 0x0000000610107210 */ /* 0x000fe20007f5e0ff */
[----:B------:R-:W-:Y:S01]  /*ac7b0*/  LDGSTS.E [R3+-0x3dd80], desc[UR60][R86.64], P0 ;  /* 0xc228000056037fae */ /* 0x000fe2000812187c */
[----:B-1----:R-:W-:Y:S01]  /*ac7c0*/  IMAD.MOV.U32 R84, RZ, RZ, R83 ;  /* 0x000000ffff547224 */ /* 0x002fe200078e0053 */
[----:B------:R-:W-:Y:S02]  /*ac7d0*/  IADD3.X R5, R5, R2, RZ, P1, !PT ;  /* 0x0000000205057210 */ /* 0x000fe40000ffe4ff */
[----:B------:R-:W-:Y:S04]  /*ac7e0*/  STL [R1+0x3bec], R4 ;  /* 0x003bec0401007387 */ /* 0x000fe80000100800 */
[----:B------:R1:W-:Y:S04]  /*ac7f0*/  LDGSTS.E [R3+-0x3d980], desc[UR60][R84.64], P0 ;  /* 0xc268000054037fae */ /* 0x0003e8000812187c */
[----:B------:R1:W-:Y:S01]  /*ac800*/  STL [R1+0x3be8], R5 ;  /* 0x003be80501007387 */ /* 0x0003e20000100800 */
[----:B------:R-:W-:-:S03]  /*ac810*/  IMAD.X R17, R17, 0x1, R2, P2 ;  /* 0x0000000111117824 */ /* 0x000fc600010e0602 */
[----:B------:R-:W-:Y:S01]  /*ac820*/  STL [R1+0x3c2c], R16 ;  /* 0x003c2c1001007387 */ /* 0x000fe20000100800 */
[----:B-1----:R-:W-:Y:S01]  /*ac830*/  MOV R84, R4 ;  /* 0x0000000400547202 */ /* 0x002fe20000000f00 */
[----:B------:R-:W-:Y:S02]  /*ac840*/  IMAD.MOV.U32 R85, RZ, RZ, R5 ;  /* 0x000000ffff557224 */ /* 0x000fe400078e0005 */
[----:B------:R-:W4:Y:S04]  /*ac850*/  LDL.LU.64 R4, [R1+0x2828] ;  /* 0x0028280001047983 */ /* 0x000f280000300a00 */
[----:B------:R1:W-:Y:S04]  /*ac860*/  STL [R1+0x3c28], R17 ;  /* 0x003c281101007387 */ /* 0x0003e80000100800 */
[----:B------:R-:W4:Y:S01]  /*ac870*/  LDL.LU.64 R92, [R1+0x27e8] ;  /* 0x0027e800015c7983 */ /* 0x000f220000300a00 */
[----:B------:R-:W-:-:S03]  /*ac880*/  IADD3 R14, P1, R14, R6, RZ ;  /* 0x000000060e0e7210 */ /* 0x000fc60007f3e0ff */
[----:B------:R-:W4:Y:S01]  /*ac890*/  LDL.LU.64 R88, [R1+0x27a8] ;  /* 0x0027a80001587983 */ /* 0x000f220000300a00 */
[----:B------:R-:W-:-:S03]  /*ac8a0*/  IADD3 R10, P2, R10, R6, RZ ;  /* 0x000000060a0a7210 */ /* 0x000fc60007f5e0ff */
[----:B------:R-:W4:Y:S04]  /*ac8b0*/  LDL.LU.64 R86, [R1+0x2768] ;  /* 0x0027680001567983 */ /* 0x000f280000300a00 */
[----:B------:R-:W-:Y:S04]  /*ac8c0*/  LDGSTS.E [R3+-0x3d580], desc[UR60][R84.64], P0 ;  /* 0xc2a8000054037fae */ /* 0x000fe8000812187c */
[----:B------:R-:W-:Y:S04]  /*ac8d0*/  STL [R1+0x3c6c], R14 ;  /* 0x003c6c0e01007387 */ /* 0x000fe80000100800 */
[----:B------:R-:W-:Y:S01]  /*ac8e0*/  LDGSTS.E [R3+-0x3d180], desc[UR60][R16.64], P0 ;  /* 0xc2e8000010037fae */ /* 0x000fe2000812187c */
[----:B---3--:R-:W-:Y:S01]  /*ac8f0*/  IADD3.X R15, R15, R2, RZ, P1, !PT ;  /* 0x000000020f0f7210 */ /* 0x008fe20000ffe4ff */
[----:B------:R-:W-:-:S04]  /*ac900*/  IMAD.X R11, R11, 0x1, R2, P2 ;  /* 0x000000010b0b7824 */ /* 0x000fc800010e0602 */
[----:B------:R-:W-:Y:S04]  /*ac910*/  STL [R1+0x3c68], R15 ;  /* 0x003c680f01007387 */ /* 0x000fe80000100800 */
[----:B------:R-:W-:Y:S04]  /*ac920*/  STL [R1+0x3cac], R10 ;  /* 0x003cac0a01007387 */ /* 0x000fe80000100800 */
[----:B------:R3:W-:Y:S04]  /*ac930*/  STL [R1+0x3ca8], R11 ;  /* 0x003ca80b01007387 */ /* 0x0007e80000100800 */
[----:B------:R-:W3:Y:S04]  /*ac940*/  LDL.LU.64 R84, [R1+0x2728] ;  /* 0x0027280001547983 */ /* 0x000ee80000300a00 */
[----:B-1----:R-:W3:Y:S04]  /*ac950*/  LDL.LU.64 R16, [R1+0x26e8] ;  /* 0x0026e80001107983 */ /* 0x002ee80000300a00 */
[----:B------:R-:W-:Y:S04]  /*ac960*/  LDGSTS.E [R3+-0x3cd80], desc[UR60][R14.64], P0 ;  /* 0xc32800000e037fae */ /* 0x000fe8000812187c */
[----:B------:R-:W-:Y:S01]  /*ac970*/  LDGSTS.E [R3+-0x3c980], desc[UR60][R10.64], P0 ;  /* 0xc36800000a037fae */ /* 0x000fe2000812187c */
[----:B--2---:R-:W-:-:S02]  /*ac980*/  IADD3 R13, P1, R13, R6, RZ ;  /* 0x000000060d0d7210 */ /* 0x004fc40007f3e0ff */
[----:B----4-:R-:W-:Y:S01]  /*ac990*/  IADD3 R9, P2, R9, R6, RZ ;  /* 0x0000000609097210 */ /* 0x010fe20007f5e0ff */
[----:B---3--:R-:W2:Y:S04]  /*ac9a0*/  LDL.LU.64 R10, [R1+0x26a8] ;  /* 0x0026a800010a7983 */ /* 0x008ea80000300a00 */
[----:B------:R-:W3:Y:S04]  /*ac9b0*/  LDL.LU.64 R14, [R1+0x2668] ;  /* 0x00266800010e7983 */ /* 0x000ee80000300a00 */
[----:B------:R-:W-:Y:S01]  /*ac9c0*/  STL [R1+0x3cec], R13 ;  /* 0x003cec0d01007387 */ /* 0x000fe20000100800 */
[----:B------:R-:W-:-:S02]  /*ac9d0*/  MOV R90, R13 ;  /* 0x0000000d005a7202 */ /* 0x000fc40000000f00 */
[----:B------:R-:W-:Y:S01]  /*ac9e0*/  IADD3.X R19, R19, R2, RZ, P1, !PT ;  /* 0x0000000213137210 */ /* 0x000fe20000ffe4ff */
[----:B------:R-:W-:-:S04]  /*ac9f0*/  IMAD.X R12, R12, 0x1, R2, P2 ;  /* 0x000000010c0c7824 */ /* 0x000fc800010e0602 */
[----:B------:R-:W-:Y:S01]  /*aca00*/  STL [R1+0x3ce8], R19 ;  /* 0x003ce81301007387 */ /* 0x000fe20000100800 */
[----:B------:R-:W-:-:S03]  /*aca10*/  IMAD.MOV.U32 R91, RZ, RZ, R19 ;  /* 0x000000ffff5b7224 */ /* 0x000fc600078e0013 */
[----:B------:R-:W-:Y:S04]  /*aca20*/  STL [R1+0x3d2c], R9 ;  /* 0x003d2c0901007387 */ /* 0x000fe80000100800 */
[----:B------:R1:W-:Y:S04]  /*aca30*/  STL [R1+0x3d28], R12 ;  /* 0x003d280c01007387 */ /* 0x0003e80000100800 */
[----:B------:R-:W4:Y:S04]  /*aca40*/  LDL.LU.64 R98, [R1+0x2628] ;  /* 0x0026280001627983 */ /* 0x000f280000300a00 */
[----:B------:R1:W-:Y:S02]  /*aca50*/  LDGSTS.E [R3+-0x3c580], desc[UR60][R90.64], P0 ;  /* 0xc3a800005a037fae */ /* 0x0003e4000812187c */
[----:B-1----:R-:W-:-:S02]  /*aca60*/  IMAD.MOV.U32 R91, RZ, RZ, R12 ;  /* 0x000000ffff5b7224 */ /* 0x002fc400078e000c */
[----:B------:R-:W4:Y:S01]  /*aca70*/  LDL.LU.64 R12, [R1+0x24b8] ;  /* 0x0024b800010c7983 */ /* 0x000f220000300a00 */
[----:B------:R-:W-:-:S03]  /*aca80*/  MOV R90, R9 ;  /* 0x00000009005a7202 */ /* 0x000fc60000000f00 */
[----:B------:R-:W4:Y:S01]  /*aca90*/  LDL.LU.64 R96, [R1+0x2480] ;  /* 0x0024800001607983 */ /* 0x000f220000300a00 */
[----:B------:R-:W-:-:S03]  /*acaa0*/  IADD3 R133, P1, R4, R6, RZ ;  /* 0x0000000604857210 */ /* 0x000fc60007f3e0ff */
[----:B------:R1:W-:Y:S01]  /*acab0*/  LDGSTS.E [R3+-0x3c180], desc[UR60][R90.64], P0 ;  /* 0xc3e800005a037fae */ /* 0x0003e2000812187c */
[----:B------:R-:W-:Y:S02]  /*acac0*/  IADD3.X R4, R5, R2, RZ, P1, !PT ;  /* 0x0000000205047210 */ /* 0x000fe40000ffe4ff */
[-C--:B------:R-:W-:Y:S01]  /*acad0*/  IADD3 R132, P1, R92, R6.reuse, RZ ;  /* 0x000000065c847210 */ /* 0x080fe20007f3e0ff */
[----:B------:R-:W4:Y:S04]  /*acae0*/  LDL.LU.64 R90, [R1+0x2448] ;  /* 0x00244800015a7983 */ /* 0x000f280000300a00 */
[----:B------:R-:W-:Y:S01]  /*acaf0*/  IMAD.X R9, R93, 0x1, R2, P1 ;  /* 0x000000015d097824 */ /* 0x000fe200008e0602 */
[----:B------:R-:W4:Y:S01]  /*acb00*/  LDL.LU.64 R94, [R1+0x2410] ;  /* 0x00241000015e7983 */ /* 0x000f220000300a00 */
[----:B------:R-:W-:-:S03]  /*acb10*/  IADD3 R130, P1, R88, R6, RZ ;  /* 0x0000000658827210 */ /* 0x000fc60007f3e0ff */
[----:B------:R-:W4:Y:S01]  /*acb20*/  LDL.LU.64 R92, [R1+0x22c8] ;  /* 0x0022c800015c7983 */ /* 0x000f220000300a00 */
[----:B------:R-:W-:Y:S02]  /*acb30*/  IADD3.X R131, R89, R2, RZ, P1, !PT ;  /* 0x0000000259837210 */ /* 0x000fe40000ffe4ff */
[-C--:B------:R-:W-:Y:S01]  /*acb40*/  IADD3 R128, P1, R86, R6.reuse, RZ ;  /* 0x0000000656807210 */ /* 0x080fe20007f3e0ff */
[----:B------:R-:W4:Y:S04]  /*acb50*/  LDL.LU.64 R88, [R1+0x2298] ;  /* 0x0022980001587983 */ /* 0x000f280000300a00 */
[----:B------:R-:W-:Y:S02]  /*acb60*/  IMAD.X R129, R87, 0x1, R2, P1 ;  /* 0x0000000157817824 */ /* 0x000fe400008e0602 */
        /* <DEDUP_REMOVED lines=9> */
[-C--:B---3--:R-:W-:Y:S01]  /*acc00*/  IADD3 R120, P1, R14, R6.reuse, RZ ;  /* 0x000000060e787210 */ /* 0x088fe20007f3e0ff */
[----:B------:R-:W2:Y:S04]  /*acc10*/  LDL.LU.64 R10, [R1+0x20f0] ;  /* 0x0020f000010a7983 */ /* 0x000ea80000300a00 */
[----:B------:R-:W-:Y:S02]  /*acc20*/  IMAD.X R121, R15, 0x1, R2, P1 ;  /* 0x000000010f797824 */ /* 0x000fe400008e0602 */
[----:B------:R-:W3:Y:S01]  /*acc30*/  LDL.LU.64 R14, [R1+0x20c8] ;  /* 0x0020c800010e7983 */ /* 0x000ee20000300a00 */
[----:B----4-:R-:W-:-:S04]  /*acc40*/  IADD3 R118, P1, R98, R6, RZ ;  /* 0x0000000662767210 */ /* 0x010fc80007f3e0ff */
[----:B------:R-:W-:Y:S02]  /*acc50*/  IADD3.X R119, R99, R2, RZ, P1, !PT ;  /* 0x0000000263777210 */ /* 0x000fe40000ffe4ff */
[----:B------:R-:W-:-:S05]  /*acc60*/  IADD3 R116, P1, R12, R6, RZ ;  /* 0x000000060c747210 */ /* 0x000fca0007f3e0ff */
[----:B------:R-:W-:Y:S02]  /*acc70*/  IMAD.X R117, R13, 0x1, R2, P1 ;  /* 0x000000010d757824 */ /* 0x000fe400008e0602 */
[----:B------:R-:W4:Y:S01]  /*acc80*/  LDL.LU.64 R12, [R1+0x20a0] ;  /* 0x0020a000010c7983 */ /* 0x000f220000300a00 */
[----:B------:R-:W-:-:S04]  /*acc90*/  IADD3 R114, P1, R96, R6, RZ ;  /* 0x0000000660727210 */ /* 0x000fc80007f3e0ff */
[----:B------:R-:W-:Y:S02]  /*acca0*/  IADD3.X R115, R97, R2, RZ, P1, !PT ;  /* 0x0000000261737210 */ /* 0x000fe40000ffe4ff */
[----:B------:R-:W-:-:S05]  /*accb0*/  IADD3 R112, P1, R90, R6, RZ ;  /* 0x000000065a707210 */ /* 0x000fca0007f3e0ff */
[----:B------:R-:W-:Y:S01]  /*accc0*/  IMAD.X R113, R91, 0x1, R2, P1 ;  /* 0x000000015b717824 */ /* 0x000fe200008e0602 */
[----:B------:R-:W-:Y:S01]  /*accd0*/  IADD3 R110, P1, R94, R6, RZ ;  /* 0x000000065e6e7210 */ /* 0x000fe20007f3e0ff */
[----:B------:R-:W4:Y:S03]  /*acce0*/  LDL.LU.64 R90, [R1+0x1fa8] ;  /* 0x001fa800015a7983 */ /* 0x000f260000300a00 */
[----:B------:R-:W-:Y:S02]  /*accf0*/  IADD3.X R111, R95, R2, RZ, P1, !PT ;  /* 0x000000025f6f7210 */ /* 0x000fe40000ffe4ff */
[----:B------:R-:W-:-:S05]  /*acd00*/  IADD3 R108, P1, R92, R6, RZ ;  /* 0x000000065c6c7210 */ /* 0x000fca0007f3e0ff */
[----:B------:R-:W-:Y:S01]  /*acd10*/  IMAD.X R109, R93, 0x1, R2, P1 ;  /* 0x000000015d6d7824 */ /* 0x000fe200008e0602 */
[----:B------:R-:W-:-:S04]  /*acd20*/  IADD3 R106, P1, R88, R6, RZ ;  /* 0x00000006586a7210 */ /* 0x000fc80007f3e0ff */
[----:B------:R-:W-:Y:S02]  /*acd30*/  IADD3.X R107, R89, R2, RZ, P1, !PT ;  /* 0x00000002596b7210 */ /* 0x000fe40000ffe4ff */
[-C--:B------:R-:W-:Y:S01]  /*acd40*/  IADD3 R104, P1, R86, R6.reuse, RZ ;  /* 0x0000000656687210 */ /* 0x080fe20007f3e0ff */
[----:B------:R-:W1:Y:S04]  /*acd50*/  LDL.LU.64 R88, [R1+0x1f88] ;  /* 0x001f880001587983 */ /* 0x000e680000300a00 */
        /* <DEDUP_REMOVED lines=16> */
[----:B------:R-:W4:Y:S04]  /*ace60*/  LDL.LU.64 R12, [R1+0x1e30] ;  /* 0x001e3000010c7983 */ /* 0x000f280000300a00 */
[----:B------:R-:W4:Y:S04]  /*ace70*/  LDL.LU.64 R136, [R1+0x1e18] ;  /* 0x001e180001887983 */ /* 0x000f280000300a00 */
[----:B------:R-:W4:Y:S01]  /*ace80*/  LDL.LU.64 R134, [R1+0x1e00] ;  /* 0x001e000001867983 */ /* 0x000f220000300a00 */
[----:B------:R-:W-:-:S05]  /*ace90*/  IADD3 R92, P1, R90, R6, RZ ;  /* 0x000000065a5c7210 */ /* 0x000fca0007f3e0ff */
[----:B------:R-:W-:Y:S01]  /*acea0*/  IMAD.X R93, R91, 0x1, R2, P1 ;  /* 0x000000015b5d7824 */ /* 0x000fe200008e0602 */
[----:B-1----:R-:W-:-:S04]  /*aceb0*/  IADD3 R90, P1, R88, R6, RZ ;  /* 0x00000006585a7210 */ /* 0x002fc80007f3e0ff */
[----:B------:R-:W-:Y:S02]  /*acec0*/  IADD3.X R91, R89, R2, RZ, P1, !PT ;  /* 0x00000002595b7210 */ /* 0x000fe40000ffe4ff */
[----:B------:R-:W-:-:S05]  /*aced0*/  IADD3 R88, P1, R86, R6, RZ ;  /* 0x0000000656587210 */ /* 0x000fca0007f3e0ff */
[----:B------:R-:W-:Y:S01]  /*acee0*/  IMAD.X R89, R87, 0x1, R2, P1 ;  /* 0x0000000157597824 */ /* 0x000fe200008e0602 */
[----:B------:R-:W-:-:S04]  /*acef0*/  IADD3 R86, P1, R84, R6, RZ ;  /* 0x0000000654567210 */ /* 0x000fc80007f3e0ff */
[----:B------:R-:W-:Y:S02]  /*acf00*/  IADD3.X R87, R85, R2, RZ, P1, !PT ;  /* 0x0000000255577210 */ /* 0x000fe40000ffe4ff */
[----:B------:R-:W-:-:S05]  /*acf10*/  IADD3 R84, P1, R16, R6, RZ ;  /* 0x0000000610547210 */ /* 0x000fca0007f3e0ff */
[----:B------:R-:W-:Y:S01]  /*acf20*/  IMAD.X R85, R17, 0x1, R2, P1 ;  /* 0x0000000111557824 */ /* 0x000fe200008e0602 */
[----:B--2---:R-:W-:-:S04]  /*acf30*/  IADD3 R16, P1, R10, R6, RZ ;  /* 0x000000060a107210 */ /* 0x004fc80007f3e0ff */
[----:B------:R-:W-:Y:S02]  /*acf40*/  IADD3.X R17, R11, R2, RZ, P1, !PT ;  /* 0x000000020b117210 */ /* 0x000fe40000ffe4ff */
[----:B---3--:R-:W-:-:S05]  /*acf50*/  IADD3 R10, P1, R14, R6, RZ ;  /* 0x000000060e0a7210 */ /* 0x008fca0007f3e0ff */
[----:B------:R-:W-:Y:S01]  /*acf60*/  IMAD.X R11, R15, 0x1, R2, P1 ;  /* 0x000000010f0b7824 */ /* 0x000fe200008e0602 */
[----:B----4-:R-:W-:-:S04]  /*acf70*/  IADD3 R14, P1, R12, R6, RZ ;  /* 0x000000060c0e7210 */ /* 0x010fc80007f3e0ff */
[----:B------:R-:W-:Y:S02]  /*acf80*/  IADD3.X R15, R13, R2, RZ, P1, !PT ;  /* 0x000000020d0f7210 */ /* 0x000fe40000ffe4ff */
[----:B------:R-:W-:-:S05]  /*acf90*/  IADD3 R12, P1, R136, R6, RZ ;  /* 0x00000006880c7210 */ /* 0x000fca0007f3e0ff */
[----:B------:R-:W-:Y:S01]  /*acfa0*/  IMAD.X R13, R137, 0x1, R2, P1 ;  /* 0x00000001890d7824 */ /* 0x000fe200008e0602 */
[----:B------:R-:W-:Y:S02]  /*acfb0*/  IADD3 R5, P1, R134, R6, RZ ;  /* 0x0000000686057210 */ /* 0x000fe40007f3e0ff */
[----:B------:R-:W-:Y:S02]  /*acfc0*/  MOV R134, R133 ;  /* 0x0000008500867202 */ /* 0x000fe40000000f00 */
[----:B------:R-:W-:Y:S02]  /*acfd0*/  MOV R133, R9 ;  /* 0x0000000900857202 */ /* 0x000fe40000000f00 */
[----:B------:R-:W-:Y:S01]  /*acfe0*/  IADD3.X R19, R135, R2, RZ, P1, !PT ;  /* 0x0000000287137210 */ /* 0x000fe20000ffe4ff */
[----:B------:R-:W-:-:S05]  /*acff0*/  IMAD.MOV.U32 R135, RZ, RZ, R4 ;  /* 0x000000ffff877224 */ /* 0x000fca00078e0004 */
        /* <DEDUP_REMOVED lines=46> */
[----:B------:R-:W-:Y:S01]  /*ad2e0*/  STL.64 [R1+0x1f28], R84 ;  /* 0x001f285401007387 */ /* 0x000fe20000100a00 */
[----:B------:R-:W-:-:S03]  /*ad2f0*/  IMAD.MOV.U32 R4, RZ, RZ, R5 ;  /* 0x000000ffff047224 */ /* 0x000fc600078e0005 */
[----:B------:R-:W-:Y:S04]  /*ad300*/  LDGSTS.E [R3+-0x1e980], desc[UR60][R92.64], P0 ;  /* 0xe16800005c037fae */ /* 0x000fe8000812187c */
[----:B------:R-:W-:Y:S01]  /*ad310*/  STL.64 [R1+0x1f08], R16 ;  /* 0x001f081001007387 */ /* 0x000fe20000100a00 */
[----:B------:R-:W-:-:S03]  /*ad320*/  MOV R5, R19 ;  /* 0x0000001300057202 */ /* 0x000fc60000000f00 */
[----:B------:R-:W-:Y:S04]  /*ad330*/  LDGSTS.E [R3+-0x1e580], desc[UR60][R90.64], P0 ;  /* 0xe1a800005a037fae */ /* 0x000fe8000812187c */
[----:B------:R-:W2:Y:S04]  /*ad340*/  LDL.LU R19, [R1+0x4c4c] ;  /* 0x004c4c0001137983 */ /* 0x000ea80000300800 */
[----:B------:R-:W-:Y:S04]  /*ad350*/  LDGSTS.E [R3+-0x1e180], desc[UR60][R88.64], P0 ;  /* 0xe1e8000058037fae */ /* 0x000fe8000812187c */
[----:B------:R1:W-:Y:S04]  /*ad360*/  STL.64 [R1+0x1e48], R10 ;  /* 0x001e480a01007387 */ /* 0x0003e80000100a00 */
[----:B------:R-:W-:Y:S04]  /*ad370*/  LDGSTS.E [R3+-0x1dd80], desc[UR60][R86.64], P0 ;  /* 0xe228000056037fae */ /* 0x000fe8000812187c */
[----:B------:R-:W-:Y:S04]  /*ad380*/  STL.64 [R1+0x1e30], R14 ;  /* 0x001e300e01007387 */ /* 0x000fe80000100a00 */
[----:B------:R-:W-:Y:S04]  /*ad390*/  LDGSTS.E [R3+-0x1d980], desc[UR60][R84.64], P0 ;  /* 0xe268000054037fae */ /* 0x000fe8000812187c */
[----:B------:R3:W-:Y:S04]  /*ad3a0*/  STL.64 [R1+0x1e18], R12 ;  /* 0x001e180c01007387 */ /* 0x0007e80000100a00 */
[----:B------:R-:W-:Y:S04]  /*ad3b0*/  LDGSTS.E [R3+-0x1d580], desc[UR60][R16.64], P0 ;  /* 0xe2a8000010037fae */ /* 0x000fe8000812187c */
[----:B------:R4:W-:Y:S04]  /*ad3c0*/  STL.64 [R1+0x1e00], R4 ;  /* 0x001e000401007387 */ /* 0x0009e80000100a00 */
[----:B------:R-:W-:Y:S04]  /*ad3d0*/  LDGSTS.E [R3+-0x1d180], desc[UR60][R10.64], P0 ;  /* 0xe2e800000a037fae */ /* 0x000fe8000812187c */
[----:B------:R-:W-:Y:S04]  /*ad3e0*/  LDGSTS.E [R3+-0x1cd80], desc[UR60][R14.64], P0 ;  /* 0xe32800000e037fae */ /* 0x000fe8000812187c */
[----:B------:R-:W-:Y:S01]  /*ad3f0*/  LDGSTS.E [R3+-0x1c980], desc[UR60][R12.64], P0 ;  /* 0xe36800000c037fae */ /* 0x000fe2000812187c */
[----:B------:R-:W-:-:S03]  /*ad400*/  IADD3 R151, P1, R246, R6, RZ ;  /* 0x00000006f6977210 */ /* 0x000fc60007f3e0ff */
[----:B------:R4:W-:Y:S04]  /*ad410*/  LDGSTS.E [R3+-0x1c580], desc[UR60][R4.64], P0 ;  /* 0xe3a8000004037fae */ /* 0x0009e8000812187c */
[----:B-1----:R-:W2:Y:S04]  /*ad420*/  LDL.LU R11, [R1+0x3964] ;  /* 0x00396400010b7983 */ /* 0x002ea80000300800 */
[----:B------:R-:W2:Y:S04]  /*ad430*/  LDL.LU R9, [R1+0x39a4] ;  /* 0x0039a40001097983 */ /* 0x000ea80000300800 */
[----:B------:R-:W2:Y:S04]  /*ad440*/  LDL.LU R84, [R1+0x3960] ;  /* 0x0039600001547983 */ /* 0x000ea80000300800 */
[----:B---3--:R-:W3:Y:S01]  /*ad450*/  LDL.LU R13, [R1+0x39a0] ;  /* 0x0039a000010d7983 */ /* 0x008ee20000300800 */
        /* <DEDUP_REMOVED lines=32> */
[----:B------:R-:W-:-:S04]  /*ad660*/  IMAD.X R206, R207, 0x1, R2, P1 ;  /* 0x00000001cfce7824 */ /* 0x000fc800008e0602 */
[----:B------:R-:W-:Y:S01]  /*ad670*/  IMAD.MOV.U32 R207, RZ, RZ, R206 ;  /* 0x000000ffffcf7224 */ /* 0x000fe200078e00ce */
[----:B------:R-:W-:Y:S02]  /*ad680*/  MOV R206, R83 ;  /* 0x0000005300ce7202 */ /* 0x000fe40000000f00 */
[----:B------:R-:W3:Y:S04]  /*ad690*/  LDL.LU R83, [R1+0x39e0] ;  /* 0x0039e00001537983 */ /* 0x000ee80000300800 */
[----:B----4-:R-:W4:Y:S04]  /*ad6a0*/  LDL.LU R5, [R1+0x39e4] ;  /* 0x0039e40001057983 */ /* 0x010f280000300800 */
[----:B------:R-:W4:Y:S04]  /*ad6b0*/  LDL.LU R16, [R1+0x3a20] ;  /* 0x003a200001107983 */ /* 0x000f280000300800 */
[----:B------:R-:W4:Y:S01]  /*ad6c0*/  LDL.LU R14, [R1+0x3a24] ;  /* 0x003a2400010e7983 */ /* 0x000f220000300800 */
[----:B------:R-:W-:Y:S01]  /*ad6d0*/  IMAD.MOV.U32 R247, RZ, RZ, R246 ;  /* 0x000000fffff77224 */ /* 0x000fe200078e00f6 */
[----:B------:R-:W-:Y:S01]  /*ad6e0*/  MOV R246, R151 ;  /* 0x0000009700f67202 */ /* 0x000fe20000000f00 */
[----:B------:R-:W-:Y:S01]  /*ad6f0*/  IMAD.MOV.U32 R241, RZ, RZ, R240 ;  /* 0x000000fffff17224 */ /* 0x000fe200078e00f0 */
[----:B------:R-:W4:Y:S01]  /*ad700*/  LDL.LU R17, [R1+0x3a60] ;  /* 0x003a600001117983 */ /* 0x000f220000300800 */
[----:B------:R-:W-:Y:S01]  /*ad710*/  MOV R240, R150 ;  /* 0x0000009600f07202 */ /* 0x000fe20000000f00 */
[----:B------:R-:W-:-:S02]  /*ad720*/  IMAD.MOV.U32 R235, RZ, RZ, R234 ;  /* 0x000000ffffeb7224 */ /* 0x000fc400078e00ea */
[----:B------:R-:W4:Y:S01]  /*ad730*/  LDL.LU R15, [R1+0x3a64] ;  /* 0x003a6400010f7983 */ /* 0x000f220000300800 */
[----:B------:R-:W-:Y:S01]  /*ad740*/  MOV R234, R149 ;  /* 0x0000009500ea7202 */ /* 0x000fe20000000f00 */
[----:B------:R-:W-:Y:S01]  /*ad750*/  IMAD.MOV.U32 R233, RZ, RZ, R232 ;  /* 0x000000ffffe97224 */ /* 0x000fe200078e00e8 */
[----:B------:R-:W-:Y:S01]  /*ad760*/  MOV R232, R148 ;  /* 0x0000009400e87202 */ /* 0x000fe20000000f00 */
[----:B------:R-:W-:Y:S01]  /*ad770*/  IMAD.MOV.U32 R231, RZ, RZ, R230 ;  /* 0x000000ffffe77224 */ /* 0x000fe200078e00e6 */
[----:B------:R-:W4:Y:S01]  /*ad780*/  LDL.LU R12, [R1+0x3aa0] ;  /* 0x003aa000010c7983 */ /* 0x000f220000300800 */
[----:B------:R-:W-:Y:S01]  /*ad790*/  MOV R230, R147 ;  /* 0x0000009300e67202 */ /* 0x000fe20000000f00 */
[----:B------:R-:W-:Y:S02]  /*ad7a0*/  IMAD.MOV.U32 R229, RZ, RZ, R228 ;  /* 0x000000ffffe57224 */ /* 0x000fe400078e00e4 */
[----:B------:R-:W4:Y:S01]  /*ad7b0*/  LDL.LU R10, [R1+0x3aa4] ;  /* 0x003aa400010a7983 */ /* 0x000f220000300800 */
[----:B------:R-:W-:Y:S01]  /*ad7c0*/  MOV R228, R146 ;  /* 0x0000009200e47202 */ /* 0x000fe20000000f00 */
[----:B------:R-:W-:-:S02]  /*ad7d0*/  IMAD.MOV.U32 R227, RZ, RZ, R226 ;  /* 0x000000ffffe37224 */ /* 0x000fc400078e00e2 */
[----:B------:R-:W-:Y:S01]  /*ad7e0*/  LDGSTS.E [R3+-0x1c180], desc[UR60][R246.64], P0 ;  /* 0xe3e80000f6037fae */ /* 0x000fe2000812187c */
[----:B------:R-:W-:Y:S01]  /*ad7f0*/  MOV R226, R145 ;  /* 0x0000009100e27202 */ /* 0x000fe20000000f00 */
[----:B------:R-:W-:Y:S02]  /*ad800*/  IMAD.MOV.U32 R225, RZ, RZ, R224 ;  /* 0x000000ffffe17224 */ /* 0x000fe400078e00e0 */
[----:B------:R-:W-:Y:S01]  /*ad810*/  LDGSTS.E [R3+-0x1bd80], desc[UR60][R240.64], P0 ;  /* 0xe4280000f0037fae */ /* 0x000fe2000812187c */
[----:B------:R-:W-:Y:S01]  /*ad820*/  MOV R224, R144 ;  /* 0x0000009000e07202 */ /* 0x000fe20000000f00 */
[----:B------:R-:W-:Y:S02]  /*ad830*/  IMAD.MOV.U32 R223, RZ, RZ, R222 ;  /* 0x000000ffffdf7224 */ /* 0x000fe400078e00de */
[----:B------:R-:W-:Y:S01]  /*ad840*/  LDGSTS.E [R3+-0x1b980], desc[UR60][R234.64], P0 ;  /* 0xe4680000ea037fae */ /* 0x000fe2000812187c */
        /* <DEDUP_REMOVED lines=18> */
[----:B------:R-:W-:Y:S02]  /*ad970*/  LOP3.LUT R4, R7, 0x60, RZ, 0x3c, !PT ;  /* 0x0000006007047812 */ /* 0x000fe400078e3cff */
[----:B------:R-:W-:Y:S01]  /*ad980*/  MOV R210, R137 ;  /* 0x0000008900d27202 */ /* 0x000fe20000000f00 */
[----:B------:R-:W-:Y:S01]  /*ad990*/  IMAD.MOV.U32 R209, RZ, RZ, R208 ;  /* 0x000000ffffd17224 */ /* 0x000fe200078e00d0 */
[----:B------:R-:W-:Y:S01]  /*ad9a0*/  LDGSTS.E [R3+-0x19d80], desc[UR60][R220.64], P0 ;  /* 0xe6280000dc037fae */ /* 0x000fe2000812187c */
[----:B------:R-:W-:-:S03]  /*ad9b0*/  MOV R208, R136 ;  /* 0x0000008800d07202 */ /* 0x000fc60000000f00 */
[----:B------:R-:W-:Y:S04]  /*ad9c0*/  LDGSTS.E [R3+-0x19980], desc[UR60][R218.64], P0 ;  /* 0xe6680000da037fae */ /* 0x000fe8000812187c */
[----:B------:R-:W-:Y:S04]  /*ad9d0*/  LDGSTS.E [R3+-0x19580], desc[UR60][R216.64], P0 ;  /* 0xe6a80000d8037fae */ /* 0x000fe8000812187c */
[----:B------:R-:W-:Y:S01]  /*ad9e0*/  LDGSTS.E [R3+-0x19180], desc[UR60][R214.64], P0 ;  /* 0xe6e80000d6037fae */ /* 0x000fe2000812187c */
[----:B------:R-:W-:-:S03]  /*ad9f0*/  IADD3 R4, R4, 0x100000, R8 ;  /* 0x0010000004047810 */ /* 0x000fc60007ffe008 */
[----:B------:R-:W-:Y:S04]  /*ada00*/  LDGSTS.E [R3+-0x18d80], desc[UR60][R212.64], P0 ;  /* 0xe7280000d4037fae */ /* 0x000fe8000812187c */
[----:B------:R-:W-:Y:S04]  /*ada10*/  LDGSTS.E [R3+-0x18980], desc[UR60][R210.64], P0 ;  /* 0xe7680000d2037fae */ /* 0x000fe8000812187c */
[----:B------:R-:W-:Y:S04]  /*ada20*/  LDGSTS.E [R3+-0x18580], desc[UR60][R208.64], P0 ;  /* 0xe7a80000d0037fae */ /* 0x000fe8000812187c */
[----:B------:R-:W-:Y:S01]  /*ada30*/  LDGSTS.E [R3+-0x18180], desc[UR60][R206.64], P0 ;  /* 0xe7e80000ce037fae */ /* 0x000fe2000812187c */
[----:B--2---:R-:W-:-:S02]  /*ada40*/  IADD3 R11, P1, R11, R6, RZ ;  /* 0x000000060b0b7210 */ /* 0x004fc40007f3e0ff */
[----:B------:R-:W-:-:S03]  /*ada50*/  IADD3 R9, P2, R9, R6, RZ ;  /* 0x0000000609097210 */ /* 0x000fc60007f5e0ff */
[----:B------:R-:W-:Y:S01]  /*ada60*/  IMAD.X R84, R84, 0x1, R2, P1 ;  /* 0x0000000154547824 */ /* 0x000fe200008e0602 */
[----:B------:R-:W-:Y:S04]  /*ada70*/  STL [R1+0x3964], R11 ;  /* 0x0039640b01007387 */ /* 0x000fe80000100800 */
[----:B------:R-:W-:Y:S01]  /*ada80*/  STL [R1+0x39a4], R9 ;  /* 0x0039a40901007387 */ /* 0x000fe20000100800 */
[----:B------:R-:W-:Y:S01]  /*ada90*/  IMAD.MOV.U32 R85, RZ, RZ, R84 ;  /* 0x000000ffff557224 */ /* 0x000fe200078e0054 */
[----:B---3--:R-:W-:Y:S02]  /*adaa0*/  IADD3.X R13, R13, R2, RZ, P2, !PT ;  /* 0x000000020d0d7210 */ /* 0x008fe400017fe4ff */
[----:B------:R1:W-:Y:S02]  /*adab0*/  STL [R1+0x3960], R84 ;  /* 0x0039605401007387 */ /* 0x0003e40000100800 */
[----:B-1----:R-:W-:-:S02]  /*adac0*/  MOV R84, R11 ;  /* 0x0000000b00547202 */ /* 0x002fc40000000f00 */
[----:B------:R-:W2:Y:S04]  /*adad0*/  LDL.LU R11, [R1+0x3ae4] ;  /* 0x003ae400010b7983 */ /* 0x000ea80000300800 */
[----:B------:R1:W-:Y:S04]  /*adae0*/  LDGSTS.E [R4+-0x3fd00], desc[UR60][R84.64], P0 ;  /* 0xc030000054047fae */ /* 0x0003e8000812187c */
[----:B------:R3:W-:Y:S04]  /*adaf0*/  STL [R1+0x39a0], R13 ;  /* 0x0039a00d01007387 */ /* 0x0007e80000100800 */
[----:B------:R-:W2:Y:S01]  /*adb00*/  LDL.LU R3, [R1+0x3b24] ;  /* 0x003b240001037983 */ /* 0x000ea20000300800 */
[----:B-1----:R-:W-:-:S03]  /*adb10*/  MOV R85, R13 ;  /* 0x0000000d00557202 */ /* 0x002fc60000000f00 */
[----:B---3--:R-:W3:Y:S01]  /*adb20*/  LDL.LU R13, [R1+0x3ae0] ;  /* 0x003ae000010d7983 */ /* 0x008ee20000300800 */
[----:B------:R-:W-:-:S03]  /*adb30*/  IMAD.MOV.U32 R84, RZ, RZ, R9 ;  /* 0x000000ffff547224 */ /* 0x000fc600078e0009 */
[----:B------:R-:W3:Y:S04]  /*adb40*/  LDL.LU R9, [R1+0x3b20] ;  /* 0x003b200001097983 */ /* 0x000ee80000300800 */
[----:B------:R1:W-:Y:S01]  /*adb50*/  LDGSTS.E [R4+-0x3f900], desc[UR60][R84.64], P0 ;  /* 0xc070000054047fae */ /* 0x0003e2000812187c */
[-C--:B----4-:R-:W-:Y:S02]  /*adb60*/  IADD3 R5, P1, R5, R6.reuse, RZ ;  /* 0x0000000605057210 */ /* 0x090fe40007f3e0ff */
[----:B------:R-:W-:-:S03]  /*adb70*/  IADD3 R14, P2, R14, R6, RZ ;  /* 0x000000060e0e7210 */ /* 0x000fc60007f5e0ff */
[----:B------:R-:W-:Y:S01]  /*adb80*/  IMAD.X R83, R83, 0x1, R2, P1 ;  /* 0x0000000153537824 */ /* 0x000fe200008e0602 */
[----:B------:R-:W-:Y:S01]  /*adb90*/  IADD3.X R16, R16, R2, RZ, P2, !PT ;  /* 0x0000000210107210 */ /* 0x000fe200017fe4ff */
[----:B------:R4:W-:Y:S04]  /*adba0*/  STL [R1+0x39e4], R5 ;  /* 0x0039e40501007387 */ /* 0x0009e80000100800 */
[----:B------:R4:W-:Y:S01]  /*adbb0*/  STL [R1+0x39e0], R83 ;  /* 0x0039e05301007387 */ /* 0x0009e20000100800 */
[----:B-1----:R-:W-:Y:S01]  /*adbc0*/  IMAD.MOV.U32 R84, RZ, RZ, R5 ;  /* 0x000000ffff547224 */ /* 0x002fe200078e0005 */
[----:B------:R-:W-:Y:S02]  /*adbd0*/  MOV R85, R83 ;  /* 0x0000005300557202 */ /* 0x000fe40000000f00 */
[----:B------:R-:W-:Y:S04]  /*adbe0*/  STL [R1+0x3a24], R14 ;  /* 0x003a240e01007387 */ /* 0x000fe80000100800 */
[----:B------:R1:W-:Y:S04]  /*adbf0*/  STL [R1+0x3a20], R16 ;  /* 0x003a201001007387 */ /* 0x0003e80000100800 */
[----:B------:R-:W-:Y:S04]  /*adc00*/  LDGSTS.E [R4+-0x3f500], desc[UR60][R84.64], P0 ;  /* 0xc0b0000054047fae */ /* 0x000fe8000812187c */
[----:B----4-:R-:W4:Y:S04]  /*adc10*/  LDL.LU R5, [R1+0x3b64] ;  /* 0x003b640001057983 */ /* 0x010f280000300800 */
[----:B------:R-:W4:Y:S04]  /*adc20*/  LDL.LU R84, [R1+0x3bb4] ;  /* 0x003bb40001547983 */ /* 0x000f280000300800 */
[----:B------:R-:W4:Y:S04]  /*adc30*/  LDL.LU R83, [R1+0x3b60] ;  /* 0x003b600001537983 */ /* 0x000f280000300800 */
[----:B------:R-:W4:Y:S01]  /*adc40*/  LDL.LU R85, [R1+0x3bb0] ;  /* 0x003bb00001557983 */ /* 0x000f220000300800 */
[----:B------:R-:W-:-:S02]  /*adc50*/  IADD3 R15, P1, R15, R6, RZ ;  /* 0x000000060f0f7210 */ /* 0x000fc40007f3e0ff */
[----:B------:R-:W-:Y:S01]  /*adc60*/  IADD3 R10, P2, R10, R6, RZ ;  /* 0x000000060a0a7210 */ /* 0x000fe20007f5e0ff */
[----:B------:R-:W-:Y:S01]  /*adc70*/  IMAD.MOV.U32 R86, RZ, RZ, R14 ;  /* 0x000000ffff567224 */ /* 0x000fe200078e000e */
[----:B------:R-:W-:Y:S01]  /*adc80*/  MOV R87, R16 ;  /* 0x0000001000577202 */ /* 0x000fe20000000f00 */
[----:B------:R-:W-:Y:S01]  /*adc90*/  IMAD.X R17, R17, 0x1, R2, P1 ;  /* 0x0000000111117824 */ /* 0x000fe200008e0602 */
[----:B-1----:R-:W4:Y:S01]  /*adca0*/  LDL.LU R16, [R1+0x3bf4] ;  /* 0x003bf40001107983 */ /* 0x002f220000300800 */
[----:B------:R-:W-:-:S03]  /*adcb0*/  IADD3.X R12, R12, R2, RZ, P2, !PT ;  /* 0x000000020c0c7210 */ /* 0x000fc600017fe4ff */
[----:B------:R-:W4:Y:S04]  /*adcc0*/  LDL.LU R14, [R1+0x3c34] ;  /* 0x003c3400010e7983 */ /* 0x000f280000300800 */
[----:B------:R-:W-:Y:S04]  /*adcd0*/  STL [R1+0x3a64], R15 ;  /* 0x003a640f01007387 */ /* 0x000fe80000100800 */
[----:B------:R1:W-:Y:S04]  /*adce0*/  STL [R1+0x3a60], R17 ;  /* 0x003a601101007387 */ /* 0x0003e80000100800 */
[----:B------:R1:W-:Y:S04]  /*adcf0*/  LDGSTS.E [R4+-0x3f100], desc[UR60][R86.64], P0 ;  /* 0xc0f0000056047fae */ /* 0x0003e8000812187c */
[----:B------:R-:W-:Y:S04]  /*add00*/  STL [R1+0x3aa4], R10 ;  /* 0x003aa40a01007387 */ /* 0x000fe80000100800 */
[----:B------:R1:W-:Y:S02]  /*add10*/  STL [R1+0x3aa0], R12 ;  /* 0x003aa00c01007387 */ /* 0x0003e40000100800 */
[----:B-1----:R-:W-:Y:S01]  /*add20*/  MOV R87, R17 ;  /* 0x0000001100577202 */ /* 0x002fe20000000f00 */
[----:B------:R-:W-:Y:S01]  /*add30*/  IMAD.MOV.U32 R86, RZ, RZ, R15 ;  /* 0x000000ffff567224 */ /* 0x000fe200078e000f */
[----:B------:R-:W4:Y:S04]  /*add40*/  LDL.LU R17, [R1+0x3bf0] ;  /* 0x003bf00001117983 */ /* 0x000f280000300800 */
[----:B------:R-:W4:Y:S04]  /*add50*/  LDL.LU R15, [R1+0x3c30] ;  /* 0x003c3000010f7983 */ /* 0x000f280000300800 */
[----:B------:R1:W-:Y:S02]  /*add60*/  LDGSTS.E [R4+-0x3ed00], desc[UR60][R86.64], P0 ;  /* 0xc130000056047fae */ /* 0x0003e4000812187c */
[----:B-1----:R-:W-:Y:S01]  /*add70*/  IMAD.MOV.U32 R86, RZ, RZ, R10 ;  /* 0x000000ffff567224 */ /* 0x002fe200078e000a */
[----:B------:R-:W-:-:S02]  /*add80*/  MOV R87, R12 ;  /* 0x0000000c00577202 */ /* 0x000fc40000000f00 */
[----:B------:R-:W4:Y:S04]  /*add90*/  LDL.LU R12, [R1+0x3c74] ;  /* 0x003c7400010c7983 */ /* 0x000f280000300800 */
[----:B------:R-:W4:Y:S04]  /*adda0*/  LDL.LU R10, [R1+0x3cb4] ;  /* 0x003cb400010a7983 */ /* 0x000f280000300800 */
[----:B------:R1:W-:Y:S01]  /*addb0*/  LDGSTS.E [R4+-0x3e900], desc[UR60][R86.64], P0 ;  /* 0xc170000056047fae */ /* 0x0003e2000812187c */
[-C--:B--2---:R-:W-:Y:S02]  /*addc0*/  IADD3 R11, P1, R11, R6.reuse, RZ ;  /* 0x000000060b0b7210 */ /* 0x084fe40007f3e0ff */
[----:B------:R-:W-:-:S03]  /*addd0*/  IADD3 R3, P2, R3, R6, RZ ;  /* 0x0000000603037210 */ /* 0x000fc60007f5e0ff */
[----:B------:R-:W-:Y:S01]  /*adde0*/  STL [R1+0x3ae4], R11 ;  /* 0x003ae40b01007387 */ /* 0x000fe20000100800 */
[----:B-1----:R-:W-:Y:S02]  /*addf0*/  IMAD.MOV.U32 R86, RZ, RZ, R11 ;  /* 0x000000ffff567224 */ /* 0x002fe400078e000b */
[----:B---3--:R-:W-:Y:S01]  /*ade00*/  IMAD.X R13, R13, 0x1, R2, P1 ;  /* 0x000000010d0d7824 */ /* 0x008fe200008e0602 */
[----:B------:R-:W-:-:S04]  /*ade10*/  IADD3.X R9, R9, R2, RZ, P2, !PT ;  /* 0x0000000209097210 */ /* 0x000fc800017fe4ff */
[----:B------:R1:W-:Y:S01]  /*ade20*/  STL [R1+0x3ae0], R13 ;  /* 0x003ae00d01007387 */ /* 0x0003e20000100800 */
[----:B------:R-:W-:-:S03]  /*ade30*/  MOV R87, R13 ;  /* 0x0000000d00577202 */ /* 0x000fc60000000f00 */
[----:B------:R-:W-:Y:S04]  /*ade40*/  STL [R1+0x3b24], R3 ;  /* 0x003b240301007387 */ /* 0x000fe80000100800 */
[----:B------:R2:W-:Y:S04]  /*ade50*/  LDGSTS.E [R4+-0x3e500], desc[UR60][R86.64], P0 ;  /* 0xc1b0000056047fae */ /* 0x0005e8000812187c */
[----:B-1----:R-:W3:Y:S04]  /*ade60*/  LDL.LU R13, [R1+0x3c70] ;  /* 0x003c7000010d7983 */ /* 0x002ee80000300800 */
[----:B------:R1:W-:Y:S04]  /*ade70*/  STL [R1+0x3b20], R9 ;  /* 0x003b200901007387 */ /* 0x0003e80000100800 */
[----:B------:R-:W3:Y:S01]  /*ade80*/  LDL.LU R11, [R1+0x3cb0] ;  /* 0x003cb000010b7983 */ /* 0x000ee20000300800 */
[----:B--2---:R-:W-:Y:S01]  /*ade90*/  IMAD.MOV.U32 R86, RZ, RZ, R3 ;  /* 0x000000ffff567224 */ /* 0x004fe200078e0003 */
[----:B------:R-:W-:-:S02]  /*adea0*/  MOV R87, R9 ;  /* 0x0000000900577202 */ /* 0x000fc40000000f00 */
[----:B-1----:R-:W2:Y:S04]  /*adeb0*/  LDL.LU R9, [R1+0x3cf4] ;  /* 0x003cf40001097983 */ /* 0x002ea80000300800 */
[----:B------:R-:W2:Y:S04]  /*adec0*/  LDL.LU R3, [R1+0x3d34] ;  /* 0x003d340001037983 */ /* 0x000ea80000300800 */
[----:B------:R1:W-:Y:S01]  /*aded0*/  LDGSTS.E [R4+-0x3e100], desc[UR60][R86.64], P0 ;  /* 0xc1f0000056047fae */ /* 0x0003e2000812187c */
[----:B----4-:R-:W-:-:S05]  /*adee0*/  IADD3 R5, P1, R5, R6, RZ ;  /* 0x0000000605057210 */ /* 0x010fca0007f3e0ff */
[----:B------:R-:W-:Y:S01]  /*adef0*/  STL [R1+0x3b64], R5 ;  /* 0x003b640501007387 */ /* 0x000fe20000100800 */
[----:B------:R-:W-:Y:S01]  /*adf00*/  IADD3 R84, P2, R84, R6, RZ ;  /* 0x0000000654547210 */ /* 0x000fe20007f5e0ff */
[----:B------:R-:W-:-:S03]  /*adf10*/  IMAD.X R83, R83, 0x1, R2, P1 ;  /* 0x0000000153537824 */ /* 0x000fc600008e0602 */
[----:B------:R-:W-:Y:S02]  /*adf20*/  IADD3.X R85, R85, R2, RZ, P2, !PT ;  /* 0x0000000255557210 */ /* 0x000fe400017fe4ff */
[----:B------:R4:W-:Y:S01]  /*adf30*/  STL [R1+0x3b60], R83 ;  /* 0x003b605301007387 */ /* 0x0009e20000100800 */
[----:B-1----:R-:W-:-:S03]  /*adf40*/  MOV R87, R83 ;  /* 0x0000005300577202 */ /* 0x002fc60000000f00 */
[----:B------:R-:W-:Y:S01]  /*adf50*/  STL [R1+0x3bb4], R84 ;  /* 0x003bb45401007387 */ /* 0x000fe20000100800 */
[----:B------:R-:W-:Y:S01]  /*adf60*/  IMAD.MOV.U32 R86, RZ, RZ, R5 ;  /* 0x000000ffff567224 */ /* 0x000fe200078e0005 */
[-C--:B------:R-:W-:Y:S02]  /*adf70*/  IADD3 R16, P1, R16, R6.reuse, RZ ;  /* 0x0000000610107210 */ /* 0x080fe40007f3e0ff */
[----:B------:R-:W-:Y:S02]  /*adf80*/  IADD3 R14, P2, R14, R6, RZ ;  /* 0x000000060e0e7210 */ /* 0x000fe40007f5e0ff */
[----:B------:R-:W-:Y:S04]  /*adf90*/  LDGSTS.E [R4+-0x3dd00], desc[UR60][R86.64], P0 ;  /* 0xc230000056047fae */ /* 0x000fe8000812187c */
[----:B----4-:R-:W4:Y:S04]  /*adfa0*/  LDL.LU R83, [R1+0x3cf0] ;  /* 0x003cf00001537983 */ /* 0x010f280000300800 */
[----:B------:R1:W-:Y:S04]  /*adfb0*/  STL [R1+0x3bb0], R85 ;  /* 0x003bb05501007387 */ /* 0x0003e80000100800 */
[----:B------:R-:W4:Y:S04]  /*adfc0*/  LDL.LU R5, [R1+0x3d30] ;  /* 0x003d300001057983 */ /* 0x000f280000300800 */
[----:B------:R-:W-:Y:S04]  /*adfd0*/  STL [R1+0x3bf4], R16 ;  /* 0x003bf41001007387 */ /* 0x000fe80000100800 */
[----:B------:R-:W-:Y:S01]  /*adfe0*/  LDGSTS.E [R4+-0x3d900], desc[UR60][R84.64], P0 ;  /* 0xc270000054047fae */ /* 0x000fe2000812187c */
[----:B------:R-:W-:Y:S01]  /*adff0*/  IMAD.X R17, R17, 0x1, R2, P1 ;  /* 0x0000000111117824 */ /* 0x000fe200008e0602 */
[----:B------:R-:W-:-:S04]  /*ae000*/  IADD3.X R15, R15, R2, RZ, P2, !PT ;  /* 0x000000020f0f7210 */ /* 0x000fc800017fe4ff */
[----:B------:R3:W-:Y:S04]  /*ae010*/  STL [R1+0x3bf0], R17 ;  /* 0x003bf01101007387 */ /* 0x0007e80000100800 */
[----:B------:R-:W-:Y:S04]  /*ae020*/  STL [R1+0x3c34], R14 ;  /* 0x003c340e01007387 */ /* 0x000fe80000100800 */
[----:B------:R3:W-:Y:S04]  /*ae030*/  STL [R1+0x3c30], R15 ;  /* 0x003c300f01007387 */ /* 0x0007e80000100800 */
[----:B------:R-:W4:Y:S04]  /*ae040*/  LDL.LU.64 R88, [R1+0x2820] ;  /* 0x0028200001587983 */ /* 0x000f280000300a00 */
[----:B------:R-:W4:Y:S04]  /*ae050*/  LDL.LU.64 R86, [R1+0x27e0] ;  /* 0x0027e00001567983 */ /* 0x000f280000300a00 */
[----:B-1----:R-:W4:Y:S04]  /*ae060*/  LDL.LU.64 R84, [R1+0x27a0] ;  /* 0x0027a00001547983 */ /* 0x002f280000300a00 */
[----:B------:R-:W-:Y:S04]  /*ae070*/  LDGSTS.E [R4+-0x3d500], desc[UR60][R16.64], P0 ;  /* 0xc2b0000010047fae */ /* 0x000fe8000812187c */
[----:B------:R-:W-:Y:S01]  /*ae080*/  LDGSTS.E [R4+-0x3d100], desc[UR60][R14.64], P0 ;  /* 0xc2f000000e047fae */ /* 0x000fe2000812187c */
[----:B------:R-:W-:-:S02]  /*ae090*/  IADD3 R12, P1, R12, R6, RZ ;  /* 0x000000060c0c7210 */ /* 0x000fc40007f3e0ff */
[----:B------:R-:W-:-:S03]  /*ae0a0*/  IADD3 R10, P2, R10, R6, RZ ;  /* 0x000000060a0a7210 */ /* 0x000fc60007f5e0ff */
[----:B------:R-:W-:Y:S01]  /*ae0b0*/  STL [R1+0x3c74], R12 ;  /* 0x003c740c01007387 */ /* 0x000fe20000100800 */
[----:B---3--:R-:W-:Y:S01]  /*ae0c0*/  IMAD.X R13, R13, 0x1, R2, P1 ;  /* 0x000000010d0d7824 */ /* 0x008fe200008e0602 */
[----:B------:R-:W-:-:S04]  /*ae0d0*/  IADD3.X R11, R11, R2, RZ, P2, !PT ;  /* 0x000000020b0b7210 */ /* 0x000fc800017fe4ff */
[----:B------:R-:W-:Y:S04]  /*ae0e0*/  STL [R1+0x3c70], R13 ;  /* 0x003c700d01007387 */ /* 0x000fe80000100800 */
[----:B------:R-:W-:Y:S04]  /*ae0f0*/  STL [R1+0x3cb4], R10 ;  /* 0x003cb40a01007387 */ /* 0x000fe80000100800 */
[----:B------:R1:W-:Y:S04]  /*ae100*/  STL [R1+0x3cb0], R11 ;  /* 0x003cb00b01007387 */ /* 0x0003e80000100800 */
[----:B------:R-:W3:Y:S04]  /*ae110*/  LDL.LU.64 R16, [R1+0x2760] ;  /* 0x0027600001107983 */ /* 0x000ee80000300a00 */
[----:B------:R-:W3:Y:S04]  /*ae120*/  LDL.LU.64 R14, [R1+0x2720] ;  /* 0x00272000010e7983 */ /* 0x000ee80000300a00 */
[----:B------:R-:W-:Y:S04]  /*ae130*/  LDGSTS.E [R4+-0x3cd00], desc[UR60][R12.64], P0 ;  /* 0xc33000000c047fae */ /* 0x000fe8000812187c */
[----:B------:R-:W-:Y:S04]  /*ae140*/  LDGSTS.E [R4+-0x3c900], desc[UR60][R10.64], P0 ;  /* 0xc37000000a047fae */ /* 0x000fe8000812187c */
[----:B-1----:R-:W3:Y:S04]  /*ae150*/  LDL.LU.64 R10, [R1+0x26e0] ;  /* 0x0026e000010a7983 */ /* 0x002ee80000300a00 */
[----:B------:R-:W3:Y:S01]  /*ae160*/  LDL.LU.64 R12, [R1+0x26a0] ;  /* 0x0026a000010c7983 */ /* 0x000ee20000300a00 */
[----:B--2---:R-:W-:-:S02]  /*ae170*/  IADD3 R9, P1, R9, R6, RZ ;  /* 0x0000000609097210 */ /* 0x004fc40007f3e0ff */
[----:B------:R-:W-:-:S03]  /*ae180*/  IADD3 R3, P2, R3, R6, RZ ;  /* 0x0000000603037210 */ /* 0x000fc60007f5e0ff */
[----:B------:R-:W-:Y:S01]  /*ae190*/  STL [R1+0x3cf4], R9 ;  /* 0x003cf40901007387 */ /* 0x000fe20000100800 */
[----:B------:R-:W-:Y:S02]  /*ae1a0*/  IMAD.MOV.U32 R90, RZ, RZ, R9 ;  /* 0x000000ffff5a7224 */ /* 0x000fe400078e0009 */
[----:B----4-:R-:W-:Y:S01]  /*ae1b0*/  IMAD.X R83, R83, 0x1, R2, P1 ;  /* 0x0000000153537824 */ /* 0x010fe200008e0602 */
[----:B------:R-:W-:-:S04]  /*ae1c0*/  IADD3.X R5, R5, R2, RZ, P2, !PT ;  /* 0x0000000205057210 */ /* 0x000fc800017fe4ff */
[----:B------:R-:W-:Y:S04]  /*ae1d0*/  STL [R1+0x3cf0], R83 ;  /* 0x003cf05301007387 */ /* 0x000fe80000100800 */
[----:B------:R1:W-:Y:S04]  /*ae1e0*/  STL [R1+0x3d34], R3 ;  /* 0x003d340301007387 */ /* 0x0003e80000100800 */
[----:B------:R-:W-:Y:S04]  /*ae1f0*/  STL [R1+0x3d30], R5 ;  /* 0x003d300501007387 */ /* 0x000fe80000100800 */
[----:B------:R-:W2:Y:S01]  /*ae200*/  LDL.LU.64 R98, [R1+0x2660] ;  /* 0x0026600001627983 */ /* 0x000ea20000300a00 */
[----:B------:R-:W-:-:S03]  /*ae210*/  MOV R91, R83 ;  /* 0x00000053005b7202 */ /* 0x000fc60000000f00 */
[----:B------:R-:W4:Y:S04]  /*ae220*/  LDL.LU.64 R92, [R1+0x2620] ;  /* 0x00262000015c7983 */ /* 0x000f280000300a00 */
[----:B------:R-:W4:Y:S04]  /*ae230*/  LDL.LU.64 R96, [R1+0x24b0] ;  /* 0x0024b00001607983 */ /* 0x000f280000300a00 */
[----:B------:R1:W-:Y:S02]  /*ae240*/  LDGSTS.E [R4+-0x3c500], desc[UR60][R90.64], P0 ;  /* 0xc3b000005a047fae */ /* 0x0003e4000812187c */
[----:B-1----:R-:W-:Y:S01]  /*ae250*/  IMAD.MOV.U32 R90, RZ, RZ, R3 ;  /* 0x000000ffff5a7224 */ /* 0x002fe200078e0003 */
[----:B------:R-:W-:-:S05]  /*ae260*/  MOV R91, R5 ;  /* 0x00000005005b7202 */ /* 0x000fca0000000f00 */
[----:B------:R1:W-:Y:S01]  /*ae270*/  LDGSTS.E [R4+-0x3c100], desc[UR60][R90.64], P0 ;  /* 0xc3f000005a047fae */ /* 0x0003e2000812187c */
[-C--:B------:R-:W-:Y:S02]  /*ae280*/  IADD3 R130, P1, R88, R6.reuse, RZ ;  /* 0x0000000658827210 */ /* 0x080fe40007f3e0ff */
[----:B------:R-:W-:Y:S01]  /*ae290*/  LOP3.LUT R3, R7, 0x70, RZ, 0x3c, !PT ;  /* 0x0000007007037812 */ /* 0x000fe200078e3cff */
[----:B------:R-:W4:Y:S04]  /*ae2a0*/  LDL.LU.64 R90, [R1+0x2478] ;  /* 0x00247800015a7983 */ /* 0x000f280000300a00 */
[----:B------:R-:W4:Y:S01]  /*ae2b0*/  LDL.LU.64 R94, [R1+0x2440] ;  /* 0x00244000015e7983 */ /* 0x000f220000300a00 */
[----:B------:R-:W-:Y:S01]  /*ae2c0*/  IMAD.X R7, R89, 0x1, R2, P1 ;  /* 0x0000000159077824 */ /* 0x000fe200008e0602 */
[----:B------:R-:W-:-:S02]  /*ae2d0*/  IADD3 R129, P1, R86, R6, RZ ;  /* 0x0000000656817210 */ /* 0x000fc40007f3e0ff */
[----:B------:R-:W4:Y:S01]  /*ae2e0*/  LDL.LU.64 R88, [R1+0x22f0] ;  /* 0x0022f00001587983 */ /* 0x000f220000300a00 */
[----:B------:R-:W-:Y:S02]  /*ae2f0*/  IADD3 R3, R3, 0x100000, R8 ;  /* 0x0010000003037810 */ /* 0x000fe40007ffe008 */
[----:B------:R-:W-:Y:S02]  /*ae300*/  IADD3.X R8, R87, R2, RZ, P1, !PT ;  /* 0x0000000257087210 */ /* 0x000fe40000ffe4ff */
[----:B------:R-:W-:Y:S01]  /*ae310*/  IADD3 R128, P1, R84, R6, RZ ;  /* 0x0000000654807210 */ /* 0x000fe20007f3e0ff */
[----:B------:R-:W4:Y:S04]  /*ae320*/  LDL.LU.64 R86, [R1+0x22c0] ;  /* 0x0022c00001567983 */ /* 0x000f280000300a00 */
[----:B------:R-:W-:-:S02]  /*ae330*/  IMAD.X R9, R85, 0x1, R2, P1 ;  /* 0x0000000155097824 */ /* 0x000fc400008e0602 */
[----:B------:R-:W4:Y:S01]  /*ae340*/  LDL.LU.64 R84, [R1+0x2290] ;  /* 0x0022900001547983 */ /* 0x000f220000300a00 */
[----:B---3--:R-:W-:-:S04]  /*ae350*/  IADD3 R126, P1, R16, R6, RZ ;  /* 0x00000006107e7210 */ /* 0x008fc80007f3e0ff */
[----:B------:R-:W-:Y:S02]  /*ae360*/  IADD3.X R127, R17, R2, RZ, P1, !PT ;  /* 0x00000002117f7210 */ /* 0x000fe40000ffe4ff */
[-C--:B------:R-:W-:Y:S01]  /*ae370*/  IADD3 R124, P1, R14, R6.reuse, RZ ;  /* 0x000000060e7c7210 */ /* 0x080fe20007f3e0ff */
[----:B------:R-:W3:Y:S04]  /*ae380*/  LDL.LU.64 R16, [R1+0x2260] ;  /* 0x0022600001107983 */ /* 0x000ee80000300a00 */
[----:B------:R-:W-:Y:S02]  /*ae390*/  IMAD.X R125, R15, 0x1, R2, P1 ;  /* 0x000000010f7d7824 */ /* 0x000fe400008e0602 */
[----:B------:R-:W3:Y:S01]  /*ae3a0*/  LDL.LU.64 R14, [R1+0x2230] ;  /* 0x00223000010e7983 */ /* 0x000ee20000300a00 */
[----:B------:R-:W-:-:S04]  /*ae3b0*/  IADD3 R122, P1, R10, R6, RZ ;  /* 0x000000060a7a7210 */ /* 0x000fc80007f3e0ff */
[----:B------:R-:W-:Y:S02]  /*ae3c0*/  IADD3.X R123, R11, R2, RZ, P1, !PT ;  /* 0x000000020b7b7210 */ /* 0x000fe40000ffe4ff */
[-C--:B------:R-:W-:Y:S01]  /*ae3d0*/  IADD3 R120, P1, R12, R6.reuse, RZ ;  /* 0x000000060c787210 */ /* 0x080fe20007f3e0ff */
[----:B------:R-:W3:Y:S04]  /*ae3e0*/  LDL.LU.64 R10, [R1+0x2110] ;  /* 0x00211000010a7983 */ /* 0x000ee80000300a00 */
[----:B------:R-:W-:Y:S02]  /*ae3f0*/  IMAD.X R121, R13, 0x1, R2, P1 ;  /* 0x000000010d797824 */ /* 0x000fe400008e0602 */
[----:B------:R-:W3:Y:S01]  /*ae400*/  LDL.LU.64 R12, [R1+0x20e8] ;  /* 0x0020e800010c7983 */ /* 0x000ee20000300a00 */
[----:B--2---:R-:W-:-:S04]  /*ae410*/  IADD3 R118, P1, R98, R6, RZ ;  /* 0x0000000662767210 */ /* 0x004fc80007f3e0ff */
[----:B------:R-:W-:Y:S02]  /*ae420*/  IADD3.X R119, R99, R2, RZ, P1, !PT ;  /* 0x0000000263777210 */ /* 0x000fe40000ffe4ff */
[----:B----4-:R-:W-:-:S05]  /*ae430*/  IADD3 R116, P1, R92, R6, RZ ;  /* 0x000000065c747210 */ /* 0x010fca0007f3e0ff */
[----:B------:R-:W-:Y:S01]  /*ae440*/  IMAD.X R117, R93, 0x1, R2, P1 ;  /* 0x000000015d757824 */ /* 0x000fe200008e0602 */
[----:B------:R-:W-:Y:S01]  /*ae450*/  IADD3 R114, P1, R96, R6, RZ ;  /* 0x0000000660727210 */ /* 0x000fe20007f3e0ff */
[----:B------:R-:W2:Y:S03]  /*ae460*/  LDL.LU.64 R92, [R1+0x20c0] ;  /* 0x0020c000015c7983 */ /* 0x000ea60000300a00 */
[----:B------:R-:W-:Y:S02]  /*ae470*/  IADD3.X R115, R97, R2, RZ, P1, !PT ;  /* 0x0000000261737210 */ /* 0x000fe40000ffe4ff */
[----:B------:R-:W-:-:S05]  /*ae480*/  IADD3 R112, P1, R90, R6, RZ ;  /* 0x000000065a707210 */ /* 0x000fca0007f3e0ff */
[----:B------:R-:W-:Y:S01]  /*ae490*/  IMAD.X R113, R91, 0x1, R2, P1 ;  /* 0x000000015b717824 */ /* 0x000fe200008e0602 */
[----:B------:R-:W-:Y:S01]  /*ae4a0*/  IADD3 R110, P1, R94, R6, RZ ;  /* 0x000000065e6e7210 */ /* 0x000fe20007f3e0ff */
[----:B------:R-:W4:Y:S03]  /*ae4b0*/  LDL.LU.64 R90, [R1+0x2098] ;  /* 0x00209800015a7983 */ /* 0x000f260000300a00 */
[----:B------:R-:W-:Y:S02]  /*ae4c0*/  IADD3.X R111, R95, R2, RZ, P1, !PT ;  /* 0x000000025f6f7210 */ /* 0x000fe40000ffe4ff */
[----:B------:R-:W-:-:S05]  /*ae4d0*/  IADD3 R108, P1, R88, R6, RZ ;  /* 0x00000006586c7210 */ /* 0x000fca0007f3e0ff */
[--C-:B------:R-:W-:Y:S01]  /*ae4e0*/  IMAD.X R109, R89, 0x1, R2.reuse, P1 ;  /* 0x00000001596d7824 */ /* 0x100fe200008e0602 */
[----:B------:R-:W-:Y:S01]  /*ae4f0*/  IADD3 R106, P1, R86, R6, RZ ;  /* 0x00000006566a7210 */ /* 0x000fe20007f3e0ff */
[----:B------:R-:W1:Y:S03]  /*ae500*/  LDL.LU.64 R88, [R1+0x1fa0] ;  /* 0x001fa00001587983 */ /* 0x000e660000300a00 */
[----:B------:R-:W-:Y:S02]  /*ae510*/  IADD3.X R107, R87, R2, RZ, P1, !PT ;  /* 0x00000002576b7210 */ /* 0x000fe40000ffe4ff */
[----:B------:R-:W-:Y:S01]  /*ae520*/  IADD3 R104, P1, R84, R6, RZ ;  /* 0x0000000654687210 */ /* 0x000fe20007f3e0ff */
[----:B------:R-:W4:Y:S04]  /*ae530*/  LDL.LU.64 R86, [R1+0x1f80] ;  /* 0x001f800001567983 */ /* 0x000f280000300a00 */
[----:B------:R-:W-:-:S02]  /*ae540*/  IMAD.X R105, R85, 0x1, R2, P1 ;  /* 0x0000000155697824 */ /* 0x000fc400008e0602 */
[----:B------:R-:W4:Y:S01]  /*ae550*/  LDL.LU.64 R84, [R1+0x1f60] ;  /* 0x001f600001547983 */ /* 0x000f220000300a00 */
[----:B---3--:R-:W-:-:S04]  /*ae560*/  IADD3 R102, P1, R16, R6, RZ ;  /* 0x0000000610667210 */ /* 0x008fc80007f3e0ff */
[----:B------:R-:W-:Y:S02]  /*ae570*/  IADD3.X R103, R17, R2, RZ, P1, !PT ;  /* 0x0000000211677210 */ /* 0x000fe40000ffe4ff */
[----:B------:R-:W3:Y:S01]  /*ae580*/  LDL.LU.64 R16, [R1+0x1f40] ;  /* 0x001f400001107983 */ /* 0x000ee20000300a00 */
[----:B------:R-:W-:-:S05]  /*ae590*/  IADD3 R100, P1, R14, R6, RZ ;  /* 0x000000060e647210 */ /* 0x000fca0007f3e0ff */
[----:B------:R-:W-:Y:S02]  /*ae5a0*/  IMAD.X R101, R15, 0x1, R2, P1 ;  /* 0x000000010f657824 */ /* 0x000fe400008e0602 */
[----:B------:R-:W3:Y:S01]  /*ae5b0*/  LDL.LU.64 R14, [R1+0x1f20] ;  /* 0x001f2000010e7983 */ /* 0x000ee20000300a00 */
[----:B------:R-:W-:-:S04]  /*ae5c0*/  IADD3 R98, P1, R10, R6, RZ ;  /* 0x000000060a627210 */ /* 0x000fc80007f3e0ff */
[----:B------:R-:W-:Y:S02]  /*ae5d0*/  IADD3.X R99, R11, R2, RZ, P1, !PT ;  /* 0x000000020b637210 */ /* 0x000fe40000ffe4ff */
[----:B------:R-:W3:Y:S01]  /*ae5e0*/  LDL.LU.64 R10, [R1+0x1f00] ;  /* 0x001f0000010a7983 */ /* 0x000ee20000300a00 */
        /* <DEDUP_REMOVED lines=9> */
[----:B-1----:R-:W-:-:S04]  /*ae680*/  IADD3 R90, P1, R88, R6, RZ ;  /* 0x00000006585a7210 */ /* 0x002fc80007f3e0ff */
[----:B------:R-:W-:Y:S02]  /*ae690*/  IADD3.X R91, R89, R2, RZ, P1, !PT ;  /* 0x00000002595b7210 */ /* 0x000fe40000ffe4ff */
[----:B------:R-:W-:-:S05]  /*ae6a0*/  IADD3 R88, P1, R86, R6, RZ ;  /* 0x0000000656587210 */ /* 0x000fca0007f3e0ff */
[----:B------:R-:W-:Y:S01]  /*ae6b0*/  IMAD.X R89, R87, 0x1, R2, P1 ;  /* 0x0000000157597824 */ /* 0x000fe200008e0602 */
[----:B------:R-:W-:-:S04]  /*ae6c0*/  IADD3 R86, P1, R84, R6, RZ ;  /* 0x0000000654567210 */ /* 0x000fc80007f3e0ff */
[----:B------:R-:W-:Y:S02]  /*ae6d0*/  IADD3.X R87, R85, R2, RZ, P1, !PT ;  /* 0x0000000255577210 */ /* 0x000fe40000ffe4ff */
[----:B------:R-:W-:Y:S02]  /*ae6e0*/  MOV R131, R8 ;  /* 0x0000000800837202 */ /* 0x000fe40000000f00 */
[----:B---3--:R-:W-:-:S05]  /*ae6f0*/  IADD3 R84, P1, R16, R6, RZ ;  /* 0x0000000610547210 */ /* 0x008fca0007f3e0ff */
        /* <DEDUP_REMOVED lines=23> */
[-C--:B------:R-:W-:Y:S01]  /*ae870*/  IADD3 R143, P1, R192, R6.reuse, RZ ;  /* 0x00000006c08f7210 */ /* 0x080fe20007f3e0ff */
[----:B------:R-:W-:Y:S01]  /*ae880*/  IMAD.MOV.U32 R132, RZ, RZ, R130 ;  /* 0x000000ffff847224 */ /* 0x000fe200078e0082 */
[----:B------:R-:W-:Y:S01]  /*ae890*/  MOV R133, R7 ;  /* 0x0000000700857202 */ /* 0x000fe20000000f00 */
[----:B------:R-:W-:Y:S02]  /*ae8a0*/  IMAD.MOV.U32 R130, RZ, RZ, R129 ;  /* 0x000000ffff827224 */ /* 0x000fe400078e0081 */
[----:B------:R-:W-:Y:S01]  /*ae8b0*/  IMAD.X R192, R193, 0x1, R2, P1 ;  /* 0x00000001c1c07824 */ /* 0x000fe200008e0602 */
[----:B------:R-:W-:Y:S01]  /*ae8c0*/  IADD3 R142, P1, R188, R6, RZ ;  /* 0x00000006bc8e7210 */ /* 0x000fe20007f3e0ff */
[----:B------:R-:W-:Y:S01]  /*ae8d0*/  IMAD.MOV.U32 R129, RZ, RZ, R9 ;  /* 0x000000ffff817224 */ /* 0x000fe200078e0009 */
[----:B------:R-:W-:Y:S04]  /*ae8e0*/  STL.64 [R1+0x2820], R132 ;  /* 0x0028208401007387 */ /* 0x000fe80000100a00 */
[----:B------:R-:W-:Y:S01]  /*ae8f0*/  LDGSTS.E [R4+-0x3bd00], desc[UR60][R132.64], P0 ;  /* 0xc430000084047fae */ /* 0x000fe2000812187c */
[----:B------:R-:W-:-:S02]  /*ae900*/  IADD3.X R188, R189, R2, RZ, P1, !PT ;  /* 0x00000002bdbc7210 */ /* 0x000fc40000ffe4ff */
[----:B------:R-:W-:Y:S01]  /*ae910*/  IADD3 R141, P1, R184, R6, RZ ;  /* 0x00000006b88d7210 */ /* 0x000fe20007f3e0ff */
[----:B------:R-:W-:Y:S04]  /*ae920*/  STL.64 [R1+0x27e0], R130 ;  /* 0x0027e08201007387 */ /* 0x000fe80000100a00 */
[----:B------:R-:W-:Y:S04]  /*ae930*/  STL.64 [R1+0x27a0], R128 ;  /* 0x0027a08001007387 */ /* 0x000fe80000100a00 */
[----:B------:R-:W-:Y:S04]  /*ae940*/  STL.64 [R1+0x2760], R126 ;  /* 0x0027607e01007387 */ /* 0x000fe80000100a00 */
[----:B------:R-:W-:Y:S01]  /*ae950*/  STL.64 [R1+0x2720], R124 ;  /* 0x0027207c01007387 */ /* 0x000fe20000100a00 */
[----:B------:R-:W-:-:S03]  /*ae960*/  IMAD.X R184, R185, 0x1, R2, P1 ;  /* 0x00000001b9b87824 */ /* 0x000fc600008e0602 */
[----:B------:R-:W-:Y:S04]  /*ae970*/  STL.64 [R1+0x26e0], R122 ;  /* 0x0026e07a01007387 */ /* 0x000fe80000100a00 */
[----:B------:R-:W-:Y:S01]  /*ae980*/  LDGSTS.E [R4+-0x3b900], desc[UR60][R130.64], P0 ;  /* 0xc470000082047fae */ /* 0x000fe2000812187c */
[----:B------:R-:W-:-:S03]  /*ae990*/  IADD3 R140, P1, R180, R6, RZ ;  /* 0x00000006b48c7210 */ /* 0x000fc60007f3e0ff */
[----:B------:R-:W-:Y:S04]  /*ae9a0*/  STL.64 [R1+0x26a0], R120 ;  /* 0x0026a07801007387 */ /* 0x000fe80000100a00 */
[----:B------:R-:W-:Y:S04]  /*ae9b0*/  LDGSTS.E [R4+-0x3b500], desc[UR60][R128.64], P0 ;  /* 0xc4b0000080047fae */ /* 0x000fe8000812187c */
[----:B------:R-:W-:Y:S04]  /*ae9c0*/  STL.64 [R1+0x2660], R118 ;  /* 0x0026607601007387 */ /* 0x000fe80000100a00 */
[----:B------:R-:W-:Y:S04]  /*ae9d0*/  LDGSTS.E [R4+-0x3b100], desc[UR60][R126.64], P0 ;  /* 0xc4f000007e047fae */ /* 0x000fe8000812187c */
[----:B------:R-:W-:Y:S04]  /*ae9e0*/  STL.64 [R1+0x2620], R116 ;  /* 0x0026207401007387 */ /* 0x000fe80000100a00 */
[----:B------:R-:W-:Y:S04]  /*ae9f0*/  LDGSTS.E [R4+-0x3ad00], desc[UR60][R124.64], P0 ;  /* 0xc53000007c047fae */ /* 0x000fe8000812187c */
[----:B------:R-:W-:Y:S04]  /*aea00*/  STL.64 [R1+0x24b0], R114 ;  /* 0x0024b07201007387 */ /* 0x000fe80000100a00 */
[----:B------:R-:W-:Y:S01]  /*aea10*/  LDGSTS.E [R4+-0x3a900], desc[UR60][R122.64], P0 ;  /* 0xc57000007a047fae */ /* 0x000fe2000812187c */
[----:B------:R-:W-:-:S03]  /*aea20*/  IADD3.X R180, R181, R2, RZ, P1, !PT ;  /* 0x00000002b5b47210 */ /* 0x000fc60000ffe4ff */
        /* <DEDUP_REMOVED lines=33> */
[----:B------:R-:W-:Y:S01]  /*aec40*/  STL.64 [R1+0x1f40], R84 ;  /* 0x001f405401007387 */ /* 0x000fe20000100a00 */
[----:B------:R-:W-:Y:S01]  /*aec50*/  MOV R8, R150 ;  /* 0x0000009600087202 */ /* 0x000fe20000000f00 */
[----:B------:R-:W-:-:S02]  /*aec60*/  IMAD.MOV.U32 R9, RZ, RZ, R151 ;  /* 0x000000ffff097224 */ /* 0x000fc400078e0097 */
[----:B------:R-:W-:Y:S04]  /*aec70*/  LDGSTS.E [R4+-0x1ed00], desc[UR60][R92.64], P0 ;  /* 0xe13000005c047fae */ /* 0x000fe8000812187c */
[----:B------:R-:W-:Y:S04]  /*aec80*/  STL.64 [R1+0x1f20], R16 ;  /* 0x001f201001007387 */ /* 0x000fe80000100a00 */
[----:B------:R-:W-:Y:S04]  /*aec90*/  LDGSTS.E [R4+-0x1e900], desc[UR60][R90.64], P0 ;  /* 0xe17000005a047fae */ /* 0x000fe8000812187c */
[----:B------:R-:W-:Y:S04]  /*aeca0*/  STL.64 [R1+0x1f00], R14 ;  /* 0x001f000e01007387 */ /* 0x000fe80000100a00 */
[----:B------:R-:W-:Y:S01]  /*aecb0*/  LDGSTS.E [R4+-0x1e500], desc[UR60][R88.64], P0 ;  /* 0xe1b0000058047fae */ /* 0x000fe2000812187c */
[----:B------:R-:W-:-:S03]  /*aecc0*/  IMAD.X R172, R173, 0x1, R2, P1 ;  /* 0x00000001adac7824 */ /* 0x000fc600008e0602 */
[----:B------:R1:W-:Y:S04]  /*aecd0*/  STL.64 [R1+0x1e40], R10 ;  /* 0x001e400a01007387 */ /* 0x0003e80000100a00 */
[----:B------:R-:W-:Y:S01]  /*aece0*/  LDGSTS.E [R4+-0x1e100], desc[UR60][R86.64], P0 ;  /* 0xe1f0000056047fae */ /* 0x000fe2000812187c */
[----:B------:R-:W-:-:S03]  /*aecf0*/  IADD3 R136, P1, R170, R6, RZ ;  /* 0x00000006aa887210 */ /* 0x000fc60007f3e0ff */
[----:B------:R-:W-:Y:S04]  /*aed00*/  STL.64 [R1+0x1e28], R12 ;  /* 0x001e280c01007387 */ /* 0x000fe80000100a00 */
[----:B------:R-:W-:Y:S04]  /*aed10*/  LDGSTS.E [R4+-0x1dd00], desc[UR60][R84.64], P0 ;  /* 0xe230000054047fae */ /* 0x000fe8000812187c */
[----:B------:R2:W-:Y:S04]  /*aed20*/  STL.64 [R1+0x1e10], R8 ;  /* 0x001e100801007387 */ /* 0x0005e80000100a00 */
[----:B------:R-:W-:Y:S04]  /*aed30*/  LDGSTS.E [R4+-0x1d900], desc[UR60][R16.64], P0 ;  /* 0xe270000010047fae */ /* 0x000fe8000812187c */
[----:B------:R-:W-:Y:S04]  /*aed40*/  LDGSTS.E [R4+-0x1d500], desc[UR60][R14.64], P0 ;  /* 0xe2b000000e047fae */ /* 0x000fe8000812187c */
[----:B------:R-:W3:Y:S04]  /*aed50*/  LDL.LU R7, [R1+0x396c] ;  /* 0x00396c0001077983 */ /* 0x000ee80000300800 */
[----:B------:R4:W-:Y:S01]  /*aed60*/  LDGSTS.E [R4+-0x1d100], desc[UR60][R10.64], P0 ;  /* 0xe2f000000a047fae */ /* 0x0009e2000812187c */
[----:B------:R-:W-:-:S03]  /*aed70*/  IADD3.X R170, R171, R2, RZ, P1, !PT ;  /* 0x00000002abaa7210 */ /* 0x000fc60000ffe4ff */
[----:B------:R-:W-:Y:S01]  /*aed80*/  LDGSTS.E [R4+-0x1cd00], desc[UR60][R12.64], P0 ;  /* 0xe33000000c047fae */ /* 0x000fe2000812187c */
[----:B------:R-:W-:-:S03]  /*aed90*/  IADD3 R135, P1, R168, R6, RZ ;  /* 0x00000006a8877210 */ /* 0x000fc60007f3e0ff */
[----:B------:R4:W-:Y:S04]  /*aeda0*/  LDGSTS.E [R4+-0x1c900], desc[UR60][R8.64], P0 ;  /* 0xe370000008047fae */ /* 0x0009e8000812187c */
[----:B-1----:R-:W4:Y:S04]  /*aedb0*/  LDL.LU R10, [R1+0x39ac] ;  /* 0x0039ac00010a7983 */ /* 0x002f280000300800 */
[----:B--2---:R-:W2:Y:S01]  /*aedc0*/  LDL.LU R8, [R1+0x3968] ;  /* 0x0039680001087983 */ /* 0x004ea20000300800 */
[----:B------:R-:W-:Y:S01]  /*aedd0*/  IMAD.X R168, R169, 0x1, R2, P1 ;  /* 0x00000001a9a87824 */ /* 0x000fe200008e0602 */
[----:B------:R-:W-:-:S02]  /*aede0*/  IADD3 R134, P1, R166, R6, RZ ;  /* 0x00000006a6867210 */ /* 0x000fc40007f3e0ff */
[----:B------:R-:W2:Y:S04]  /*aedf0*/  LDL.LU R15, [R1+0x39a8] ;  /* 0x0039a800010f7983 */ /* 0x000ea80000300800 */
[----:B------:R-:W2:Y:S04]  /*aee00*/  LDL.LU R84, [R1+0x39e8] ;  /* 0x0039e80001547983 */ /* 0x000ea80000300800 */
[----:B------:R-:W2:Y:S01]  /*aee10*/  LDL.LU R11, [R1+0x39ec] ;  /* 0x0039ec00010b7983 */ /* 0x000ea20000300800 */
[----:B------:R-:W-:Y:S02]  /*aee20*/  IADD3.X R166, R167, R2, RZ, P1, !PT ;  /* 0x00000002a7a67210 */ /* 0x000fe40000ffe4ff */
[----:B------:R-:W-:-:S05]  /*aee30*/  IADD3 R83, P1, R164, R6, RZ ;  /* 0x00000006a4537210 */ /* 0x000fca0007f3e0ff */
[----:B------:R-:W-:-:S05]  /*aee40*/  IMAD.X R164, R165, 0x1, R2, P1 ;  /* 0x00000001a5a47824 */ /* 0x000fca00008e0602 */
[----:B------:R-:W-:Y:S01]  /*aee50*/  MOV R165, R164 ;  /* 0x000000a400a57202 */ /* 0x000fe20000000f00 */
[----:B------:R-:W-:Y:S02]  /*aee60*/  IMAD.MOV.U32 R164, RZ, RZ, R83 ;  /* 0x000000ffffa47224 */ /* 0x000fe400078e0053 */
[----:B------:R-:W2:Y:S04]  /*aee70*/  LDL.LU R83, [R1+0x3a28] ;  /* 0x003a280001537983 */ /* 0x000ea80000300800 */
[----:B------:R-:W2:Y:S01]  /*aee80*/  LDL.LU R16, [R1+0x3a2c] ;  /* 0x003a2c0001107983 */ /* 0x000ea20000300800 */
[----:B------:R-:W-:-:S03]  /*aee90*/  IADD3 R5, P1, R162, R6, RZ ;  /* 0x00000006a2057210 */ /* 0x000fc60007f3e0ff */
[----:B------:R-:W2:Y:S01]  /*aeea0*/  LDL.LU R17, [R1+0x3a68] ;  /* 0x003a680001117983 */ /* 0x000ea20000300800 */
[----:B------:R-:W-:Y:S02]  /*aeeb0*/  IADD3.X R162, R163, R2, RZ, P1, !PT ;  /* 0x00000002a3a27210 */ /* 0x000fe40000ffe4ff */
[----:B------:R-:W-:Y:S02]  /*aeec0*/  MOV R251, R250 ;  /* 0x000000fa00fb7202 */ /* 0x000fe40000000f00 */
[----:B------:R-:W-:Y:S01]  /*aeed0*/  MOV R163, R162 ;  /* 0x000000a200a37202 */ /* 0x000fe20000000f00 */
[----:B------:R-:W-:Y:S02]  /*aeee0*/  IMAD.MOV.U32 R162, RZ, RZ, R5 ;  /* 0x000000ffffa27224 */ /* 0x000fe400078e0005 */
[----:B------:R-:W-:Y:S01]  /*aeef0*/  IMAD.MOV.U32 R250, RZ, RZ, R149 ;  /* 0x000000fffffa7224 */ /* 0x000fe200078e0095 */
        /* <DEDUP_REMOVED lines=8> */
[----:B------:R-:W2:Y:S01]  /*aef80*/  LDL.LU R14, [R1+0x3aa8] ;  /* 0x003aa800010e7983 */ /* 0x000ea20000300800 */
[----:B------:R-:W-:Y:S01]  /*aef90*/  IMAD.MOV.U32 R200, RZ, RZ, R145 ;  /* 0x000000ffffc87224 */ /* 0x000fe200078e0091 */
[----:B------:R-:W-:-:S02]  /*aefa0*/  MOV R197, R196 ;  /* 0x000000c400c57202 */ /* 0x000fc40000000f00 */
[----:B------:R-:W2:Y:S01]  /*aefb0*/  LDL.LU R12, [R1+0x3aac] ;  /* 0x003aac00010c7983 */ /* 0x000ea20000300800 */
[----:B------:R-:W-:Y:S01]  /*aefc0*/  IMAD.MOV.U32 R196, RZ, RZ, R144 ;  /* 0x000000ffffc47224 */ /* 0x000fe200078e0090 */
[----:B------:R-:W-:Y:S02]  /*aefd0*/  MOV R193, R192 ;  /* 0x000000c000c17202 */ /* 0x000fe40000000f00 */
[----:B------:R-:W-:Y:S01]  /*aefe0*/  LDGSTS.E [R4+-0x1c500], desc[UR60][R250.64], P0 ;  /* 0xe3b00000fa047fae */ /* 0x000fe2000812187c */
[----:B------:R-:W-:Y:S01]  /*aeff0*/  IMAD.MOV.U32 R192, RZ, RZ, R143 ;  /* 0x000000ffffc07224 */ /* 0x000fe200078e008f */
[----:B------:R-:W-:Y:S02]  /*af000*/  MOV R189, R188 ;  /* 0x000000bc00bd7202 */ /* 0x000fe40000000f00 */
[----:B------:R-:W-:Y:S01]  /*af010*/  LDGSTS.E [R4+-0x1c100], desc[UR60][R244.64], P0 ;  /* 0xe3f00000f4047fae */ /* 0x000fe2000812187c */
[----:B------:R-:W-:Y:S01]  /*af020*/  IMAD.MOV.U32 R188, RZ, RZ, R142 ;  /* 0x000000ffffbc7224 */ /* 0x000fe200078e008e */
[----:B------:R-:W-:-:S02]  /*af030*/  MOV R185, R184 ;  /* 0x000000b800b97202 */ /* 0x000fc40000000f00 */
[----:B------:R-:W-:Y:S01]  /*af040*/  LDGSTS.E [R4+-0x1bd00], desc[UR60][R238.64], P0 ;  /* 0xe4300000ee047fae */ /* 0x000fe2000812187c */
        /* <DEDUP_REMOVED lines=21> */
[----:B------:R-:W-:-:S03]  /*af1a0*/  IMAD.MOV.U32 R166, RZ, RZ, R134 ;  /* 0x000000ffffa67224 */ /* 0x000fc600078e0086 */
[----:B------:R-:W-:Y:S04]  /*af1b0*/  LDGSTS.E [R4+-0x19d00], desc[UR60][R176.64], P0 ;  /* 0xe6300000b0047fae */ /* 0x000fe8000812187c */
[----:B------:R-:W-:Y:S04]  /*af1c0*/  LDGSTS.E [R4+-0x19900], desc[UR60][R174.64], P0 ;  /* 0xe6700000ae047fae */ /* 0x000fe8000812187c */
[----:B------:R-:W-:Y:S04]  /*af1d0*/  LDGSTS.E [R4+-0x19500], desc[UR60][R172.64], P0 ;  /* 0xe6b00000ac047fae */ /* 0x000fe8000812187c */
[----:B------:R-:W-:Y:S04]  /*af1e0*/  LDGSTS.E [R4+-0x19100], desc[UR60][R170.64], P0 ;  /* 0xe6f00000aa047fae */ /* 0x000fe8000812187c */
[----:B------:R-:W-:Y:S04]  /*af1f0*/  LDGSTS.E [R4+-0x18d00], desc[UR60][R168.64], P0 ;  /* 0xe7300000a8047fae */ /* 0x000fe8000812187c */
[----:B------:R-:W-:Y:S04]  /*af200*/  LDGSTS.E [R4+-0x18900], desc[UR60][R166.64], P0 ;  /* 0xe7700000a6047fae */ /* 0x000fe8000812187c */
[----:B------:R-:W-:Y:S04]  /*af210*/  LDGSTS.E [R4+-0x18500], desc[UR60][R164.64], P0 ;  /* 0xe7b00000a4047fae */ /* 0x000fe8000812187c */
[----:B------:R-:W-:Y:S01]  /*af220*/  LDGSTS.E [R4+-0x18100], desc[UR60][R162.64], P0 ;  /* 0xe7f00000a2047fae */ /* 0x000fe2000812187c */
[----:B---3--:R-:W-:-:S05]  /*af230*/  IADD3 R7, P1, R7, R6, RZ ;  /* 0x0000000607077210 */ /* 0x008fca0007f3e0ff */
[----:B------:R-:W-:Y:S01]  /*af240*/  STL [R1+0x396c], R7 ;  /* 0x00396c0701007387 */ /* 0x000fe20000100800 */
[----:B----4-:R-:W-:Y:S02]  /*af250*/  IADD3 R10, P2, R10, R6, RZ ;  /* 0x000000060a0a7210 */ /* 0x010fe40007f5e0ff */
[----:B--2---:R-:W-:-:S03]  /*af260*/  IADD3.X R8, R8, R2, RZ, P1, !PT ;  /* 0x0000000208087210 */ /* 0x004fc60000ffe4ff */
[----:B------:R-:W-:Y:S01]  /*af270*/  IMAD.X R15, R15, 0x1, R2, P2 ;  /* 0x000000010f0f7824 */ /* 0x000fe200010e0602 */
[----:B------:R-:W-:Y:S01]  /*af280*/  MOV R9, R8 ;  /* 0x0000000800097202 */ /* 0x000fe20000000f00 */
[----:B------:R1:W-:Y:S04]  /*af290*/  STL [R1+0x3968], R8 ;  /* 0x0039680801007387 */ /* 0x0003e80000100800 */
[----:B------:R-:W-:Y:S04]  /*af2a0*/  STL [R1+0x39ac], R10 ;  /* 0x0039ac0a01007387 */ /* 0x000fe80000100800 */
[----:B------:R-:W2:Y:S04]  /*af2b0*/  LDL.LU R13, [R1+0x3aec] ;  /* 0x003aec00010d7983 */ /* 0x000ea80000300800 */
[----:B------:R3:W-:Y:S01]  /*af2c0*/  STL [R1+0x39a8], R15 ;  /* 0x0039a80f01007387 */ /* 0x0007e20000100800 */
[----:B-1----:R-:W-:-:S03]  /*af2d0*/  IMAD.MOV.U32 R8, RZ, RZ, R7 ;  /* 0x000000ffff087224 */ /* 0x002fc600078e0007 */
[----:B------:R-:W4:Y:S04]  /*af2e0*/  LDL.LU R7, [R1+0x3b2c] ;  /* 0x003b2c0001077983 */ /* 0x000f280000300800 */
[----:B------:R1:W-:Y:S01]  /*af2f0*/  LDGSTS.E [R3+-0x3fc80], desc[UR60][R8.64], P0 ;  /* 0xc038000008037fae */ /* 0x0003e2000812187c */
[----:B------:R-:W-:Y:S01]  /*af300*/  IADD3 R11, P1, R11, R6, RZ ;  /* 0x000000060b0b7210 */ /* 0x000fe20007f3e0ff */
[----:B-1----:R-:W-:Y:S02]  /*af310*/  IMAD.MOV.U32 R9, RZ, RZ, R15 ;  /* 0x000000ffff097224 */ /* 0x002fe400078e000f */
[----:B---3--:R-:W3:Y:S01]  /*af320*/  LDL.LU R15, [R1+0x3ae8] ;  /* 0x003ae800010f7983 */ /* 0x008ee20000300800 */
[----:B------:R-:W-:-:S03]  /*af330*/  MOV R8, R10 ;  /* 0x0000000a00087202 */ /* 0x000fc60000000f00 */
[----:B------:R-:W3:Y:S01]  /*af340*/  LDL.LU R10, [R1+0x3b28] ;  /* 0x003b2800010a7983 */ /* 0x000ee20000300800 */
[----:B------:R-:W-:Y:S02]  /*af350*/  IADD3 R16, P2, R16, R6, RZ ;  /* 0x0000000610107210 */ /* 0x000fe40007f5e0ff */
[----:B------:R-:W-:Y:S01]  /*af360*/  IADD3.X R84, R84, R2, RZ, P1, !PT ;  /* 0x0000000254547210 */ /* 0x000fe20000ffe4ff */
[----:B------:R1:W-:Y:S04]  /*af370*/  STL [R1+0x39ec], R11 ;  /* 0x0039ec0b01007387 */ /* 0x0003e80000100800 */
[----:B------:R1:W-:Y:S04]  /*af380*/  LDGSTS.E [R3+-0x3f880], desc[UR60][R8.64], P0 ;  /* 0xc078000008037fae */ /* 0x0003e8000812187c */
[----:B------:R1:W-:Y:S01]  /*af390*/  STL [R1+0x39e8], R84 ;  /* 0x0039e85401007387 */ /* 0x0003e20000100800 */
[----:B------:R-:W-:-:S03]  /*af3a0*/  IMAD.X R83, R83, 0x1, R2, P2 ;  /* 0x0000000153537824 */ /* 0x000fc600010e0602 */
[----:B------:R-:W-:Y:S01]  /*af3b0*/  STL [R1+0x3a2c], R16 ;  /* 0x003a2c1001007387 */ /* 0x000fe20000100800 */
[----:B-1----:R-:W-:Y:S01]  /*af3c0*/  MOV R8, R11 ;  /* 0x0000000b00087202 */ /* 0x002fe20000000f00 */
[----:B------:R-:W-:Y:S02]  /*af3d0*/  IMAD.MOV.U32 R9, RZ, RZ, R84 ;  /* 0x000000ffff097224 */ /* 0x000fe400078e0054 */
[----:B------:R-:W3:Y:S04]  /*af3e0*/  LDL.LU R11, [R1+0x3b6c] ;  /* 0x003b6c00010b7983 */ /* 0x000ee80000300800 */
[----:B------:R1:W-:Y:S04]  /*af3f0*/  STL [R1+0x3a28], R83 ;  /* 0x003a285301007387 */ /* 0x0003e80000100800 */
[----:B------:R-:W3:Y:S04]  /*af400*/  LDL.LU R84, [R1+0x3bbc] ;  /* 0x003bbc0001547983 */ /* 0x000ee80000300800 */
[----:B------:R1:W-:Y:S02]  /*af410*/  LDGSTS.E [R3+-0x3f480], desc[UR60][R8.64], P0 ;  /* 0xc0b8000008037fae */ /* 0x0003e4000812187c */
[----:B-1----:R-:W-:-:S02]  /*af420*/  IMAD.MOV.U32 R9, RZ, RZ, R83 ;  /* 0x000000ffff097224 */ /* 0x002fc400078e0053 */
[----:B------:R-:W3:Y:S04]  /*af430*/  LDL.LU R83, [R1+0x3b68] ;  /* 0x003b680001537983 */ /* 0x000ee80000300800 */
[----:B------:R-:W3:Y:S01]  /*af440*/  LDL.LU R85, [R1+0x3bb8] ;  /* 0x003bb80001557983 */ /* 0x000ee20000300800 */
[----:B------:R-:W-:Y:S02]  /*af450*/  IADD3 R5, P1, R5, R6, RZ ;  /* 0x0000000605057210 */ /* 0x000fe40007f3e0ff */
[----:B------:R-:W-:Y:S02]  /*af460*/  MOV R8, R16 ;  /* 0x0000001000087202 */ /* 0x000fe40000000f00 */
[----:B------:R-:W-:Y:S01]  /*af470*/  IADD3 R12, P2, R12, R6, RZ ;  /* 0x000000060c0c7210 */ /* 0x000fe20007f5e0ff */
[----:B------:R-:W3:Y:S01]  /*af480*/  LDL.LU R4, [R1+0x3bfc] ;  /* 0x003bfc0001047983 */ /* 0x000ee20000300800 */
[----:B------:R-:W-:-:S03]  /*af490*/  IADD3.X R17, R17, R2, RZ, P1, !PT ;  /* 0x0000000211117210 */ /* 0x000fc60000ffe4ff */
[----:B------:R-:W3:Y:S04]  /*af4a0*/  LDL.LU R16, [R1+0x3c3c] ;  /* 0x003c3c0001107983 */ /* 0x000ee80000300800 */
[----:B------:R1:W-:Y:S04]  /*af4b0*/  STL [R1+0x3a6c], R5 ;  /* 0x003a6c0501007387 */ /* 0x0003e80000100800 */
[----:B------:R1:W-:Y:S04]  /*af4c0*/  LDGSTS.E [R3+-0x3f080], desc[UR60][R8.64], P0 ;  /* 0xc0f8000008037fae */ /* 0x0003e8000812187c */
[----:B------:R1:W-:Y:S04]  /*af4d0*/  STL [R1+0x3a68], R17 ;  /* 0x003a681101007387 */ /* 0x0003e80000100800 */
[----:B------:R-:W-:Y:S01]  /*af4e0*/  STL [R1+0x3aac], R12 ;  /* 0x003aac0c01007387 */ /* 0x000fe20000100800 */
[----:B------:R-:W-:Y:S01]  /*af4f0*/  IMAD.X R14, R14, 0x1, R2, P2 ;  /* 0x000000010e0e7824 */ /* 0x000fe200010e0602 */
[----:B-1----:R-:W-:-:S02]  /*af500*/  MOV R8, R5 ;  /* 0x0000000500087202 */ /* 0x002fc40000000f00 */
[----:B------:R-:W3:Y:S01]  /*af510*/  LDL.LU R5, [R1+0x3bf8] ;  /* 0x003bf80001057983 */ /* 0x000ee20000300800 */
[----:B------:R-:W-:-:S03]  /*af520*/  IMAD.MOV.U32 R9, RZ, RZ, R17 ;  /* 0x000000ffff097224 */ /* 0x000fc600078e0011 */
[----:B------:R1:W-:Y:S04]  /*af530*/  STL [R1+0x3aa8], R14 ;  /* 0x003aa80e01007387 */ /* 0x0003e80000100800 */
[----:B------:R-:W3:Y:S04]  /*af540*/  LDL.LU R17, [R1+0x3c38] ;  /* 0x003c380001117983 */ /* 0x000ee80000300800 */
[----:B------:R1:W-:Y:S02]  /*af550*/  LDGSTS.E [R3+-0x3ec80], desc[UR60][R8.64], P0 ;  /* 0xc138000008037fae */ /* 0x0003e4000812187c */
[----:B-1----:R-:W-:Y:S01]  /*af560*/  MOV R8, R12 ;  /* 0x0000000c00087202 */ /* 0x002fe20000000f00 */
[----:B------:R-:W-:-:S02]  /*af570*/  IMAD.MOV.U32 R9, RZ, RZ, R14 ;  /* 0x000000ffff097224 */ /* 0x000fc400078e000e */
[----:B------:R-:W3:Y:S04]  /*af580*/  LDL.LU R14, [R1+0x3c7c] ;  /* 0x003c7c00010e7983 */ /* 0x000ee80000300800 */
[----:B------:R-:W3:Y:S04]  /*af590*/  LDL.LU R12, [R1+0x3cbc] ;  /* 0x003cbc00010c7983 */ /* 0x000ee80000300800 */
[----:B------:R1:W-:Y:S01]  /*af5a0*/  LDGSTS.E [R3+-0x3e880], desc[UR60][R8.64], P0 ;  /* 0xc178000008037fae */ /* 0x0003e2000812187c */
[----:B--2---:R-:W-:-:S05]  /*af5b0*/  IADD3 R13, P1, R13, R6, RZ ;  /* 0x000000060d0d7210 */ /* 0x004fca0007f3e0ff */
[----:B------:R-:W-:Y:S01]  /*af5c0*/  STL [R1+0x3aec], R13 ;  /* 0x003aec0d01007387 */ /* 0x000fe20000100800 */
[----:B----4-:R-:W-:Y:S02]  /*af5d0*/  IADD3 R7, P2, R7, R6, RZ ;  /* 0x0000000607077210 */ /* 0x010fe40007f5e0ff */
[----:B-1----:R-:W-:Y:S02]  /*af5e0*/  MOV R8, R13 ;  /* 0x0000000d00087202 */ /* 0x002fe40000000f00 */
[----:B---3--:R-:W-:Y:S01]  /*af5f0*/  IADD3.X R15, R15, R2, RZ, P1, !PT ;  /* 0x000000020f0f7210 */ /* 0x008fe20000ffe4ff */
[----:B------:R-:W-:-:S04]  /*af600*/  IMAD.X R10, R10, 0x1, R2, P2 ;  /* 0x000000010a0a7824 */ /* 0x000fc800010e0602 */
[----:B------:R1:W-:Y:S01]  /*af610*/  STL [R1+0x3ae8], R15 ;  /* 0x003ae80f01007387 */ /* 0x0003e20000100800 */
[----:B------:R-:W-:-:S03]  /*af620*/  IMAD.MOV.U32 R9, RZ, RZ, R15 ;  /* 0x000000ffff097224 */ /* 0x000fc600078e000f */
[----:B------:R-:W-:Y:S04]  /*af630*/  STL [R1+0x3b2c], R7 ;  /* 0x003b2c0701007387 */ /* 0x000fe80000100800 */
[----:B------:R2:W-:Y:S04]  /*af640*/  LDGSTS.E [R3+-0x3e480], desc[UR60][R8.64], P0 ;  /* 0xc1b8000008037fae */ /* 0x0005e8000812187c */
[----:B-1----:R-:W3:Y:S04]  /*af650*/  LDL.LU R15, [R1+0x3c78] ;  /* 0x003c7800010f7983 */ /* 0x002ee80000300800 */
[----:B------:R1:W-:Y:S04]  /*af660*/  STL [R1+0x3b28], R10 ;  /* 0x003b280a01007387 */ /* 0x0003e80000100800 */
[----:B------:R-:W4:Y:S01]  /*af670*/  LDL.LU R13, [R1+0x3cb8] ;  /* 0x003cb800010d7983 */ /* 0x000f220000300800 */
[----:B------:R-:W-:-:S02]  /*af680*/  IADD3 R11, P1, R11, R6, RZ ;  /* 0x000000060b0b7210 */ /* 0x000fc40007f3e0ff */
[----:B------:R-:W-:Y:S02]  /*af690*/  IADD3 R84, P2, R84, R6, RZ ;  /* 0x0000000654547210 */ /* 0x000fe40007f5e0ff */
[----:B--2---:R-:W-:Y:S01]  /*af6a0*/  MOV R8, R7 ;  /* 0x0000000700087202 */ /* 0x004fe20000000f00 */
[----:B------:R-:W-:Y:S02]  /*af6b0*/  IMAD.MOV.U32 R9, RZ, RZ, R10 ;  /* 0x000000ffff097224 */ /* 0x000fe400078e000a */
[----:B-1----:R-:W2:Y:S04]  /*af6c0*/  LDL.LU R10, [R1+0x3cfc] ;  /* 0x003cfc00010a7983 */ /* 0x002ea80000300800 */
[----:B------:R-:W2:Y:S04]  /*af6d0*/  LDL.LU R7, [R1+0x3d3c] ;  /* 0x003d3c0001077983 */ /* 0x000ea80000300800 */
[----:B------:R1:W-:Y:S04]  /*af6e0*/  STL [R1+0x3b6c], R11 ;  /* 0x003b6c0b01007387 */ /* 0x0003e80000100800 */
[----:B------:R1:W-:Y:S01]  /*af6f0*/  LDGSTS.E [R3+-0x3e080], desc[UR60][R8.64], P0 ;  /* 0xc1f8000008037fae */ /* 0x0003e2000812187c */
[----:B------:R-:W-:Y:S01]  /*af700*/  IADD3.X R83, R83, R2, RZ, P1, !PT ;  /* 0x0000000253537210 */ /* 0x000fe20000ffe4ff */
[----:B------:R-:W-:Y:S01]  /*af710*/  IMAD.X R85, R85, 0x1, R2, P2 ;  /* 0x0000000155557824 */ /* 0x000fe200010e0602 */
[----:B-1----:R-:W-:-:S03]  /*af720*/  MOV R8, R11 ;  /* 0x0000000b00087202 */ /* 0x002fc60000000f00 */
[----:B------:R1:W-:Y:S04]  /*af730*/  STL [R1+0x3b68], R83 ;  /* 0x003b685301007387 */ /* 0x0003e80000100800 */
[----:B------:R-:W-:Y:S04]  /*af740*/  STL [R1+0x3bbc], R84 ;  /* 0x003bbc5401007387 */ /* 0x000fe80000100800 */
[----:B------:R-:W2:Y:S01]  /*af750*/  LDL.LU R11, [R1+0x3cf8] ;  /* 0x003cf800010b7983 */ /* 0x000ea20000300800 */
[----:B------:R-:W-:-:S03]  /*af760*/  IMAD.MOV.U32 R9, RZ, RZ, R83 ;  /* 0x000000ffff097224 */ /* 0x000fc600078e0053 */
[----:B------:R-:W-:Y:S01]  /*af770*/  STL [R1+0x3bb8], R85 ;  /* 0x003bb85501007387 */ /* 0x000fe20000100800 */
[-C--:B------:R-:W-:Y:S02]  /*af780*/  IADD3 R4, P1, R4, R6.reuse, RZ ;  /* 0x0000000604047210 */ /* 0x080fe40007f3e0ff */
[----:B------:R-:W-:Y:S01]  /*af790*/  IADD3 R16, P2, R16, R6, RZ ;  /* 0x0000000610107210 */ /* 0x000fe20007f5e0ff */
[----:B------:R1:W-:Y:S04]  /*af7a0*/  LDGSTS.E [R3+-0x3dc80], desc[UR60][R8.64], P0 ;  /* 0xc238000008037fae */ /* 0x0003e8000812187c */
[----:B-1----:R-:W2:Y:S04]  /*af7b0*/  LDL.LU R83, [R1+0x3d38] ;  /* 0x003d380001537983 */ /* 0x002ea80000300800 */
[----:B------:R-:W-:Y:S01]  /*af7c0*/  STL [R1+0x3bfc], R4 ;  /* 0x003bfc0401007387 */ /* 0x000fe20000100800 */
[----:B------:R-:W-:-:S02]  /*af7d0*/  IADD3.X R5, R5, R2, RZ, P1, !PT ;  /* 0x0000000205057210 */ /* 0x000fc40000ffe4ff */
[----:B------:R-:W-:Y:S01]  /*af7e0*/  MOV R8, R84 ;  /* 0x0000005400087202 */ /* 0x000fe20000000f00 */
[----:B------:R-:W-:Y:S02]  /*af7f0*/  IMAD.MOV.U32 R9, RZ, RZ, R85 ;  /* 0x000000ffff097224 */ /* 0x000fe400078e0055 */
[----:B------:R-:W-:Y:S01]  /*af800*/  IMAD.X R17, R17, 0x1, R2, P2 ;  /* 0x0000000111117824 */ /* 0x000fe200010e0602 */
[----:B------:R1:W-:Y:S04]  /*af810*/  STL [R1+0x3bf8], R5 ;  /* 0x003bf80501007387 */ /* 0x0003e80000100800 */
[----:B------:R1:W-:Y:S04]  /*af820*/  LDGSTS.E [R3+-0x3d880], desc[UR60][R8.64], P0 ;  /* 0xc278000008037fae */ /* 0x0003e8000812187c */
[----:B------:R-:W-:Y:S01]  /*af830*/  STL [R1+0x3c3c], R16 ;  /* 0x003c3c1001007387 */ /* 0x000fe20000100800 */
[----:B-1----:R-:W-:Y:S01]  /*af840*/  MOV R8, R4 ;  /* 0x0000000400087202 */ /* 0x002fe20000000f00 */
[----:B------:R-:W-:-:S02]  /*af850*/  IMAD.MOV.U32 R9, RZ, RZ, R5 ;  /* 0x000000ffff097224 */ /* 0x000fc400078e0005 */
[----:B------:R-:W2:Y:S04]  /*af860*/  LDL.LU.64 R4, [R1+0x2818] ;  /* 0x0028180001047983 */ /* 0x000ea80000300a00 */
[----:B------:R-:W-:Y:S04]  /*af870*/  STL [R1+0x3c38], R17 ;  /* 0x003c381101007387 */ /* 0x000fe80000100800 */
[----:B------:R-:W2:Y:S04]  /*af880*/  LDL.LU.64 R90, [R1+0x27d8] ;  /* 0x0027d800015a7983 */ /* 0x000ea80000300a00 */
[----:B------:R-:W2:Y:S01]  /*af890*/  LDL.LU.64 R88, [R1+0x2798] ;  /* 0x0027980001587983 */ /* 0x000ea20000300a00 */
[----:B------:R-:W-:-:S03]  /*af8a0*/  IADD3 R14, P1, R14, R6, RZ ;  /* 0x000000060e0e7210 */ /* 0x000fc60007f3e0ff */
[----:B------:R1:W-:Y:S04]  /*af8b0*/  LDGSTS.E [R3+-0x3d480], desc[UR60][R8.64], P0 ;  /* 0xc2b8000008037fae */ /* 0x0003e8000812187c */
[----:B------:R-:W2:Y:S01]  /*af8c0*/  LDL.LU.64 R86, [R1+0x2758] ;  /* 0x0027580001567983 */ /* 0x000ea20000300a00 */
[----:B------:R-:W-:-:S03]  /*af8d0*/  IADD3 R12, P2, R12, R6, RZ ;  /* 0x000000060c0c7210 */ /* 0x000fc60007f5e0ff */
[----:B------:R-:W-:Y:S01]  /*af8e0*/  STL [R1+0x3c7c], R14 ;  /* 0x003c7c0e01007387 */ /* 0x000fe20000100800 */
[----:B-1----:R-:W-:Y:S01]  /*af8f0*/  MOV R8, R16 ;  /* 0x0000001000087202 */ /* 0x002fe20000000f00 */
[----:B------:R-:W-:-:S05]  /*af900*/  IMAD.MOV.U32 R9, RZ, RZ, R17 ;  /* 0x000000ffff097224 */ /* 0x000fca00078e0011 */
[----:B------:R1:W-:Y:S02]  /*af910*/  LDGSTS.E [R3+-0x3d080], desc[UR60][R8.64], P0 ;  /* 0xc2f8000008037fae */ /* 0x0003e4000812187c */
[----:B-1----:R-:W-:Y:S02]  /*af920*/  MOV R8, R14 ;  /* 0x0000000e00087202 */ /* 0x002fe40000000f00 */
[----:B---3--:R-:W-:Y:S01]  /*af930*/  IADD3.X R15, R15, R2, RZ, P1, !PT ;  /* 0x000000020f0f7210 */ /* 0x008fe20000ffe4ff */
[----:B----4-:R-:W-:-:S04]  /*af940*/  IMAD.X R13, R13, 0x1, R2, P2 ;  /* 0x000000010d0d7824 */ /* 0x010fc800010e0602 */
[----:B------:R1:W-:Y:S01]  /*af950*/  STL [R1+0x3c78], R15 ;  /* 0x003c780f01007387 */ /* 0x0003e20000100800 */
[----:B------:R-:W-:-:S03]  /*af960*/  IMAD.MOV.U32 R9, RZ, RZ, R15 ;  /* 0x000000ffff097224 */ /* 0x000fc600078e000f */
[----:B------:R-:W-:Y:S04]  /*af970*/  STL [R1+0x3cbc], R12 ;  /* 0x003cbc0c01007387 */ /* 0x000fe80000100800 */
[----:B------:R3:W-:Y:S04]  /*af980*/  LDGSTS.E [R3+-0x3cc80], desc[UR60][R8.64], P0 ;  /* 0xc338000008037fae */ /* 0x0007e8000812187c */
[----:B-1----:R-:W4:Y:S04]  /*af990*/  LDL.LU.64 R14, [R1+0x2718] ;  /* 0x00271800010e7983 */ /* 0x002f280000300a00 */
[----:B------:R1:W-:Y:S01]  /*af9a0*/  STL [R1+0x3cb8], R13 ;  /* 0x003cb80d01007387 */ /* 0x0003e20000100800 */
[----:B---3--:R-:W-:Y:S01]  /*af9b0*/  MOV R8, R12 ;  /* 0x0000000c00087202 */ /* 0x008fe20000000f00 */
[----:B------:R-:W-:-:S02]  /*af9c0*/  IMAD.MOV.U32 R9, RZ, RZ, R13 ;  /* 0x000000ffff097224 */ /* 0x000fc400078e000d */
[----:B-1----:R-:W3:Y:S04]  /*af9d0*/  LDL.LU.64 R12, [R1+0x26d8] ;  /* 0x0026d800010c7983 */ /* 0x002ee80000300a00 */
[----:B------:R-:W3:Y:S01]  /*af9e0*/  LDL.LU.64 R16, [R1+0x2698] ;  /* 0x0026980001107983 */ /* 0x000ee20000300a00 */
[----:B--2---:R-:W-:-:S03]  /*af9f0*/  IADD3 R10, P1, R10, R6, RZ ;  /* 0x000000060a0a7210 */ /* 0x004fc60007f3e0ff */
[----:B------:R-:W2:Y:S01]  /*afa00*/  LDL.LU.64 R98, [R1+0x2658] ;  /* 0x0026580001627983 */ /* 0x000ea20000300a00 */
[----:B------:R-:W-:-:S03]  /*afa10*/  IADD3 R7, P2, R7, R6, RZ ;  /* 0x0000000607077210 */ /* 0x000fc60007f5e0ff */
[----:B------:R1:W-:Y:S01]  /*afa20*/  LDGSTS.E [R3+-0x3c880], desc[UR60][R8.64], P0 ;  /* 0xc378000008037fae */ /* 0x0003e2000812187c */
[----:B------:R-:W-:-:S03]  /*afa30*/  IADD3.X R11, R11, R2, RZ, P1, !PT ;  /* 0x000000020b0b7210 */ /* 0x000fc60000ffe4ff */
[----:B------:R-:W-:Y:S04]  /*afa40*/  STL [R1+0x3cfc], R10 ;  /* 0x003cfc0a01007387 */ /* 0x000fe80000100800 */
[----:B------:R1:W-:Y:S01]  /*afa50*/  STL [R1+0x3cf8], R11 ;  /* 0x003cf80b01007387 */ /* 0x0003e20000100800 */
[----:B------:R-:W-:-:S03]  /*afa60*/  IMAD.X R83, R83, 0x1, R2, P2 ;  /* 0x0000000153537824 */ /* 0x000fc600010e0602 */
[----:B------:R1:W-:Y:S02]  /*afa70*/  STL [R1+0x3d3c], R7 ;  /* 0x003d3c0701007387 */ /* 0x0003e40000100800 */
[----:B-1----:R-:W-:Y:S01]  /*afa80*/  MOV R8, R10 ;  /* 0x0000000a00087202 */ /* 0x002fe20000000f00 */
[----:B------:R-:W-:Y:S02]  /*afa90*/  IMAD.MOV.U32 R9, RZ, RZ, R11 ;  /* 0x000000ffff097224 */ /* 0x000fe400078e000b */
[----:B------:R-:W2:Y:S04]  /*afaa0*/  LDL.LU.64 R10, [R1+0x2618] ;  /* 0x00261800010a7983 */ /* 0x000ea80000300a00 */
[----:B------:R1:W-:Y:S04]  /*afab0*/  STL [R1+0x3d38], R83 ;  /* 0x003d385301007387 */ /* 0x0003e80000100800 */
[----:B------:R-:W2:Y:S04]  /*afac0*/  LDL.LU.64 R96, [R1+0x24a8] ;  /* 0x0024a80001607983 */ /* 0x000ea80000300a00 */
[----:B------:R-:W2:Y:S04]  /*afad0*/  LDL.LU.64 R84, [R1+0x2470] ;  /* 0x0024700001547983 */ /* 0x000ea80000300a00 */
[----:B------:R1:W-:Y:S04]  /*afae0*/  LDGSTS.E [R3+-0x3c480], desc[UR60][R8.64], P0 ;  /* 0xc3b8000008037fae */ /* 0x0003e8000812187c */
[----:B------:R-:W2:Y:S04]  /*afaf0*/  LDL.LU.64 R94, [R1+0x2438] ;  /* 0x00243800015e7983 */ /* 0x000ea80000300a00 */
[----:B------:R-:W2:Y:S01]  /*afb00*/  LDL.LU.64 R92, [R1+0x22e8] ;  /* 0x0022e800015c7983 */ /* 0x000ea20000300a00 */
[----:B------:R-:W-:-:S04]  /*afb10*/  IADD3 R102, P1, R4, R6, RZ ;  /* 0x0000000604667210 */ /* 0x000fc80007f3e0ff */
[----:B------:R-:W-:Y:S02]  /*afb20*/  IADD3.X R4, R5, R2, RZ, P1, !PT ;  /* 0x0000000205047210 */ /* 0x000fe40000ffe4ff */
[-C--:B------:R-:W-:Y:S02]  /*afb30*/  IADD3 R104, P1, R90, R6.reuse, RZ ;  /* 0x000000065a687210 */ /* 0x080fe40007f3e0ff */
[----:B-1----:R-:W-:Y:S01]  /*afb40*/  MOV R8, R7 ;  /* 0x0000000700087202 */ /* 0x002fe20000000f00 */
[----:B------:R-:W-:Y:S02]  /*afb50*/  IMAD.MOV.U32 R9, RZ, RZ, R83 ;  /* 0x000000ffff097224 */ /* 0x000fe400078e0053 */
[----:B------:R-:W-:Y:S01]  /*afb60*/  IMAD.X R7, R91, 0x1, R2, P1 ;  /* 0x000000015b077824 */ /* 0x000fe200008e0602 */
[----:B------:R-:W-:Y:S02]  /*afb70*/  IADD3 R106, P1, R88, R6, RZ ;  /* 0x00000006586a7210 */ /* 0x000fe40007f3e0ff */
[----:B------:R1:W-:Y:S04]  /*afb80*/  LDGSTS.E [R3+-0x3c080], desc[UR60][R8.64], P0 ;  /* 0xc3f8000008037fae */ /* 0x0003e8000812187c */
[----:B------:R-:W2:Y:S01]  /*afb90*/  LDL.LU.64 R90, [R1+0x22b8] ;  /* 0x0022b800015a7983 */ /* 0x000ea20000300a00 */
[----:B-1----:R-:W-:-:S02]  /*afba0*/  IADD3.X R8, R89, R2, RZ, P1, !PT ;  /* 0x0000000259087210 */ /* 0x002fc40000ffe4ff */
[-C--:B------:R-:W-:Y:S01]  /*afbb0*/  IADD3 R108, P1, R86, R6.reuse, RZ ;  /* 0x00000006566c7210 */ /* 0x080fe20007f3e0ff */
[----:B------:R-:W2:Y:S04]  /*afbc0*/  LDL.LU.64 R88, [R1+0x2288] ;  /* 0x0022880001587983 */ /* 0x000ea80000300a00 */
[----:B------:R-:W-:Y:S02]  /*afbd0*/  IMAD.X R9, R87, 0x1, R2, P1 ;  /* 0x0000000157097824 */ /* 0x000fe400008e0602 */
[----:B------:R-:W2:Y:S01]  /*afbe0*/  LDL.LU.64 R86, [R1+0x2258] ;  /* 0x0022580001567983 */ /* 0x000ea20000300a00 */
[----:B----4-:R-:W-:-:S04]  /*afbf0*/  IADD3 R110, P1, R14, R6, RZ ;  /* 0x000000060e6e7210 */ /* 0x010fc80007f3e0ff */
[----:B------:R-:W-:Y:S02]  /*afc00*/  IADD3.X R111, R15, R2, RZ, P1, !PT ;  /* 0x000000020f6f7210 */ /* 0x000fe40000ffe4ff */
[----:B------:R-:W4:Y:S01]  /*afc10*/  LDL.LU.64 R14, [R1+0x2130] ;  /* 0x00213000010e7983 */ /* 0x000f220000300a00 */
[----:B---3--:R-:W-:-:S05]  /*afc20*/  IADD3 R112, P1, R12, R6, RZ ;  /* 0x000000060c707210 */ /* 0x008fca0007f3e0ff */
[--C-:B------:R-:W-:Y:S01]  /*afc30*/  IMAD.X R113, R13, 0x1, R2.reuse, P1 ;  /* 0x000000010d717824 */ /* 0x100fe200008e0602 */
[----:B------:R-:W-:Y:S01]  /*afc40*/  IADD3 R114, P1, R16, R6, RZ ;  /* 0x0000000610727210 */ /* 0x000fe20007f3e0ff */
[----:B------:R-:W3:Y:S03]  /*afc50*/  LDL.LU.64 R12, [R1+0x2108] ;  /* 0x00210800010c7983 */ /* 0x000ee60000300a00 */
[----:B------:R-:W-:Y:S02]  /*afc60*/  IADD3.X R115, R17, R2, RZ, P1, !PT ;  /* 0x0000000211737210 */ /* 0x000fe40000ffe4ff */
[-C--:B--2---:R-:W-:Y:S01]  /*afc70*/  IADD3 R116, P1, R98, R6.reuse, RZ ;  /* 0x0000000662747210 */ /* 0x084fe20007f3e0ff */
[----:B------:R-:W2:Y:S04]  /*afc80*/  LDL.LU.64 R16, [R1+0x20e0] ;  /* 0x0020e00001107983 */ /* 0x000ea80000300a00 */
[----:B------:R-:W-:Y:S01]  /*afc90*/  IMAD.X R117, R99, 0x1, R2, P1 ;  /* 0x0000000163757824 */ /* 0x000fe200008e0602 */
[----:B------:R-:W-:-:S04]  /*afca0*/  IADD3 R118, P1, R10, R6, RZ ;  /* 0x000000060a767210 */ /* 0x000fc80007f3e0ff */
[----:B------:R-:W-:Y:S02]  /*afcb0*/  IADD3.X R119, R11, R2, RZ, P1, !PT ;  /* 0x000000020b777210 */ /* 0x000fe40000ffe4ff */
[-C--:B------:R-:W-:Y:S01]  /*afcc0*/  IADD3 R120, P1, R96, R6.reuse, RZ ;  /* 0x0000000660787210 */ /* 0x080fe20007f3e0ff */
[----:B------:R-:W2:Y:S04]  /*afcd0*/  LDL.LU.64 R10, [R1+0x20b8] ;  /* 0x0020b800010a7983 */ /* 0x000ea80000300a00 */
[----:B------:R-:W-:Y:S01]  /*afce0*/  IMAD.X R121, R97, 0x1, R2, P1 ;  /* 0x0000000161797824 */ /* 0x000fe200008e0602 */
[----:B------:R-:W-:-:S04]  /*afcf0*/  IADD3 R122, P1, R84, R6, RZ ;  /* 0x00000006547a7210 */ /* 0x000fc80007f3e0ff */
[----:B------:R-:W-:Y:S02]  /*afd00*/  IADD3.X R123, R85, R2, RZ, P1, !PT ;  /* 0x00000002557b7210 */ /* 0x000fe40000ffe4ff */
[----:B------:R-:W2:Y:S01]  /*afd10*/  LDL.LU.64 R84, [R1+0x2090] ;  /* 0x0020900001547983 */ /* 0x000ea20000300a00 */
[----:B------:R-:W-:-:S05]  /*afd20*/  IADD3 R124, P1, R94, R6, RZ ;  /* 0x000000065e7c7210 */ /* 0x000fca0007f3e0ff */
[----:B------:R-:W-:Y:S01]  /*afd30*/  IMAD.X R125, R95, 0x1, R2, P1 ;  /* 0x000000015f7d7824 */ /* 0x000fe200008e0602 */
[----:B------:R-:W-:-:S04]  /*afd40*/  IADD3 R126, P1, R92, R6, RZ ;  /* 0x000000065c7e7210 */ /* 0x000fc80007f3e0ff */
[----:B------:R-:W-:Y:S02]  /*afd50*/  IADD3.X R127, R93, R2, RZ, P1, !PT ;  /* 0x000000025d7f7210 */ /* 0x000fe40000ffe4ff */
[----:B------:R-:W2:Y:S01]  /*afd60*/  LDL.LU.64 R92, [R1+0x1f98] ;  /* 0x001f9800015c7983 */ /* 0x000ea20000300a00 */
[----:B------:R-:W-:-:S05]  /*afd70*/  IADD3 R128, P1, R90, R6, RZ ;  /* 0x000000065a807210 */ /* 0x000fca0007f3e0ff */
[----:B------:R-:W-:Y:S02]  /*afd80*/  IMAD.X R129, R91, 0x1, R2, P1 ;  /* 0x000000015b817824 */ /* 0x000fe400008e0602 */
[----:B------:R-:W2:Y:S01]  /*afd90*/  LDL.LU.64 R90, [R1+0x1f78] ;  /* 0x001f7800015a7983 */ /* 0x000ea20000300a00 */
[----:B------:R-:W-:-:S04]  /*afda0*/  IADD3 R130, P1, R88, R6, RZ ;  /* 0x0000000658827210 */ /* 0x000fc80007f3e0ff */
[----:B------:R-:W-:Y:S02]  /*afdb0*/  IADD3.X R131, R89, R2, RZ, P1, !PT ;  /* 0x0000000259837210 */ /* 0x000fe40000ffe4ff */
[-C--:B------:R-:W-:Y:S01]  /*afdc0*/  IADD3 R132, P1, R86, R6.reuse, RZ ;  /* 0x0000000656847210 */ /* 0x080fe20007f3e0ff */
[----:B------:R-:W2:Y:S04]  /*afdd0*/  LDL.LU.64 R88, [R1+0x1f58] ;  /* 0x001f580001587983 */ /* 0x000ea80000300a00 */
[----:B------:R-:W-:Y:S01]  /*afde0*/  IMAD.X R133, R87, 0x1, R2, P1 ;  /* 0x0000000157857824 */ /* 0x000fe200008e0602 */
[----:B----4-:R-:W-:-:S04]  /*afdf0*/  IADD3 R134, P1, R14, R6, RZ ;  /* 0x000000060e867210 */ /* 0x010fc80007f3e0ff */
[----:B------:R-:W-:Y:S02]  /*afe00*/  IADD3.X R135, R15, R2, RZ, P1, !PT ;  /* 0x000000020f877210 */ /* 0x000fe40000ffe4ff */
[----:B------:R-:W4:Y:S01]  /*afe10*/  LDL.LU.64 R14, [R1+0x1f38] ;  /* 0x001f3800010e7983 */ /* 0x000f220000300a00 */
[----:B---3--:R-:W-:-:S05]  /*afe20*/  IADD3 R136, P1, R12, R6, RZ ;  /* 0x000000060c887210 */ /* 0x008fca0007f3e0ff */
[----:B------:R-:W-:Y:S01]  /*afe30*/  IMAD.X R137, R13, 0x1, R2, P1 ;  /* 0x000000010d897824 */ /* 0x000fe200008e0602 */
[----:B--2---:R-:W-:Y:S01]  /*afe40*/  IADD3 R138, P1, R16, R6, RZ ;  /* 0x00000006108a7210 */ /* 0x004fe20007f3e0ff */
[----:B------:R-:W2:Y:S03]  /*afe50*/  LDL.LU.64 R12, [R1+0x1f18] ;  /* 0x001f1800010c7983 */ /* 0x000ea60000300a00 */
[----:B------:R-:W-:Y:S02]  /*afe60*/  IADD3.X R139, R17, R2, RZ, P1, !PT ;  /* 0x00000002118b7210 */ /* 0x000fe40000ffe4ff */
[----:B------:R-:W3:Y:S01]  /*afe70*/  LDL.LU.64 R16, [R1+0x1ef8] ;  /* 0x001ef80001107983 */ /* 0x000ee20000300a00 */
[----:B------:R-:W-:-:S05]  /*afe80*/  IADD3 R140, P1, R10, R6, RZ ;  /* 0x000000060a8c7210 */ /* 0x000fca0007f3e0ff */
[----:B------:R-:W-:Y:S02]  /*afe90*/  IMAD.X R141, R11, 0x1, R2, P1 ;  /* 0x000000010b8d7824 */ /* 0x000fe400008e0602 */
[----:B------:R-:W3:Y:S01]  /*afea0*/  LDL.LU.64 R10, [R1+0x1e38] ;  /* 0x001e3800010a7983 */ /* 0x000ee20000300a00 */
[----:B------:R-:W-:-:S04]  /*afeb0*/  IADD3 R142, P1, R84, R6, RZ ;  /* 0x00000006548e7210 */ /* 0x000fc80007f3e0ff */
[----:B------:R-:W-:Y:S02]  /*afec0*/  IADD3.X R143, R85, R2, RZ, P1, !PT ;  /* 0x00000002558f7210 */ /* 0x000fe40000ffe4ff */
[----:B------:R-:W3:Y:S04]  /*afed0*/  LDL.LU.64 R84, [R1+0x1e20] ;  /* 0x001e200001547983 */ /* 0x000ee80000300a00 */
[----:B------:R-:W3:Y:S01]  /*afee0*/  LDL.LU.64 R86, [R1+0x1e08] ;  /* 0x001e080001567983 */ /* 0x000ee20000300a00 */
[----:B------:R-:W-:-:S05]  /*afef0*/  IADD3 R144, P1, R92, R6, RZ ;  /* 0x000000065c907210 */ /* 0x000fca0007f3e0ff */
[----:B------:R-:W-:Y:S01]  /*aff00*/  IMAD.X R145, R93, 0x1, R2, P1 ;  /* 0x000000015d917824 */ /* 0x000fe200008e0602 */
[----:B------:R-:W-:-:S04]  /*aff10*/  IADD3 R146, P1, R90, R6, RZ ;  /* 0x000000065a927210 */ /* 0x000fc80007f3e0ff */
[----:B------:R-:W-:Y:S02]  /*aff20*/  IADD3.X R147, R91, R2, RZ, P1, !PT ;  /* 0x000000025b937210 */ /* 0x000fe40000ffe4ff */
[----:B------:R-:W-:-:S05]  /*aff30*/  IADD3 R148, P1, R88, R6, RZ ;  /* 0x0000000658947210 */ /* 0x000fca0007f3e0ff */
[----:B------:R-:W-:Y:S01]  /*aff40*/  IMAD.X R149, R89, 0x1, R2, P1 ;  /* 0x0000000159957824 */ /* 0x000fe200008e0602 */
[----:B------:R-:W-:Y:S01]  /*aff50*/  MOV R103, R4 ;  /* 0x0000000400677202 */ /* 0x000fe20000000f00 */
[----:B------:R-:W-:Y:S01]  /*aff60*/  IMAD.MOV.U32 R105, RZ, RZ, R7 ;  /* 0x000000ffff697224 */ /* 0x000fe200078e0007 */
[----:B------:R-:W-:Y:S01]  /*aff70*/  MOV R107, R8 ;  /* 0x00000008006b7202 */ /* 0x000fe20000000f00 */
[----:B------:R-:W-:Y:S01]  /*aff80*/  IMAD.MOV.U32 R109, RZ, RZ, R9 ;  /* 0x000000ffff6d7224 */ /* 0x000fe200078e0009 */
[----:B------:R-:W1:Y:S01]  /*aff90*/  LDC R4, c[0x0][0x230] ;  /* 0x00008c00ff047b82 */ /* 0x000e620000000800 */
        /* <DEDUP_REMOVED lines=48> */
[----:B----4-:R-:W-:-:S04]  /*b02a0*/  IADD3 R150, P1, R14, R6, RZ ;  /* 0x000000060e967210 */ /* 0x010fc80007f3e0ff */
[----:B------:R-:W-:Y:S02]  /*b02b0*/  IADD3.X R151, R15, R2, RZ, P1, !PT ;  /* 0x000000020f977210 */ /* 0x000fe40000ffe4ff */
[----:B--2---:R-:W-:-:S03]  /*b02c0*/  IADD3 R14, P1, R12, R6, RZ ;  /* 0x000000060c0e7210 */ /* 0x004fc60007f3e0ff */
[----:B------:R-:W-:Y:S02]  /*b02d0*/  LDGSTS.E [R3+-0x1dc80], desc[UR60][R150.64], P0 ;  /* 0xe238000096037fae */ /* 0x000fe4000812187c */
[----:B------:R-:W-:Y:S01]  /*b02e0*/  IMAD.X R15, R13, 0x1, R2, P1 ;  /* 0x000000010d0f7824 */ /* 0x000fe200008e0602 */
[----:B---3--:R-:W-:-:S04]  /*b02f0*/  IADD3 R12, P1, R16, R6, RZ ;  /* 0x00000006100c7210 */ /* 0x008fc80007f3e0ff */
[----:B------:R-:W-:Y:S01]  /*b0300*/  IADD3.X R13, R17, R2, RZ, P1, !PT ;  /* 0x00000002110d7210 */ /* 0x000fe20000ffe4ff */
[----:B------:R2:W-:Y:S04]  /*b0310*/  STL.64 [R1+0x1f38], R150 ;  /* 0x001f389601007387 */ /* 0x0005e80000100a00 */
[----:B------:R-:W-:Y:S01]  /*b0320*/  LDGSTS.E [R3+-0x1d880], desc[UR60][R14.64], P0 ;  /* 0xe27800000e037fae */ /* 0x000fe2000812187c */
[----:B------:R-:W-:-:S03]  /*b0330*/  IADD3 R16, P1, R10, R6, RZ ;  /* 0x000000060a107210 */ /* 0x000fc60007f3e0ff */
[----:B------:R3:W-:Y:S04]  /*b0340*/  STL.64 [R1+0x1f18], R14 ;  /* 0x001f180e01007387 */ /* 0x0007e80000100a00 */
[----:B------:R4:W-:Y:S01]  /*b0350*/  LDGSTS.E [R3+-0x1d480], desc[UR60][R12.64], P0 ;  /* 0xe2b800000c037fae */ /* 0x0009e2000812187c */
[----:B------:R-:W-:Y:S01]  /*b0360*/  IMAD.X R17, R11, 0x1, R2, P1 ;  /* 0x000000010b117824 */ /* 0x000fe200008e0602 */
[----:B------:R-:W-:-:S04]  /*b0370*/  IADD3 R10, P1, R84, R6, RZ ;  /* 0x00000006540a7210 */ /* 0x000fc80007f3e0ff */
[----:B------:R1:W-:Y:S01]  /*b0380*/  LDGSTS.E [R3+-0x1d080], desc[UR60][R16.64], P0 ;  /* 0xe2f8000010037fae */ /* 0x0003e2000812187c */
[----:B------:R-:W-:Y:S02]  /*b0390*/  IADD3.X R11, R85, R2, RZ, P1, !PT ;  /* 0x00000002550b7210 */ /* 0x000fe40000ffe4ff */
[----:B------:R-:W-:-:S03]  /*b03a0*/  IADD3 R84, P1, R86, R6, RZ ;  /* 0x0000000656547210 */ /* 0x000fc60007f3e0ff */
[----:B------:R1:W-:Y:S02]  /*b03b0*/  LDGSTS.E [R3+-0x1cc80], desc[UR60][R10.64], P0 ;  /* 0xe33800000a037fae */ /* 0x0003e4000812187c */
        /* <DEDUP_REMOVED lines=27> */
[----:B------:R-:W-:Y:S01]  /*b0570*/  IADD3 R98, P1, R154, R6, RZ ;  /* 0x000000069a627210 */ /* 0x000fe20007f3e0ff */
[----:B------:R-:W-:Y:S01]  /*b0580*/  IMAD.MOV.U32 R9, RZ, RZ, R83 ;  /* 0x000000ffff097224 */ /* 0x000fe200078e0053 */
[----:B------:R-:W-:Y:S01]  /*b0590*/  MOV R8, R84 ;  /* 0x0000005400087202 */ /* 0x000fe20000000f00 */
[----:B------:R1:W5:Y:S04]  /*b05a0*/  LDL.LU R83, [R1+0x4c48] ;  /* 0x004c480001537983 */ /* 0x0003680000300800 */
[----:B------:R1:W5:Y:S01]  /*b05b0*/  LDL.LU R84, [R1+0x4c44] ;  /* 0x004c440001547983 */ /* 0x0003620000300800 */
[----:B------:R-:W-:Y:S01]  /*b05c0*/  IMAD.X R154, R155, 0x1, R2, P1 ;  /* 0x000000019b9a7824 */ /* 0x000fe200008e0602 */
[----:B------:R-:W-:-:S02]  /*b05d0*/  IADD3 R99, P1, R152, R6, RZ ;  /* 0x0000000698637210 */ /* 0x000fc40007f3e0ff */
[----:B------:R-:W-:Y:S01]  /*b05e0*/  MOV R249, R248 ;  /* 0x000000f800f97202 */ /* 0x000fe20000000f00 */
[----:B------:R4:W-:Y:S01]  /*b05f0*/  STL.64 [R1+0x1ef8], R12 ;  /* 0x001ef80c01007387 */ /* 0x0009e20000100a00 */
[----:B------:R-:W-:-:S03]  /*b0600*/  IMAD.MOV.U32 R248, RZ, RZ, R85 ;  /* 0x000000fffff87224 */ /* 0x000fc600078e0055 */
[----:B------:R1:W5:Y:S01]  /*b0610*/  LDL.LU R85, [R1+0x4c40] ;  /* 0x004c400001557983 */ /* 0x0003620000300800 */
[----:B------:R-:W-:-:S03]  /*b0620*/  MOV R243, R242 ;  /* 0x000000f200f37202 */ /* 0x000fc60000000f00 */
[----:B------:R4:W-:Y:S01]  /*b0630*/  STL.64 [R1+0x1e38], R16 ;  /* 0x001e381001007387 */ /* 0x0009e20000100a00 */
[----:B------:R-:W-:Y:S01]  /*b0640*/  IMAD.MOV.U32 R242, RZ, RZ, R86 ;  /* 0x000000fffff27224 */ /* 0x000fe200078e0056 */
[----:B------:R-:W-:Y:S02]  /*b0650*/  IADD3.X R152, R153, R2, RZ, P1, !PT ;  /* 0x0000000299987210 */ /* 0x000fe40000ffe4ff */
[----:B------:R1:W5:Y:S01]  /*b0660*/  LDL.LU R86, [R1+0x4c3c] ;  /* 0x004c3c0001567983 */ /* 0x0003620000300800 */
[----:B------:R-:W-:Y:S02]  /*b0670*/  MOV R237, R236 ;  /* 0x000000ec00ed7202 */ /* 0x000fe40000000f00 */
[----:B------:R-:W-:Y:S01]  /*b0680*/  IADD3 R100, P1, R22, R6, RZ ;  /* 0x0000000616647210 */ /* 0x000fe20007f3e0ff */
[----:B------:R4:W-:Y:S01]  /*b0690*/  STL.64 [R1+0x1e20], R10 ;  /* 0x001e200a01007387 */ /* 0x0009e20000100a00 */
[----:B------:R-:W-:-:S03]  /*b06a0*/  IMAD.MOV.U32 R236, RZ, RZ, R87 ;  /* 0x000000ffffec7224 */ /* 0x000fc600078e0057 */
[----:B------:R1:W5:Y:S01]  /*b06b0*/  LDL.LU R87, [R1+0x4c38] ;  /* 0x004c380001577983 */ /* 0x0003620000300800 */
[----:B------:R-:W-:-:S03]  /*b06c0*/  MOV R203, R202 ;  /* 0x000000ca00cb7202 */ /* 0x000fc60000000f00 */
[----:B------:R1:W-:Y:S01]  /*b06d0*/  STL.64 [R1+0x1e08], R8 ;  /* 0x001e080801007387 */ /* 0x0003e20000100a00 */
[----:B------:R-:W-:Y:S01]  /*b06e0*/  IMAD.MOV.U32 R202, RZ, RZ, R88 ;  /* 0x000000ffffca7224 */ /* 0x000fe200078e0058 */
[----:B------:R-:W-:Y:S02]  /*b06f0*/  MOV R199, R198 ;  /* 0x000000c600c77202 */ /* 0x000fe40000000f00 */
[----:B------:R1:W5:Y:S01]  /*b0700*/  LDL.LU R88, [R1+0x4c34] ;  /* 0x004c340001587983 */ /* 0x0003620000300800 */
[----:B------:R-:W-:Y:S01]  /*b0710*/  IMAD.MOV.U32 R198, RZ, RZ, R89 ;  /* 0x000000ffffc67224 */ /* 0x000fe200078e0059 */
[----:B------:R-:W-:Y:S02]  /*b0720*/  MOV R195, R194 ;  /* 0x000000c200c37202 */ /* 0x000fe40000000f00 */
[----:B------:R1:W5:Y:S01]  /*b0730*/  LDL.LU R89, [R1+0x4c30] ;  /* 0x004c300001597983 */ /* 0x0003620000300800 */
[----:B------:R-:W-:Y:S01]  /*b0740*/  IMAD.MOV.U32 R194, RZ, RZ, R90 ;  /* 0x000000ffffc27224 */ /* 0x000fe200078e005a */
[----:B------:R-:W-:Y:S01]  /*b0750*/  MOV R191, R190 ;  /* 0x000000be00bf7202 */ /* 0x000fe20000000f00 */
[----:B------:R-:W-:Y:S01]  /*b0760*/  IMAD.X R22, R23, 0x1, R2, P1 ;  /* 0x0000000117167824 */ /* 0x000fe200008e0602 */
[----:B------:R1:W5:Y:S01]  /*b0770*/  LDL.LU R90, [R1+0x4c2c] ;  /* 0x004c2c00015a7983 */ /* 0x0003620000300800 */
[----:B------:R-:W-:Y:S01]  /*b0780*/  IMAD.MOV.U32 R190, RZ, RZ, R91 ;  /* 0x000000ffffbe7224 */ /* 0x000fe200078e005b */
[----:B------:R-:W-:-:S02]  /*b0790*/  MOV R187, R186 ;  /* 0x000000ba00bb7202 */ /* 0x000fc40000000f00 */
[----:B------:R-:W-:Y:S01]  /*b07a0*/  IADD3 R101, P1, R20, R6, RZ ;  /* 0x0000000614657210 */ /* 0x000fe20007f3e0ff */
[----:B------:R1:W5:Y:S01]  /*b07b0*/  LDL.LU R91, [R1+0x4c28] ;  /* 0x004c2800015b7983 */ /* 0x0003620000300800 */
[----:B------:R-:W-:Y:S01]  /*b07c0*/  IMAD.MOV.U32 R186, RZ, RZ, R92 ;  /* 0x000000ffffba7224 */ /* 0x000fe200078e005c */
[----:B------:R-:W-:Y:S02]  /*b07d0*/  MOV R183, R182 ;  /* 0x000000b600b77202 */ /* 0x000fe40000000f00 */
[----:B------:R1:W5:Y:S01]  /*b07e0*/  LDL.LU R92, [R1+0x4c24] ;  /* 0x004c2400015c7983 */ /* 0x0003620000300800 */
[----:B------:R-:W-:Y:S01]  /*b07f0*/  IMAD.MOV.U32 R182, RZ, RZ, R93 ;  /* 0x000000ffffb67224 */ /* 0x000fe200078e005d */
[----:B------:R-:W-:Y:S02]  /*b0800*/  MOV R179, R178 ;  /* 0x000000b200b37202 */ /* 0x000fe40000000f00 */
[----:B------:R1:W5:Y:S01]  /*b0810*/  LDL.LU R93, [R1+0x4c20] ;  /* 0x004c2000015d7983 */ /* 0x0003620000300800 */
[----:B------:R-:W-:Y:S01]  /*b0820*/  IMAD.MOV.U32 R178, RZ, RZ, R94 ;  /* 0x000000ffffb27224 */ /* 0x000fe200078e005e */
[----:B------:R-:W-:-:S02]  /*b0830*/  MOV R161, R160 ;  /* 0x000000a000a17202 */ /* 0x000fc40000000f00 */
[----:B------:R1:W5:Y:S01]  /*b0840*/  LDL.LU R94, [R1+0x4c1c] ;  /* 0x004c1c00015e7983 */ /* 0x0003620000300800 */
[----:B------:R-:W-:Y:S01]  /*b0850*/  IMAD.MOV.U32 R160, RZ, RZ, R95 ;  /* 0x000000ffffa07224 */ /* 0x000fe200078e005f */
[----:B------:R-:W-:Y:S02]  /*b0860*/  MOV R159, R158 ;  /* 0x0000009e009f7202 */ /* 0x000fe40000000f00 */
[----:B------:R-:W-:Y:S01]  /*b0870*/  IADD3.X R20, R21, R2, RZ, P1, !PT ;  /* 0x0000000215147210 */ /* 0x000fe20000ffe4ff */
        /* <DEDUP_REMOVED lines=16> */
[----:B------:R-:W-:-:S03]  /*b0980*/  IMAD.MOV.U32 R20, RZ, RZ, R101 ;  /* 0x000000ffff147224 */ /* 0x000fc600078e0065 */
[----:B------:R2:W-:Y:S04]  /*b0990*/  LDGSTS.E [R3+-0x1c880], desc[UR60][R8.64], P0 ;  /* 0xe378000008037fae */ /* 0x0005e8000812187c */
[----:B------:R2:W5:Y:S04]  /*b09a0*/  LDL.LU R101, [R1+0x4c00] ;  /* 0x004c000001657983 */ /* 0x0005680000300800 */
[----:B-1----:R1:W5:Y:S04]  /*b09b0*/  LDL.LU.64 R102, [R1+0x4bf8] ;  /* 0x004bf80001667983 */ /* 0x0023680000300a00 */
        /* <DEDUP_REMOVED lines=23> */
[----:B--2---:R1:W5:Y:S04]  /*b0b30*/  LDL.LU.64 R150, [R1+0x4b38] ;  /* 0x004b380001967983 */ /* 0x0043680000300a00 */
[----:B---3--:R1:W5:Y:S04]  /*b0b40*/  LDL.LU.64 R14, [R1+0x4b30] ;  /* 0x004b3000010e7983 */ /* 0x0083680000300a00 */
[----:B----4-:R-:W2:Y:S04]  /*b0b50*/  LDL.LU.64 R12, [R1+0x4b28] ;  /* 0x004b2800010c7983 */ /* 0x010ea80000300a00 */
[----:B------:R1:W5:Y:S04]  /*b0b60*/  LDL.LU.64 R16, [R1+0x4b20] ;  /* 0x004b200001107983 */ /* 0x0003680000300a00 */
[----:B------:R1:W5:Y:S01]  /*b0b70*/  LDL.LU.64 R10, [R1+0x4b18] ;  /* 0x004b1800010a7983 */ /* 0x0003620000300a00 */
[----:B------:R-:W-:-:S03]  /*b0b80*/  IADD3 R5, P1, R18, R6, RZ ;  /* 0x0000000612057210 */ /* 0x000fc60007f3e0ff */
[----:B------:R1:W-:Y:S04]  /*b0b90*/  LDGSTS.E [R3+-0x1c480], desc[UR60][R248.64], P0 ;  /* 0xe3b80000f8037fae */ /* 0x0003e8000812187c */
[----:B------:R1:W-:Y:S01]  /*b0ba0*/  LDGSTS.E [R3+-0x1c080], desc[UR60][R242.64], P0 ;  /* 0xe3f80000f2037fae */ /* 0x0003e2000812187c */
[----:B------:R-:W-:-:S03]  /*b0bb0*/  IMAD.X R18, R19, 0x1, R2, P1 ;  /* 0x0000000113127824 */ /* 0x000fc600008e0602 */
[----:B------:R1:W-:Y:S01]  /*b0bc0*/  LDGSTS.E [R3+-0x1bc80], desc[UR60][R236.64], P0 ;  /* 0xe4380000ec037fae */ /* 0x0003e2000812187c */
[----:B------:R-:W-:-:S03]  /*b0bd0*/  IADD3 R7, R4, 0x7f, RZ ;  /* 0x0000007f04077810 */ /* 0x000fc60007ffe0ff */
[----:B------:R1:W-:Y:S04]  /*b0be0*/  LDGSTS.E [R3+-0x1b880], desc[UR60][R202.64], P0 ;  /* 0xe4780000ca037fae */ /* 0x0003e8000812187c */
[----:B------:R1:W-:Y:S01]  /*b0bf0*/  LDGSTS.E [R3+-0x1b480], desc[UR60][R198.64], P0 ;  /* 0xe4b80000c6037fae */ /* 0x0003e2000812187c */
[----:B------:R-:W-:Y:S01]  /*b0c00*/  MOV R19, R18 ;  /* 0x0000001200137202 */ /* 0x000fe20000000f00 */
[----:B------:R-:W-:Y:S02]  /*b0c10*/  IMAD.MOV.U32 R18, RZ, RZ, R5 ;  /* 0x000000ffff127224 */ /* 0x000fe400078e0005 */
[----:B------:R1:W-:Y:S01]  /*b0c20*/  LDGSTS.E [R3+-0x1b080], desc[UR60][R194.64], P0 ;  /* 0xe4f80000c2037fae */ /* 0x0003e2000812187c */
[----:B------:R-:W3:Y:S03]  /*b0c30*/  LDC R5, c[0x0][0x238] ;  /* 0x00008e00ff057b82 */ /* 0x000ee60000000800 */
[----:B------:R1:W-:Y:S01]  /*b0c40*/  LDGSTS.E [R3+-0x1ac80], desc[UR60][R190.64], P0 ;  /* 0xe5380000be037fae */ /* 0x0003e2000812187c */
[----:B------:R-:W-:-:S03]  /*b0c50*/  SHF.R.S32.HI R4, RZ, 0x1f, R7 ;  /* 0x0000001fff047819 */ /* 0x000fc60000011407 */
[----:B------:R1:W-:Y:S04]  /*b0c60*/  LDGSTS.E [R3+-0x1a880], desc[UR60][R186.64], P0 ;  /* 0xe5780000ba037fae */ /* 0x0003e8000812187c */
[----:B------:R1:W-:Y:S04]  /*b0c70*/  LDGSTS.E [R3+-0x1a480], desc[UR60][R182.64], P0 ;  /* 0xe5b80000b6037fae */ /* 0x0003e8000812187c */
[----:B------:R1:W-:Y:S04]  /*b0c80*/  LDGSTS.E [R3+-0x1a080], desc[UR60][R178.64], P0 ;  /* 0xe5f80000b2037fae */ /* 0x0003e8000812187c */
[----:B------:R1:W-:Y:S01]  /*b0c90*/  LDGSTS.E [R3+-0x19c80], desc[UR60][R160.64], P0 ;  /* 0xe6380000a0037fae */ /* 0x0003e2000812187c */
[----:B------:R-:W-:-:S03]  /*b0ca0*/  LEA.HI R4, R4, R7, RZ, 0x7 ;  /* 0x0000000704047211 */ /* 0x000fc600078f38ff */
[----:B------:R1:W-:Y:S04]  /*b0cb0*/  LDGSTS.E [R3+-0x19880], desc[UR60][R158.64], P0 ;  /* 0xe67800009e037fae */ /* 0x0003e8000812187c */
[----:B------:R1:W-:Y:S04]  /*b0cc0*/  LDGSTS.E [R3+-0x19480], desc[UR60][R156.64], P0 ;  /* 0xe6b800009c037fae */ /* 0x0003e8000812187c */
[----:B------:R1:W-:Y:S04]  /*b0cd0*/  LDGSTS.E [R3+-0x19080], desc[UR60][R154.64], P0 ;  /* 0xe6f800009a037fae */ /* 0x0003e8000812187c */
[----:B------:R1:W-:Y:S01]  /*b0ce0*/  LDGSTS.E [R3+-0x18c80], desc[UR60][R152.64], P0 ;  /* 0xe738000098037fae */ /* 0x0003e2000812187c */
[----:B------:R-:W-:-:S03]  /*b0cf0*/  SHF.R.S32.HI R4, RZ, 0x7, R4 ;  /* 0x00000007ff047819 */ /* 0x000fc60000011404 */
[----:B------:R1:W-:Y:S04]  /*b0d00*/  LDGSTS.E [R3+-0x18880], desc[UR60][R22.64], P0 ;  /* 0xe778000016037fae */ /* 0x0003e8000812187c */
[----:B------:R1:W-:Y:S04]  /*b0d10*/  LDGSTS.E [R3+-0x18480], desc[UR60][R20.64], P0 ;  /* 0xe7b8000014037fae */ /* 0x0003e8000812187c */
[----:B------:R1:W-:Y:S04]  /*b0d20*/  LDGSTS.E [R3+-0x18080], desc[UR60][R18.64], P0 ;  /* 0xe7f8000012037fae */ /* 0x0003e8000812187c */
[----:B------:R-:W0:Y:S01]  /*b0d30*/  LDGDEPBAR ;  /* 0x00000000000079af */ /* 0x000e220000000000 */
[----:B---3--:R-:W-:-:S05]  /*b0d40*/  SHF.L.U32 R5, R5, 0x7, RZ ;  /* 0x0000000705057819 */ /* 0x008fca00000006ff */
[----:B------:R-:W-:Y:S02]  /*b0d50*/  IMAD.SHL.U32 R5, R5, 0x4, RZ ;  /* 0x0000000405057824 */ /* 0x000fe400078e00ff */
[----:B--2---:R-:W-:-:S05]  /*b0d60*/  VIADD R12, R12, 0x1 ;  /* 0x000000010c0c7836 */ /* 0x004fca0000000000 */
[----:B------:R-:W-:-:S13]  /*b0d70*/  ISETP.NE.U32.AND P0, PT, R12, R4, PT ;  /* 0x000000040c00720c */ /* 0x000fda0003f05070 */
[----:B-1----:R-:W-:Y:S05]  /*b0d80*/  @P0 BRA `(.L_x_1) ;  /* 0xfffffbcc00080947 */ /* 0x002fea000383ffff */
.L_x_0:
[----:B------:R-:W1:Y:S01]  /*b0d90*/  S2R R0, SR_TID.X ;  /* 0x0000000000007919 */ /* 0x000e620000002100 */
[----:B------:R-:W-:Y:S01]  /*b0da0*/  MOV R7, 0x400 ;  /* 0x0000040000077802 */ /* 0x000fe20000000f00 */
[----:B------:R-:W-:-:S04]  /*b0db0*/  DEPBAR.LE SB0, 0x0 ;  /* 0x000080000000791a */ /* 0x000fc80000000000 */
[----:B------:R-:W2:Y:S01]  /*b0dc0*/  S2R R8, SR_CgaCtaId ;  /* 0x0000000000087919 */ /* 0x000ea20000008800 */
[----:B------:R-:W3:Y:S01]  /*b0dd0*/  S2R R4, SR_TID.X ;  /* 0x0000000000047919 */ /* 0x000ee20000002100 */
[----:B-----5:R-:W-:Y:S01]  /*b0de0*/  MOV R170, R141 ;  /* 0x0000008d00aa7202 */ /* 0x020fe20000000f00 */
[----:B------:R-:W-:Y:S01]  /*b0df0*/  IMAD.MOV.U32 R171, RZ, RZ, R143 ;  /* 0x000000ffffab7224 */ /* 0x000fe200078e008f */
[----:B------:R-:W-:Y:S01]  /*b0e00*/  MOV R198, R145 ;  /* 0x0000009100c67202 */ /* 0x000fe20000000f00 */
[----:B------:R-:W-:Y:S01]  /*b0e10*/  IMAD.MOV.U32 R199, RZ, RZ, R147 ;  /* 0x000000ffffc77224 */ /* 0x000fe200078e0093 */
[----:B------:R-:W4:Y:S08]  /*b0e20*/  LDC R14, c[0x0][0x244] ;  /* 0x00009100ff0e7b82 */ /* 0x000f300000000800 */
[----:B------:R-:W4:Y:S08]  /*b0e30*/  LDC.64 R234, c[0x0][0x228] ;  /* 0x00008a00ffea7b82 */ /* 0x000f300000000a00 */
[----:B------:R-:W4:Y:S01]  /*b0e40*/  LDC R236, c[0x0][0x228] ;  /* 0x00008a00ffec7b82 */ /* 0x000f220000000800 */
[C---:B-1----:R-:W-:Y:S01]  /*b0e50*/  IMAD.SHL.U32 R2, R0.reuse, 0x40, RZ ;  /* 0x0000004000027824 */ /* 0x042fe200078e00ff */
[----:B------:R-:W-:-:S02]  /*b0e60*/  SHF.L.U32 R3, R0, 0x4, RZ ;  /* 0x0000000400037819 */ /* 0x000fc400000006ff */
[----:B------:R-:W-:Y:S02]  /*b0e70*/  LOP3.LUT R5, R0, 0x60, RZ, 0xc0, !PT ;  /* 0x0000006000057812 */ /* 0x000fe400078ec0ff */
[----:B------:R-:W-:Y:S02]  /*b0e80*/  LOP3.LUT R3, R3, 0xf0, RZ, 0xc0, !PT ;  /* 0x000000f003037812 */ /* 0x000fe400078ec0ff */
[----:B--2---:R-:W-:Y:S01]  /*b0e90*/  LEA R7, R8, R7, 0x18 ;  /* 0x0000000708077211 */ /* 0x004fe200078ec0ff */
[----:B------:R-:W1:Y:S01]  /*b0ea0*/  LDC.64 R18, c[0x0][0x228] ;  /* 0x00008a00ff127b82 */ /* 0x000e620000000a00 */
[----:B------:R-:W-:Y:S02]  /*b0eb0*/  LOP3.LUT R2, R2, 0x400, RZ, 0xc0, !PT ;  /* 0x0000040002027812 */ /* 0x000fe400078ec0ff */
[----:B---3--:R-:W-:Y:S02]  /*b0ec0*/  LOP3.LUT R4, R4, 0x7f, RZ, 0xc0, !PT ;  /* 0x0000007f04047812 */ /* 0x008fe400078ec0ff */
[----:B------:R-:W-:-:S02]  /*b0ed0*/  IADD3 R0, R2, R7, R3 ;  /* 0x0000000702007210 */ /* 0x000fc40007ffe003 */
[----:B------:R-:W-:Y:S01]  /*b0ee0*/  LEA R12, R4, R7, 0x4 ;  /* 0x00000007040c7211 */ /* 0x000fe200078e20ff */
[----:B------:R-:W-:Y:S02]  /*b0ef0*/  BAR.SYNC.DEFER_BLOCKING 0x0 ;  /* 0x0000000000007b1d */ /* 0x000fe40000010000 */
[----:B------:R-:W-:-:S06]  /*b0f00*/  IMAD R0, R5, 0x8, R0 ;  /* 0x0000000805007824 */ /* 0x000fcc00078e0200 */
[----:B------:R-:W2:Y:S01]  /*b0f10*/  LDC.64 R2, c[0x0][0x228] ;  /* 0x00008a00ff027b82 */ /* 0x000ea20000000a00 */
[----:B------:R-:W3:Y:S04]  /*b0f20*/  LDL.LU R4, [R1+0x1c00] ;  /* 0x001c000001047983 */ /* 0x000ee80000300800 */
[----:B------:R-:W3:Y:S03]  /*b0f30*/  LDL.LU R5, [R1+0x1c08] ;  /* 0x001c080001057983 */ /* 0x000ee60000300800 */
[----:B------:R-:W1:Y:S01]  /*b0f40*/  LDC.64 R8, c[0x0][0x220] ;  /* 0x00008800ff087b82 */ /* 0x000e620000000a00 */
[----:B------:R-:W3:Y:S04]  /*b0f50*/  LDL.LU R6, [R1+0x1800] ;  /* 0x0018000001067983 */ /* 0x000ee80000300800 */
[----:B------:R-:W3:Y:S03]  /*b0f60*/  LDL.LU R7, [R1+0x1808] ;  /* 0x0018080001077983 */ /* 0x000ee60000300800 */
[----:B------:R-:W1:Y:S08]  /*b0f70*/  LDC.64 R232, c[0x0][0x228] ;  /* 0x00008a00ffe87b82 */ /* 0x000e700000000a00 */
[----:B------:R-:W1:Y:S08]  /*b0f80*/  LDC R239, c[0x0][0x228] ;  /* 0x00008a00ffef7b82 */ /* 0x000e700000000800 */
[----:B------:R-:W1:Y:S08]  /*b0f90*/  LDC R238, c[0x0][0x228] ;  /* 0x00008a00ffee7b82 */ /* 0x000e700000000800 */
[----:B------:R-:W1:Y:S01]  /*b0fa0*/  LDC R252, c[0x0][0x228] ;  /* 0x00008a00fffc7b82 */ /* 0x000e620000000800 */
[----:B---3--:R3:W-:Y:S07]  /*b0fb0*/  STSM.16.M88.4 [R0], R4 ;  /* 0x0000000400007844 */ /* 0x0087ee0000000200 */
[----:B------:R-:W-:Y:S06]  /*b0fc0*/  BAR.SYNC.DEFER_BLOCKING 0x0 ;  /* 0x0000000000007b1d */ /* 0x000fec0000010000 */
[----:B---3--:R-:W3:Y:S04]  /*b0fd0*/  LDL.LU R4, [R1+0x1400] ;  /* 0x0014000001047983 */ /* 0x008ee80000300800 */
[----:B------:R-:W3:Y:S04]  /*b0fe0*/  LDL.LU R5, [R1+0x1408] ;  /* 0x0014080001057983 */ /* 0x000ee80000300800 */
[----:B------:R-:W3:Y:S04]  /*b0ff0*/  LDL.LU R6, [R1+0x1000] ;  /* 0x0010000001067983 */ /* 0x000ee80000300800 */
[----:B------:R-:W3:Y:S04]  /*b1000*/  LDL.LU R7, [R1+0x1008] ;  /* 0x0010080001077983 */ /* 0x000ee80000300800 */
[----:B------:R-:W4:Y:S04]  /*b1010*/  LDS.128 R20, [R12] ;  /* 0x000000000c147984 */ /* 0x000f280000000c00 */
[----:B------:R-:W2:Y:S01]  /*b1020*/  LDL.LU R152, [R1+0xc00] ;  /* 0x000c000001987983 */ /* 0x000ea20000300800 */
[----:B------:R-:W-:Y:S06]  /*b1030*/  BAR.SYNC.DEFER_BLOCKING 0x0 ;  /* 0x0000000000007b1d */ /* 0x000fec0000010000 */
[----:B----4-:R4:W-:Y:S04]  /*b1040*/  STL.64 [R1+0x1e00], R20 ;  /* 0x001e001401007387 */ /* 0x0109e80000100a00 */
[----:B------:R-:W-:Y:S04]  /*b1050*/  STL.64 [R1+0x1e08], R22 ;  /* 0x001e081601007387 */ /* 0x000fe80000100a00 */
[----:B------:R-:W2:Y:S04]  /*b1060*/  LDL.LU R153, [R1+0xc08] ;  /* 0x000c080001997983 */ /* 0x000ea80000300800 */
[----:B------:R-:W2:Y:S04]  /*b1070*/  LDL.LU R154, [R1+0x800] ;  /* 0x00080000019a7983 */ /* 0x000ea80000300800 */
[----:B------:R-:W2:Y:S04]  /*b1080*/  LDL.LU R155, [R1+0x808] ;  /* 0x00080800019b7983 */ /* 0x000ea80000300800 */
[----:B----4-:R-:W4:Y:S04]  /*b1090*/  LDL.LU R20, [R1+0x400] ;  /* 0x0004000001147983 */ /* 0x010f280000300800 */
[----:B---3--:R-:W-:Y:S01]  /*b10a0*/  STSM.16.M88.4 [R0], R4 ;  /* 0x0000000400007844 */ /* 0x008fe20000000200 */
[----:B------:R-:W-:Y:S06]  /*b10b0*/  BAR.SYNC.DEFER_BLOCKING 0x0 ;  /* 0x0000000000007b1d */ /* 0x000fec0000010000 */
[----:B------:R-:W3:Y:S02]  /*b10c0*/  LDS.128 R4, [R12] ;  /* 0x000000000c047984 */ /* 0x000ee40000000c00 */
[----:B------:R-:W-:Y:S06]  /*b10d0*/  BAR.SYNC.DEFER_BLOCKING 0x0 ;  /* 0x0000000000007b1d */ /* 0x000fec0000010000 */
[----:B---3--:R3:W-:Y:S04]  /*b10e0*/  STL.64 [R1+0x1e20], R4 ;  /* 0x001e200401007387 */ /* 0x0087e80000100a00 */
[----:B------:R-:W-:Y:S04]  /*b10f0*/  STL.64 [R1+0x1e28], R6 ;  /* 0x001e280601007387 */ /* 0x000fe80000100a00 */
[----:B------:R-:W4:Y:S04]  /*b1100*/  LDL.LU R21, [R1+0x408] ;  /* 0x0004080001157983 */ /* 0x000f280000300800 */
[----:B------:R-:W4:Y:S04]  /*b1110*/  LDL.LU R22, [R1] ;  /* 0x0000000001167983 */ /* 0x000f280000300800 */
[----:B------:R-:W4:Y:S04]  /*b1120*/  LDL.LU R23, [R1+0x8] ;  /* 0x0000080001177983 */ /* 0x000f280000300800 */
[----:B--2---:R-:W-:Y:S01]  /*b1130*/  STSM.16.M88.4 [R0], R152 ;  /* 0x0000009800007844 */ /* 0x004fe20000000200 */
[----:B------:R-:W-:Y:S06]  /*b1140*/  BAR.SYNC.DEFER_BLOCKING 0x0 ;  /* 0x0000000000007b1d */ /* 0x000fec0000010000 */
[----:B---3--:R-:W2:Y:S04]  /*b1150*/  LDL.LU R4, [R1+0x1c04] ;  /* 0x001c040001047983 */ /* 0x008ea80000300800 */
[----:B------:R-:W3:Y:S01]  /*b1160*/  LDS.128 R152, [R12] ;  /* 0x000000000c987984 */ /* 0x000ee20000000c00 */
[----:B------:R-:W-:Y:S06]  /*b1170*/  BAR.SYNC.DEFER_BLOCKING 0x0 ;  /* 0x0000000000007b1d */ /* 0x000fec0000010000 */
[----:B---3--:R-:W-:Y:S04]  /*b1180*/  STL.64 [R1+0x1e10], R152 ;  /* 0x001e109801007387 */ /* 0x008fe80000100a00 */
[----:B------:R-:W-:Y:S04]  /*b1190*/  STL.64 [R1+0x1e18], R154 ;  /* 0x001e189a01007387 */ /* 0x000fe80000100a00 */
[----:B------:R-:W2:Y:S04]  /*b11a0*/  LDL.LU R5, [R1+0x1c0c] ;  /* 0x001c0c0001057983 */ /* 0x000ea80000300800 */
[----:B------:R-:W2:Y:S04]  /*b11b0*/  LDL.LU R6, [R1+0x1804] ;  /* 0x0018040001067983 */ /* 0x000ea80000300800 */
[----:B------:R-:W2:Y:S04]  /*b11c0*/  LDL.LU R7, [R1+0x180c] ;  /* 0x00180c0001077983 */ /* 0x000ea80000300800 */
[----:B----4-:R3:W-:Y:S01]  /*b11d0*/  STSM.16.M88.4 [R0], R20 ;  /* 0x0000001400007844 */ /* 0x0107e20000000200 */
[----:B------:R-:W-:Y:S06]  /*b11e0*/  BAR.SYNC.DEFER_BLOCKING 0x0 ;  /* 0x0000000000007b1d */ /* 0x000fec0000010000 */
[----:B---3--:R-:W3:Y:S04]  /*b11f0*/  LDL.LU R20, [R1+0x1404] ;  /* 0x0014040001147983 */ /* 0x008ee80000300800 */
[----:B------:R-:W4:Y:S01]  /*b1200*/  LDS.128 R152, [R12] ;  /* 0x000000000c987984 */ /* 0x000f220000000c00 */
[----:B------:R-:W-:Y:S06]  /*b1210*/  BAR.SYNC.DEFER_BLOCKING 0x0 ;  /* 0x0000000000007b1d */ /* 0x000fec0000010000 */
[----:B----4-:R-:W-:Y:S04]  /*b1220*/  STL.64 [R1+0x1800], R152 ;  /* 0x0018009801007387 */ /* 0x010fe80000100a00 */
[----:B------:R-:W-:Y:S04]  /*b1230*/  STL.64 [R1+0x1808], R154 ;  /* 0x0018089a01007387 */ /* 0x000fe80000100a00 */
[----:B------:R-:W3:Y:S04]  /*b1240*/  LDL.LU R21, [R1+0x140c] ;  /* 0x00140c0001157983 */ /* 0x000ee80000300800 */
[----:B------:R-:W3:Y:S04]  /*b1250*/  LDL.LU R22, [R1+0x1004] ;  /* 0x0010040001167983 */ /* 0x000ee80000300800 */
[----:B------:R-:W3:Y:S04]  /*b1260*/  LDL.LU R23, [R1+0x100c] ;  /* 0x00100c0001177983 */ /* 0x000ee80000300800 */
[----:B--2---:R2:W-:Y:S01]  /*b1270*/  STSM.16.M88.4 [R0], R4 ;  /* 0x0000000400007844 */ /* 0x0045e20000000200 */
[----:B------:R-:W-:Y:S06]  /*b1280*/  BAR.SYNC.DEFER_BLOCKING 0x0 ;  /* 0x0000000000007b1d */ /* 0x000fec0000010000 */
[----:B--2---:R-:W2:Y:S04]  /*b1290*/  LDL.LU R4, [R1+0xc04] ;  /* 0x000c040001047983 */ /* 0x004ea80000300800 */
[----:B------:R-:W4:Y:S01]  /*b12a0*/  LDS.128 R152, [R12] ;  /* 0x000000000c987984 */ /* 0x000f220000000c00 */
[----:B------:R-:W-:Y:S06]  /*b12b0*/  BAR.SYNC.DEFER_BLOCKING 0x0 ;  /* 0x0000000000007b1d */ /* 0x000fec0000010000 */
[----:B----4-:R-:W-:Y:S04]  /*b12c0*/  STL.64 [R1+0x1000], R152 ;  /* 0x0010009801007387 */ /* 0x010fe80000100a00 */
[----:B------:R-:W-:Y:S04]  /*b12d0*/  STL.64 [R1+0x1008], R154 ;  /* 0x0010089a01007387 */ /* 0x000fe80000100a00 */
[----:B------:R-:W2:Y:S04]  /*b12e0*/  LDL.LU R5, [R1+0xc0c] ;  /* 0x000c0c0001057983 */ /* 0x000ea80000300800 */
[----:B------:R-:W2:Y:S04]  /*b12f0*/  LDL.LU R6, [R1+0x804] ;  /* 0x0008040001067983 */ /* 0x000ea80000300800 */
[----:B------:R-:W2:Y:S04]  /*b1300*/  LDL.LU R7, [R1+0x80c] ;  /* 0x00080c0001077983 */ /* 0x000ea80000300800 */
[----:B---3--:R3:W-:Y:S01]  /*b1310*/  STSM.16.M88.4 [R0], R20 ;  /* 0x0000001400007844 */ /* 0x0087e20000000200 */
        /* <DEDUP_REMOVED lines=14> */
[----:B----4-:R-:W-:Y:S04]  /*b1400*/  STL.64 [R1], R152 ;  /* 0x0000009801007387 */ /* 0x010fe80000100a00 */
[----:B------:R-:W-:Y:S04]  /*b1410*/  STL.64 [R1+0x8], R154 ;  /* 0x0000089a01007387 */ /* 0x000fe80000100a00 */
[----:B------:R-:W2:Y:S04]  /*b1420*/  LDL.LU R5, [R1+0x1c18] ;  /* 0x001c180001057983 */ /* 0x000ea80000300800 */
[----:B------:R-:W2:Y:S04]  /*b1430*/  LDL.LU R6, [R1+0x1810] ;  /* 0x0018100001067983 */ /* 0x000ea80000300800 */
[----:B------:R-:W2:Y:S04]  /*b1440*/  LDL.LU R7, [R1+0x1818] ;  /* 0x0018180001077983 */ /* 0x000ea80000300800 */
[----:B---3--:R3:W-:Y:S01]  /*b1450*/  STSM.16.M88.4 [R0], R20 ;  /* 0x0000001400007844 */ /* 0x0087e20000000200 */
[----:B------:R-:W-:Y:S06]  /*b1460*/  BAR.SYNC.DEFER_BLOCKING 0x0 ;  /* 0x0000000000007b1d */ /* 0x000fec0000010000 */
[----:B---3--:R-:W3:Y:S04]  /*b1470*/  LDL.LU R20, [R1+0x1410] ;  /* 0x0014100001147983 */ /* 0x008ee80000300800 */
[----:B------:R-:W3:Y:S04]  /*b1480*/  LDL.LU R21, [R1+0x1418] ;  /* 0x0014180001157983 */ /* 0x000ee80000300800 */
[----:B------:R-:W3:Y:S04]  /*b1490*/  LDL.LU R22, [R1+0x1010] ;  /* 0x0010100001167983 */ /* 0x000ee80000300800 */
[----:B------:R-:W3:Y:S04]  /*b14a0*/  LDL.LU R23, [R1+0x1018] ;  /* 0x0010180001177983 */ /* 0x000ee80000300800 */
[----:B------:R-:W-:Y:S01]  /*b14b0*/  LDS.128 R244, [R12] ;  /* 0x000000000cf47984 */ /* 0x000fe20000000c00 */
[----:B------:R-:W-:Y:S06]  /*b14c0*/  BAR.SYNC.DEFER_BLOCKING 0x0 ;  /* 0x0000000000007b1d */ /* 0x000fec0000010000 */
[----:B--2---:R2:W-:Y:S02]  /*b14d0*/  STSM.16.M88.4 [R0], R4 ;  /* 0x0000000400007844 */ /* 0x0045e40000000200 */
        /* <DEDUP_REMOVED lines=637> */
[----:B------:R-:W4:Y:S04]  /*b3cb0*/  LDL.LU R154, [R1+0x1090] ;  /* 0x00109000019a7983 */ /* 0x000f280000300800 */
[----:B------:R-:W4:Y:S04]  /*b3cc0*/  LDL.LU R155, [R1+0x1098] ;  /* 0x00109800019b7983 */ /* 0x000f280000300800 */
[----:B---3--:R-:W3:Y:S04]  /*b3cd0*/  LDL.LU R20, [R1+0xc90] ;  /* 0x000c900001147983 */ /* 0x008ee80000300800 */
[----:B--2---:R-:W-:Y:S01]  /*b3ce0*/  STSM.16.M88.4 [R0], R4 ;  /* 0x0000000400007844 */ /* 0x004fe20000000200 */
[----:B------:R-:W-:Y:S06]  /*b3cf0*/  BAR.SYNC.DEFER_BLOCKING 0x0 ;  /* 0x0000000000007b1d */ /* 0x000fec0000010000 */
[----:B------:R-:W2:Y:S02]  /*b3d00*/  LDS.128 R4, [R12] ;  /* 0x000000000c047984 */ /* 0x000ea40000000c00 */
[----:B------:R-:W-:Y:S06]  /*b3d10*/  BAR.SYNC.DEFER_BLOCKING 0x0 ;  /* 0x0000000000007b1d */ /* 0x000fec0000010000 */
[----:B--2---:R2:W-:Y:S04]  /*b3d20*/  STL.64 [R1+0x1880], R4 ;  /* 0x0018800401007387 */ /* 0x0045e80000100a00 */
[----:B------:R-:W-:Y:S04]  /*b3d30*/  STL.64 [R1+0x1888], R6 ;  /* 0x0018880601007387 */ /* 0x000fe80000100a00 */
[----:B------:R-:W3:Y:S04]  /*b3d40*/  LDL.LU R21, [R1+0xc98] ;  /* 0x000c980001157983 */ /* 0x000ee80000300800 */
[----:B------:R-:W3:Y:S04]  /*b3d50*/  LDL.LU R22, [R1+0x890] ;  /* 0x0008900001167983 */ /* 0x000ee80000300800 */
[----:B------:R-:W3:Y:S04]  /*b3d60*/  LDL.LU R23, [R1+0x898] ;  /* 0x0008980001177983 */ /* 0x000ee80000300800 */
[----:B--2---:R-:W2:Y:S04]  /*b3d70*/  LDL.LU R4, [R1+0x490] ;  /* 0x0004900001047983 */ /* 0x004ea80000300800 */
[----:B----4-:R-:W-:Y:S01]  /*b3d80*/  STSM.16.M88.4 [R0], R152 ;  /* 0x0000009800007844 */ /* 0x010fe20000000200 */
[----:B------:R-:W-:Y:S06]  /*b3d90*/  BAR.SYNC.DEFER_BLOCKING 0x0 ;  /* 0x0000000000007b1d */ /* 0x000fec0000010000 */
[----:B------:R-:W4:Y:S02]  /*b3da0*/  LDS.128 R152, [R12] ;  /* 0x000000000c987984 */ /* 0x000f240000000c00 */
[----:B------:R-:W-:Y:S06]  /*b3db0*/  BAR.SYNC.DEFER_BLOCKING 0x0 ;  /* 0x0000000000007b1d */ /* 0x000fec0000010000 */
[----:B----4-:R-:W-:Y:S04]  /*b3dc0*/  STL.64 [R1+0x1480], R152 ;  /* 0x0014809801007387 */ /* 0x010fe80000100a00 */
[----:B------:R-:W-:Y:S04]  /*b3dd0*/  STL.64 [R1+0x1488], R154 ;  /* 0x0014889a01007387 */ /* 0x000fe80000100a00 */
[----:B------:R-:W2:Y:S04]  /*b3de0*/  LDL.LU R5, [R1+0x498] ;  /* 0x0004980001057983 */ /* 0x000ea80000300800 */
[----:B------:R-:W2:Y:S04]  /*b3df0*/  LDL.LU R6, [R1+0x90] ;  /* 0x0000900001067983 */ /* 0x000ea80000300800 */
[----:B------:R-:W2:Y:S04]  /*b3e00*/  LDL.LU R7, [R1+0x98] ;  /* 0x0000980001077983 */ /* 0x000ea80000300800 */
[----:B---3--:R-:W-:Y:S01]  /*b3e10*/  STSM.16.M88.4 [R0], R20 ;  /* 0x0000001400007844 */ /* 0x008fe20000000200 */
[----:B------:R-:W-:Y:S06]  /*b3e20*/  BAR.SYNC.DEFER_BLOCKING 0x0 ;  /* 0x0000000000007b1d */ /* 0x000fec0000010000 */
[----:B------:R-:W3:Y:S02]  /*b3e30*/  LDS.128 R20, [R12] ;  /* 0x000000000c147984 */ /* 0x000ee40000000c00 */
[----:B------:R-:W-:Y:S06]  /*b3e40*/  BAR.SYNC.DEFER_BLOCKING 0x0 ;  /* 0x0000000000007b1d */ /* 0x000fec0000010000 */
[----:B---3--:R-:W-:Y:S04]  /*b3e50*/  STL.64 [R1+0x1c80], R20 ;  /* 0x001c801401007387 */ /* 0x008fe80000100a00 */
[----:B------:R-:W-:Y:S04]  /*b3e60*/  STL.64 [R1+0x1c88], R22 ;  /* 0x001c881601007387 */ /* 0x000fe80000100a00 */
[----:B------:R-:W-:Y:S04]  /*b3e70*/  STL [R1+0x1fc4], R3 ;  /* 0x001fc40301007387 */ /* 0x000fe80000100800 */
[----:B--2---:R2:W-:Y:S01]  /*b3e80*/  STSM.16.M88.4 [R0], R4 ;  /* 0x0000000400007844 */ /* 0x0045e20000000200 */
[----:B------:R-:W-:Y:S06]  /*b3e90*/  BAR.SYNC.DEFER_BLOCKING 0x0 ;  /* 0x0000000000007b1d */ /* 0x000fec0000010000 */
[----:B--2---:R-:W2:Y:S04]  /*b3ea0*/  LDL.LU R4, [R1+0x1c94] ;  /* 0x001c940001047983 */ /* 0x004ea80000300800 */
[----:B------:R-:W2:Y:S04]  /*b3eb0*/  LDL.LU R5, [R1+0x1c9c] ;  /* 0x001c9c0001057983 */ /* 0x000ea80000300800 */
[----:B------:R-:W2:Y:S04]  /*b3ec0*/  LDL.LU R6, [R1+0x1894] ;  /* 0x0018940001067983 */ /* 0x000ea80000300800 */
[----:B------:R-:W2:Y:S04]  /*b3ed0*/  LDL.LU R7, [R1+0x189c] ;  /* 0x00189c0001077983 */ /* 0x000ea80000300800 */
[----:B------:R-:W3:Y:S01]  /*b3ee0*/  LDS.128 R20, [R12] ;  /* 0x000000000c147984 */ /* 0x000ee20000000c00 */
[----:B------:R-:W-:Y:S06]  /*b3ef0*/  BAR.SYNC.DEFER_BLOCKING 0x0 ;  /* 0x0000000000007b1d */ /* 0x000fec0000010000 */
[----:B---3--:R3:W-:Y:S04]  /*b3f00*/  STL.64 [R1+0x1080], R20 ;  /* 0x0010801401007387 */ /* 0x0087e80000100a00 */
[----:B------:R4:W-:Y:S04]  /*b3f10*/  STL.64 [R1+0x1088], R22 ;  /* 0x0010881601007387 */ /* 0x0009e80000100a00 */
[----:B---3--:R-:W3:Y:S04]  /*b3f20*/  LDL.LU R20, [R1+0x1494] ;  /* 0x0014940001147983 */ /* 0x008ee80000300800 */
[----:B------:R-:W3:Y:S04]  /*b3f30*/  LDL.LU R21, [R1+0x149c] ;  /* 0x00149c0001157983 */ /* 0x000ee80000300800 */
[----:B----4-:R-:W3:Y:S04]  /*b3f40*/  LDL.LU R22, [R1+0x1094] ;  /* 0x0010940001167983 */ /* 0x010ee80000300800 */
[----:B------:R-:W3:Y:S04]  /*b3f50*/  LDL.LU R23, [R1+0x109c] ;  /* 0x00109c0001177983 */ /* 0x000ee80000300800 */
[----:B--2---:R-:W-:Y:S01]  /*b3f60*/  STSM.16.M88.4 [R0], R4 ;  /* 0x0000000400007844 */ /* 0x004fe20000000200 */
[----:B------:R-:W-:Y:S06]  /*b3f70*/  BAR.SYNC.DEFER_BLOCKING 0x0 ;  /* 0x0000000000007b1d */ /* 0x000fec0000010000 */
[----:B------:R-:W2:Y:S02]  /*b3f80*/  LDS.128 R152, [R12] ;  /* 0x000000000c987984 */ /* 0x000ea40000000c00 */
[----:B------:R-:W-:Y:S06]  /*b3f90*/  BAR.SYNC.DEFER_BLOCKING 0x0 ;  /* 0x0000000000007b1d */ /* 0x000fec0000010000 */
[----:B--2---:R2:W-:Y:S04]  /*b3fa0*/  STL.64 [R1+0xc80], R152 ;  /* 0x000c809801007387 */ /* 0x0045e80000100a00 */
[----:B------:R4:W-:Y:S04]  /*b3fb0*/  STL.64 [R1+0xc88], R154 ;  /* 0x000c889a01007387 */ /* 0x0009e80000100a00 */
[----:B--2---:R-:W2:Y:S04]  /*b3fc0*/  LDL.LU R152, [R1+0xc94] ;  /* 0x000c940001987983 */ /* 0x004ea80000300800 */
[----:B------:R-:W2:Y:S04]  /*b3fd0*/  LDL.LU R153, [R1+0xc9c] ;  /* 0x000c9c0001997983 */ /* 0x000ea80000300800 */
[----:B----4-:R-:W2:Y:S04]  /*b3fe0*/  LDL.LU R154, [R1+0x894] ;  /* 0x00089400019a7983 */ /* 0x010ea80000300800 */
[----:B------:R-:W2:Y:S04]  /*b3ff0*/  LDL.LU R155, [R1+0x89c] ;  /* 0x00089c00019b7983 */ /* 0x000ea80000300800 */
[----:B---3--:R3:W-:Y:S01]  /*b4000*/  STSM.16.M88.4 [R0], R20 ;  /* 0x0000001400007844 */ /* 0x0087e20000000200 */
[----:B------:R-:W-:Y:S06]  /*b4010*/  BAR.SYNC.DEFER_BLOCKING 0x0 ;  /* 0x0000000000007b1d */ /* 0x000fec0000010000 */
[----:B---3--:R-:W3:Y:S04]  /*b4020*/  LDL.LU R20, [R1+0x494] ;  /* 0x0004940001147983 */ /* 0x008ee80000300800 */
[----:B------:R-:W3:Y:S04]  /*b4030*/  LDL.LU R21, [R1+0x49c] ;  /* 0x00049c0001157983 */ /* 0x000ee80000300800 */
[----:B------:R-:W3:Y:S04]  /*b4040*/  LDL.LU R22, [R1+0x94] ;  /* 0x0000940001167983 */ /* 0x000ee80000300800 */
[----:B------:R-:W4:Y:S01]  /*b4050*/  LDS.128 R156, [R12] ;  /* 0x000000000c9c7984 */ /* 0x000f220000000c00 */
[----:B------:R-:W-:Y:S06]  /*b4060*/  BAR.SYNC.DEFER_BLOCKING 0x0 ;  /* 0x0000000000007b1d */ /* 0x000fec0000010000 */
[----:B------:R-:W3:Y:S04]  /*b4070*/  LDL.LU R23, [R1+0x9c] ;  /* 0x00009c0001177983 */ /* 0x000ee80000300800 */
[----:B----4-:R-:W-:Y:S04]  /*b4080*/  STL.64 [R1+0x490], R156 ;  /* 0x0004909c01007387 */ /* 0x010fe80000100a00 */
[----:B------:R-:W-:Y:S04]  /*b4090*/  STL.64 [R1+0x498], R158 ;  /* 0x0004989e01007387 */ /* 0x000fe80000100a00 */
        /* <DEDUP_REMOVED lines=1794> */
[----:B------:R-:W4:Y:S01]  /*bb0c0*/  LDS.128 R156, [R12] ;  /* 0x000000000c9c7984 */ /* 0x000f220000000c00 */
[----:B------:R-:W-:Y:S06]  /*bb0d0*/  BAR.SYNC.DEFER_BLOCKING 0x0 ;  /* 0x0000000000007b1d */ /* 0x000fec0000010000 */
[----:B----4-:R-:W-:Y:S04]  /*bb0e0*/  STL.64 [R1+0x19f0], R156 ;  /* 0x0019f09c01007387 */ /* 0x010fe80000100a00 */
[----:B------:R-:W-:Y:S04]  /*bb0f0*/  STL.64 [R1+0x19f8], R158 ;  /* 0x0019f89e01007387 */ /* 0x000fe80000100a00 */
[----:B--2---:R-:W-:Y:S01]  /*bb100*/  STSM.16.M88.4 [R0], R152 ;  /* 0x0000009800007844 */ /* 0x004fe20000000200 */
[----:B------:R-:W-:Y:S06]  /*bb110*/  BAR.SYNC.DEFER_BLOCKING 0x0 ;  /* 0x0000000000007b1d */ /* 0x000fec0000010000 */
[----:B------:R-:W2:Y:S04]  /*bb120*/  LDS.128 R152, [R12] ;  /* 0x000000000c987984 */ /* 0x000ea80000000c00 */
[----:B--2---:R2:W-:Y:S04]  /*bb130*/  STL.64 [R1+0x15f0], R152 ;  /* 0x0015f09801007387 */ /* 0x0045e80000100a00 */
[----:B------:R4:W-:Y:S04]  /*bb140*/  STL.64 [R1+0x15f8], R154 ;  /* 0x0015f89a01007387 */ /* 0x0009e80000100a00 */
[----:B--2---:R-:W2:Y:S04]  /*bb150*/  LDL.LU R152, [R1+0x1a04] ;  /* 0x001a040001987983 */ /* 0x004ea80000300800 */
[----:B------:R-:W2:Y:S04]  /*bb160*/  LDL.LU R153, [R1+0x1a0c] ;  /* 0x001a0c0001997983 */ /* 0x000ea80000300800 */
[----:B----4-:R-:W2:Y:S04]  /*bb170*/  LDL.LU R154, [R1+0x1604] ;  /* 0x00160400019a7983 */ /* 0x010ea80000300800 */
[----:B------:R-:W2:Y:S01]  /*bb180*/  LDL.LU R155, [R1+0x160c] ;  /* 0x00160c00019b7983 */ /* 0x000ea20000300800 */
[----:B------:R-:W-:Y:S01]  /*bb190*/  BAR.SYNC.DEFER_BLOCKING 0x0 ;  /* 0x0000000000007b1d */ /* 0x000fe20000010000 */
[----:B------:R-:W-:Y:S01]  /*bb1a0*/  MOV R22, R24 ;  /* 0x0000001800167202 */ /* 0x000fe20000000f00 */
[----:B------:R-:W-:-:S05]  /*bb1b0*/  IMAD.MOV.U32 R23, RZ, RZ, R26 ;  /* 0x000000ffff177224 */ /* 0x000fca00078e001a */
        /* <DEDUP_REMOVED lines=20> */
[----:B---3--:R3:W-:Y:S02]  /*bb300*/  STSM.16.M88.4 [R0], R20 ;  /* 0x0000001400007844 */ /* 0x0087e40000000200 */
[----:B---3--:R-:W-:Y:S01]  /*bb310*/  MOV R22, R25 ;  /* 0x0000001900167202 */ /* 0x008fe20000000f00 */
[----:B------:R-:W-:Y:S01]  /*bb320*/  IMAD.MOV.U32 R23, RZ, RZ, R27 ;  /* 0x000000ffff177224 */ /* 0x000fe200078e001b */
[----:B------:R-:W-:Y:S06]  /*bb330*/  BAR.SYNC.DEFER_BLOCKING 0x0 ;  /* 0x0000000000007b1d */ /* 0x000fec0000010000 */
[----:B------:R-:W3:Y:S04]  /*bb340*/  LDL.LU R20, [R1+0x204] ;  /* 0x0002040001147983 */ /* 0x000ee80000300800 */
[----:B------:R-:W3:Y:S04]  /*bb350*/  LDL.LU R21, [R1+0x20c] ;  /* 0x00020c0001157983 */ /* 0x000ee80000300800 */
[----:B------:R-:W4:Y:S01]  /*bb360*/  LDS.128 R24, [R12] ;  /* 0x000000000c187984 */ /* 0x000f220000000c00 */
[----:B------:R-:W-:Y:S06]  /*bb370*/  BAR.SYNC.DEFER_BLOCKING 0x0 ;  /* 0x0000000000007b1d */ /* 0x000fec0000010000 */
        /* <DEDUP_REMOVED lines=257> */
[----:B------:R-:W-:Y:S01]  /*bc390*/  LDS.128 R240, [R12] ;  /* 0x000000000cf07984 */ /* 0x000fe20000000c00 */
[----:B------:R-:W-:Y:S06]  /*bc3a0*/  BAR.SYNC.DEFER_BLOCKING 0x0 ;  /* 0x0000000000007b1d */ /* 0x000fec0000010000 */
        /* <DEDUP_REMOVED lines=696> */
[----:B------:R-:W-:Y:S01]  /*bef30*/  STL.64 [R1+0x6c8], R30 ;  /* 0x0006c81e01007387 */ /* 0x000fe20000100a00 */
[----:B------:R-:W-:Y:S01]  /*bef40*/  MOV R22, R73 ;  /* 0x0000004900167202 */ /* 0x000fe20000000f00 */
[----:B------:R-:W-:-:S02]  /*bef50*/  IMAD.MOV.U32 R23, RZ, RZ, R75 ;  /* 0x000000ffff177224 */ /* 0x000fc400078e004b */
        /* <DEDUP_REMOVED lines=35> */
[----:B------:R-:W-:Y:S01]  /*bf190*/  BAR.SYNC.DEFER_BLOCKING 0x0 ;  /* 0x0000000000007b1d */ /* 0x000fe20000010000 */
[----:B------:R-:W-:Y:S01]  /*bf1a0*/  MOV R22, R76 ;  /* 0x0000004c00167202 */ /* 0x000fe20000000f00 */
[----:B------:R-:W-:-:S04]  /*bf1b0*/  IMAD.MOV.U32 R23, RZ, RZ, R78 ;  /* 0x000000ffff177224 */ /* 0x000fc800078e004e */
[----:B----4-:R-:W-:Y:S04]  /*bf1c0*/  STL.64 [R1+0x16c0], R28 ;  /* 0x0016c01c01007387 */ /* 0x010fe80000100a00 */
[----:B------:R-:W-:Y:S04]  /*bf1d0*/  STL.64 [R1+0x16c8], R30 ;  /* 0x0016c81e01007387 */ /* 0x000fe80000100a00 */
[----:B--2---:R-:W-:Y:S01]  /*bf1e0*/  STSM.16.M88.4 [R0], R24 ;  /* 0x0000001800007844 */ /* 0x004fe20000000200 */
[----:B------:R-:W-:Y:S06]  /*bf1f0*/  BAR.SYNC.DEFER_BLOCKING 0x0 ;  /* 0x0000000000007b1d */ /* 0x000fec0000010000 */
[----:B------:R-:W2:Y:S02]  /*bf200*/  LDS.128 R24, [R12] ;  /* 0x000000000c187984 */ /* 0x000ea40000000c00 */
[----:B------:R-:W-:Y:S06]  /*bf210*/  BAR.SYNC.DEFER_BLOCKING 0x0 ;  /* 0x0000000000007b1d */ /* 0x000fec0000010000 */
[----:B---3--:R3:W-:Y:S04]  /*bf220*/  STSM.16.M88.4 [R0], R20 ;  /* 0x0000001400007844 */ /* 0x0087e80000000200 */
[----:B--2---:R-:W-:Y:S04]  /*bf230*/  STL.64 [R1+0x1ef0], R24 ;  /* 0x001ef01801007387 */ /* 0x004fe80000100a00 */
[----:B------:R-:W-:Y:S01]  /*bf240*/  STL.64 [R1+0x1ef8], R26 ;  /* 0x001ef81a01007387 */ /* 0x000fe20000100a00 */
[----:B------:R-:W-:Y:S06]  /*bf250*/  BAR.SYNC.DEFER_BLOCKING 0x0 ;  /* 0x0000000000007b1d */ /* 0x000fec0000010000 */
[----:B---3--:R-:W2:Y:S04]  /*bf260*/  LDL.LU R20, [R1+0x1ad4] ;  /* 0x001ad40001147983 */ /* 0x008ea80000300800 */
        /* <DEDUP_REMOVED lines=11> */
[----:B--2---:R2:W-:Y:S01]  /*bf320*/  STSM.16.M88.4 [R0], R20 ;  /* 0x0000001400007844 */ /* 0x0045e20000000200 */
[----:B------:R-:W-:Y:S06]  /*bf330*/  BAR.SYNC.DEFER_BLOCKING 0x0 ;  /* 0x0000000000007b1d */ /* 0x000fec0000010000 */
[----:B--2---:R-:W2:Y:S04]  /*bf340*/  LDL.LU R20, [R1+0xad4] ;  /* 0x000ad40001147983 */ /* 0x004ea80000300800 */
[----:B------:R-:W2:Y:S04]  /*bf350*/  LDL.LU R21, [R1+0xadc] ;  /* 0x000adc0001157983 */ /* 0x000ea80000300800 */
[----:B------:R-:W2:Y:S04]  /*bf360*/  LDL.LU R22, [R1+0x6d4] ;  /* 0x0006d40001167983 */ /* 0x000ea80000300800 */
[----:B------:R-:W4:Y:S01]  /*bf370*/  LDS.128 R28, [R12] ;  /* 0x000000000c1c7984 */ /* 0x000f220000000c00 */
[----:B------:R-:W-:Y:S06]  /*bf380*/  BAR.SYNC.DEFER_BLOCKING 0x0 ;  /* 0x0000000000007b1d */ /* 0x000fec0000010000 */
[----:B------:R-:W2:Y:S04]  /*bf390*/  LDL.LU R23, [R1+0x6dc] ;  /* 0x0006dc0001177983 */ /* 0x000ea80000300800 */
[----:B---3--:R-:W-:Y:S01]  /*bf3a0*/  STSM.16.M88.4 [R0], R24 ;  /* 0x0000001800007844 */ /* 0x008fe20000000200 */
[----:B------:R-:W-:Y:S06]  /*bf3b0*/  BAR.SYNC.DEFER_BLOCKING 0x0 ;  /* 0x0000000000007b1d */ /* 0x000fec0000010000 */
[----:B------:R-:W3:Y:S04]  /*bf3c0*/  LDS.128 R24, [R12] ;  /* 0x000000000c187984 */ /* 0x000ee80000000c00 */
[----:B----4-:R-:W-:Y:S04]  /*bf3d0*/  STL.64 [R1+0xad0], R28 ;  /* 0x000ad01c01007387 */ /* 0x010fe80000100a00 */
[----:B------:R-:W-:Y:S01]  /*bf3e0*/  STL.64 [R1+0xad8], R30 ;  /* 0x000ad81e01007387 */ /* 0x000fe20000100a00 */
[----:B------:R-:W-:Y:S06]  /*bf3f0*/  BAR.SYNC.DEFER_BLOCKING 0x0 ;  /* 0x0000000000007b1d */ /* 0x000fec0000010000 */
[----:B---3--:R3:W-:Y:S04]  /*bf400*/  STL.64 [R1+0x6d0], R24 ;  /* 0x0006d01801007387 */ /* 0x0087e80000100a00 */
[----:B------:R4:W-:Y:S04]  /*bf410*/  STL.64 [R1+0x6d8], R26 ;  /* 0x0006d81a01007387 */ /* 0x0009e80000100a00 */
[----:B---3--:R-:W3:Y:S04]  /*bf420*/  LDL.LU R24, [R1+0x2d4] ;  /* 0x0002d40001187983 */ /* 0x008ee80000300800 */
[----:B------:R-:W3:Y:S01]  /*bf430*/  LDL.LU R25, [R1+0x2dc] ;  /* 0x0002dc0001197983 */ /* 0x000ee20000300800 */
[----:B----4-:R-:W-:Y:S01]  /*bf440*/  MOV R26, R77 ;  /* 0x0000004d001a7202 */ /* 0x010fe20000000f00 */
[----:B------:R-:W-:-:S02]  /*bf450*/  IMAD.MOV.U32 R27, RZ, RZ, R79 ;  /* 0x000000ffff1b7224 */ /* 0x000fc400078e004f */
        /* <DEDUP_REMOVED lines=28> */
[----:B----4-:R-:W-:Y:S04]  /*bf620*/  STL.64 [R1+0x1f00], R28 ;  /* 0x001f001c01007387 */ /* 0x010fe80000100a00 */
[----:B------:R-:W-:Y:S04]  /*bf630*/  STL.64 [R1+0x1f08], R30 ;  /* 0x001f081e01007387 */ /* 0x000fe80000100a00 */
[----:B---3--:R-:W-:Y:S01]  /*bf640*/  STSM.16.M88.4 [R0], R24 ;  /* 0x0000001800007844 */ /* 0x008fe20000000200 */
[----:B------:R-:W-:Y:S06]  /*bf650*/  BAR.SYNC.DEFER_BLOCKING 0x0 ;  /* 0x0000000000007b1d */ /* 0x000fec0000010000 */
[----:B------:R-:W3:Y:S02]  /*bf660*/  LDS.128 R24, [R12] ;  /* 0x000000000c187984 */ /* 0x000ee40000000c00 */
        /* <DEDUP_REMOVED lines=45> */
[----:B--2---:R2:W-:Y:S01]  /*bf940*/  STSM.16.M88.4 [R0], R20 ;  /* 0x0000001400007844 */ /* 0x0045e20000000200 */
[----:B------:R-:W-:Y:S01]  /*bf950*/  BAR.SYNC.DEFER_BLOCKING 0x0 ;  /* 0x0000000000007b1d */ /* 0x000fe20000010000 */
[----:B----4-:R-:W-:Y:S01]  /*bf960*/  MOV R26, R81 ;  /* 0x00000051001a7202 */ /* 0x010fe20000000f00 */
[----:B------:R-:W-:-:S04]  /*bf970*/  IMAD.MOV.U32 R27, RZ, RZ, R83 ;  /* 0x000000ffff1b7224 */ /* 0x000fc800078e0053 */
        /* <DEDUP_REMOVED lines=783> */
[----:B------:R-:W2:Y:S04]  /*c2a70*/  LDL.LU R23, [R1+0x78c] ;  /* 0x00078c0001177983 */ /* 0x000ea80000300800 */
[----:B------:R-:W4:Y:S01]  /*c2a80*/  LDS.128 R28, [R12] ;  /* 0x000000000c1c7984 */ /* 0x000f220000000c00 */
[----:B------:R-:W-:Y:S06]  /*c2a90*/  BAR.SYNC.DEFER_BLOCKING 0x0 ;  /* 0x0000000000007b1d */ /* 0x000fec0000010000 */
[----:B----4-:R-:W-:Y:S04]  /*c2aa0*/  STL.64 [R1+0x780], R28 ;  /* 0x0007801c01007387 */ /* 0x010fe80000100a00 */
[----:B------:R-:W-:Y:S04]  /*c2ab0*/  STL.64 [R1+0x788], R30 ;  /* 0x0007881e01007387 */ /* 0x000fe80000100a00 */
[----:B---3--:R-:W-:Y:S01]  /*c2ac0*/  STSM.16.M88.4 [R0], R24 ;  /* 0x0000001800007844 */ /* 0x008fe20000000200 */
[----:B------:R-:W-:Y:S06]  /*c2ad0*/  BAR.SYNC.DEFER_BLOCKING 0x0 ;  /* 0x0000000000007b1d */ /* 0x000fec0000010000 */
[----:B------:R-:W3:Y:S02]  /*c2ae0*/  LDS.128 R24, [R12] ;  /* 0x000000000c187984 */ /* 0x000ee40000000c00 */
[----:B------:R-:W-:Y:S06]  /*c2af0*/  BAR.SYNC.DEFER_BLOCKING 0x0 ;  /* 0x0000000000007b1d */ /* 0x000fec0000010000 */
[----:B---3--:R3:W-:Y:S04]  /*c2b00*/  STL.64 [R1+0xb80], R24 ;  /* 0x000b801801007387 */ /* 0x0087e80000100a00 */
[----:B------:R-:W-:Y:S04]  /*c2b10*/  STL.64 [R1+0xb88], R26 ;  /* 0x000b881a01007387 */ /* 0x000fe80000100a00 */
[----:B---3--:R-:W3:Y:S04]  /*c2b20*/  LDL.LU R24, [R1+0x384] ;  /* 0x0003840001187983 */ /* 0x008ee80000300800 */
        /* <DEDUP_REMOVED lines=8> */
[----:B------:R-:W-:Y:S01]  /*c2bb0*/  MOV R26, R121 ;  /* 0x00000079001a7202 */ /* 0x000fe20000000f00 */
[----:B------:R-:W-:Y:S01]  /*c2bc0*/  IMAD.MOV.U32 R27, RZ, RZ, R123 ;  /* 0x000000ffff1b7224 */ /* 0x000fe200078e007b */
        /* <DEDUP_REMOVED lines=51> */
[----:B--2---:R2:W-:Y:S02]  /*c2f00*/  STSM.16.M88.4 [R0], R20 ;  /* 0x0000001400007844 */ /* 0x0045e40000000200 */
[----:B------:R-:W-:Y:S06]  /*c2f10*/  BAR.SYNC.DEFER_BLOCKING 0x0 ;  /* 0x0000000000007b1d */ /* 0x000fec0000010000 */
[----:B--2---:R-:W2:Y:S04]  /*c2f20*/  LDL.LU R20, [R1+0xb94] ;  /* 0x000b940001147983 */ /* 0x004ea80000300800 */
[----:B------:R-:W2:Y:S04]  /*c2f30*/  LDL.LU R21, [R1+0xb9c] ;  /* 0x000b9c0001157983 */ /* 0x000ea80000300800 */
[----:B------:R-:W2:Y:S04]  /*c2f40*/  LDL.LU R22, [R1+0x794] ;  /* 0x0007940001167983 */ /* 0x000ea80000300800 */
[----:B------:R-:W2:Y:S04]  /*c2f50*/  LDL.LU R23, [R1+0x79c] ;  /* 0x00079c0001177983 */ /* 0x000ea80000300800 */
[----:B------:R-:W4:Y:S04]  /*c2f60*/  LDL.LU R28, [R1+0x394] ;  /* 0x00039400011c7983 */ /* 0x000f280000300800 */
[----:B------:R-:W4:Y:S04]  /*c2f70*/  LDL.LU R29, [R1+0x39c] ;  /* 0x00039c00011d7983 */ /* 0x000f280000300800 */
[----:B------:R-:W4:Y:S04]  /*c2f80*/  LDL.LU R32, [R1+0x1ba0] ;  /* 0x001ba00001207983 */ /* 0x000f280000300800 */
[----:B------:R-:W4:Y:S04]  /*c2f90*/  LDL.LU R33, [R1+0x1ba8] ;  /* 0x001ba80001217983 */ /* 0x000f280000300800 */
[----:B------:R-:W4:Y:S04]  /*c2fa0*/  LDL.LU R34, [R1+0x17a0] ;  /* 0x0017a00001227983 */ /* 0x000f280000300800 */
[----:B------:R-:W4:Y:S04]  /*c2fb0*/  LDL.LU R35, [R1+0x17a8] ;  /* 0x0017a80001237983 */ /* 0x000f280000300800 */
[----:B------:R-:W1:Y:S01]  /*c2fc0*/  LDS.128 R224, [R12] ;  /* 0x000000000ce07984 */ /* 0x000e620000000c00 */
[----:B------:R-:W-:Y:S01]  /*c2fd0*/  BAR.SYNC.DEFER_BLOCKING 0x0 ;  /* 0x0000000000007b1d */ /* 0x000fe20000010000 */
[----:B------:R-:W-:Y:S01]  /*c2fe0*/  MOV R30, R125 ;  /* 0x0000007d001e7202 */ /* 0x000fe20000000f00 */
[----:B------:R-:W-:-:S04]  /*c2ff0*/  IMAD.MOV.U32 R31, RZ, RZ, R127 ;  /* 0x000000ffff1f7224 */ /* 0x000fc800078e007f */
[----:B---3--:R3:W-:Y:S02]  /*c3000*/  STSM.16.M88.4 [R0], R24 ;  /* 0x0000001800007844 */ /* 0x0087e40000000200 */
[----:B------:R-:W-:Y:S06]  /*c3010*/  BAR.SYNC.DEFER_BLOCKING 0x0 ;  /* 0x0000000000007b1d */ /* 0x000fec0000010000 */
[----:B---3--:R-:W3:Y:S04]  /*c3020*/  LDL.LU R24, [R1+0x13a0] ;  /* 0x0013a00001187983 */ /* 0x008ee80000300800 */
[----:B------:R-:W3:Y:S04]  /*c3030*/  LDL.LU R25, [R1+0x13a8] ;  /* 0x0013a80001197983 */ /* 0x000ee80000300800 */
[----:B------:R-:W3:Y:S04]  /*c3040*/  LDL.LU R26, [R1+0xfa0] ;  /* 0x000fa000011a7983 */ /* 0x000ee80000300800 */
[----:B------:R-:W3:Y:S04]  /*c3050*/  LDL.LU R27, [R1+0xfa8] ;  /* 0x000fa800011b7983 */ /* 0x000ee80000300800 */
[----:B------:R-:W1:Y:S01]  /*c3060*/  LDS.128 R220, [R12] ;  /* 0x000000000cdc7984 */ /* 0x000e620000000c00 */
[----:B------:R-:W-:Y:S06]  /*c3070*/  BAR.SYNC.DEFER_BLOCKING 0x0 ;  /* 0x0000000000007b1d */ /* 0x000fec0000010000 */
[----:B--2---:R2:W-:Y:S02]  /*c3080*/  STSM.16.M88.4 [R0], R20 ;  /* 0x0000001400007844 */ /* 0x0045e40000000200 */
[----:B------:R-:W-:Y:S06]  /*c3090*/  BAR.SYNC.DEFER_BLOCKING 0x0 ;  /* 0x0000000000007b1d */ /* 0x000fec0000010000 */
[----:B--2---:R-:W2:Y:S04]  /*c30a0*/  LDL.LU R20, [R1+0xba0] ;  /* 0x000ba00001147983 */ /* 0x004ea80000300800 */
[----:B------:R-:W2:Y:S04]  /*c30b0*/  LDL.LU R21, [R1+0xba8] ;  /* 0x000ba80001157983 */ /* 0x000ea80000300800 */
[----:B------:R-:W2:Y:S04]  /*c30c0*/  LDL.LU R22, [R1+0x7a0] ;  /* 0x0007a00001167983 */ /* 0x000ea80000300800 */
[----:B------:R-:W2:Y:S04]  /*c30d0*/  LDL.LU R23, [R1+0x7a8] ;  /* 0x0007a80001177983 */ /* 0x000ea80000300800 */
[----:B------:R-:W1:Y:S01]  /*c30e0*/  LDS.128 R212, [R12] ;  /* 0x000000000cd47984 */ /* 0x000e620000000c00 */
[----:B------:R-:W-:Y:S06]  /*c30f0*/  BAR.SYNC.DEFER_BLOCKING 0x0 ;  /* 0x0000000000007b1d */ /* 0x000fec0000010000 */
[----:B----4-:R-:W-:Y:S02]  /*c3100*/  STSM.16.M88.4 [R0], R28 ;  /* 0x0000001c00007844 */ /* 0x010fe40000000200 */
[----:B------:R-:W-:Y:S06]  /*c3110*/  BAR.SYNC.DEFER_BLOCKING 0x0 ;  /* 0x0000000000007b1d */ /* 0x000fec0000010000 */
[----:B------:R-:W4:Y:S02]  /*c3120*/  LDS.128 R204, [R12] ;  /* 0x000000000ccc7984 */ /* 0x000f240000000c00 */
[----:B------:R-:W-:Y:S06]  /*c3130*/  BAR.SYNC.DEFER_BLOCKING 0x0 ;  /* 0x0000000000007b1d */ /* 0x000fec0000010000 */
[----:B------:R-:W-:Y:S02]  /*c3140*/  STSM.16.M88.4 [R0], R32 ;  /* 0x0000002000007844 */ /* 0x000fe40000000200 */
[----:B------:R-:W-:Y:S06]  /*c3150*/  BAR.SYNC.DEFER_BLOCKING 0x0 ;  /* 0x0000000000007b1d */ /* 0x000fec0000010000 */
[----:B------:R-:W4:Y:S02]  /*c3160*/  LDS.128 R28, [R12] ;  /* 0x000000000c1c7984 */ /* 0x000f240000000c00 */
[----:B------:R-:W-:Y:S06]  /*c3170*/  BAR.SYNC.DEFER_BLOCKING 0x0 ;  /* 0x0000000000007b1d */ /* 0x000fec0000010000 */
[----:B---3--:R-:W-:Y:S02]  /*c3180*/  STSM.16.M88.4 [R0], R24 ;  /* 0x0000001800007844 */ /* 0x008fe40000000200 */
[----:B------:R-:W-:Y:S06]  /*c3190*/  BAR.SYNC.DEFER_BLOCKING 0x0 ;  /* 0x0000000000007b1d */ /* 0x000fec0000010000 */
[----:B------:R-:W3:Y:S02]  /*c31a0*/  LDS.128 R24, [R12] ;  /* 0x000000000c187984 */ /* 0x000ee40000000c00 */
[----:B------:R-:W-:Y:S06]  /*c31b0*/  BAR.SYNC.DEFER_BLOCKING 0x0 ;  /* 0x0000000000007b1d */ /* 0x000fec0000010000 */
[----:B--2---:R2:W-:Y:S02]  /*c31c0*/  STSM.16.M88.4 [R0], R20 ;  /* 0x0000001400007844 */ /* 0x0045e40000000200 */
[----:B------:R-:W-:Y:S06]  /*c31d0*/  BAR.SYNC.DEFER_BLOCKING 0x0 ;  /* 0x0000000000007b1d */ /* 0x000fec0000010000 */
[----:B--2---:R-:W2:Y:S04]  /*c31e0*/  LDL.LU R20, [R1+0x3a0] ;  /* 0x0003a00001147983 */ /* 0x004ea80000300800 */
[----:B------:R-:W2:Y:S04]  /*c31f0*/  LDL.LU R21, [R1+0x3a8] ;  /* 0x0003a80001157983 */ /* 0x000ea80000300800 */
[----:B------:R-:W4:Y:S04]  /*c3200*/  LDL.LU R32, [R1+0x1ba4] ;  /* 0x001ba40001207983 */ /* 0x000f280000300800 */
[----:B------:R-:W4:Y:S04]  /*c3210*/  LDL.LU R33, [R1+0x1bac] ;  /* 0x001bac0001217983 */ /* 0x000f280000300800 */
[----:B------:R-:W4:Y:S04]  /*c3220*/  LDL.LU R34, [R1+0x17a4] ;  /* 0x0017a40001227983 */ /* 0x000f280000300800 */
        /* <DEDUP_REMOVED lines=11> */
[----:B------:R-:W1:Y:S01]  /*c32e0*/  LDS.128 R36, [R12] ;  /* 0x000000000c247984 */ /* 0x000e620000000c00 */
[----:B------:R-:W-:Y:S01]  /*c32f0*/  MOV R22, R128 ;  /* 0x0000008000167202 */ /* 0x000fe20000000f00 */
[----:B------:R-:W-:Y:S01]  /*c3300*/  IMAD.MOV.U32 R23, RZ, RZ, R130 ;  /* 0x000000ffff177224 */ /* 0x000fe200078e0082 */
[----:B------:R-:W-:Y:S06]  /*c3310*/  BAR.SYNC.DEFER_BLOCKING 0x0 ;  /* 0x0000000000007b1d */ /* 0x000fec0000010000 */
        /* <DEDUP_REMOVED lines=8> */
[----:B--2---:R-:W-:Y:S01]  /*c33a0*/  STSM.16.M88.4 [R0], R20 ;  /* 0x0000001400007844 */ /* 0x004fe20000000200 */
[----:B------:R-:W-:Y:S06]  /*c33b0*/  BAR.SYNC.DEFER_BLOCKING 0x0 ;  /* 0x0000000000007b1d */ /* 0x000fec0000010000 */
[----:B------:R-:W2:Y:S02]  /*c33c0*/  LDS.128 R20, [R12] ;  /* 0x000000000c147984 */ /* 0x000ea40000000c00 */
[----:B------:R-:W-:Y:S06]  /*c33d0*/  BAR.SYNC.DEFER_BLOCKING 0x0 ;  /* 0x0000000000007b1d */ /* 0x000fec0000010000 */
[----:B----4-:R-:W-:Y:S02]  /*c33e0*/  STSM.16.M88.4 [R0], R32 ;  /* 0x0000002000007844 */ /* 0x010fe40000000200 */
[----:B------:R-:W-:Y:S06]  /*c33f0*/  BAR.SYNC.DEFER_BLOCKING 0x0 ;  /* 0x0000000000007b1d */ /* 0x000fec0000010000 */
[----:B------:R-:W4:Y:S02]  /*c3400*/  LDS.128 R40, [R12] ;  /* 0x000000000c287984 */ /* 0x000f240000000c00 */
[----:B------:R-:W-:Y:S06]  /*c3410*/  BAR.SYNC.DEFER_BLOCKING 0x0 ;  /* 0x0000000000007b1d */ /* 0x000fec0000010000 */
[----:B---3--:R3:W-:Y:S02]  /*c3420*/  STSM.16.M88.4 [R0], R44 ;  /* 0x0000002c00007844 */ /* 0x0087e40000000200 */
[----:B------:R-:W-:Y:S06]  /*c3430*/  BAR.SYNC.DEFER_BLOCKING 0x0 ;  /* 0x0000000000007b1d */ /* 0x000fec0000010000 */
[----:B---3--:R-:W3:Y:S04]  /*c3440*/  LDL.LU R44, [R1+0xbb0] ;  /* 0x000bb000012c7983 */ /* 0x008ee80000300800 */
[----:B------:R-:W3:Y:S04]  /*c3450*/  LDL.LU R45, [R1+0xbb8] ;  /* 0x000bb800012d7983 */ /* 0x000ee80000300800 */
[----:B------:R-:W3:Y:S04]  /*c3460*/  LDL.LU R46, [R1+0x7b0] ;  /* 0x0007b000012e7983 */ /* 0x000ee80000300800 */
[----:B------:R-:W3:Y:S04]  /*c3470*/  LDL.LU R47, [R1+0x7b8] ;  /* 0x0007b800012f7983 */ /* 0x000ee80000300800 */
[----:B------:R-:W4:Y:S01]  /*c3480*/  LDS.128 R32, [R12] ;  /* 0x000000000c207984 */ /* 0x000f220000000c00 */
[----:B------:R-:W-:Y:S06]  /*c3490*/  BAR.SYNC.DEFER_BLOCKING 0x0 ;  /* 0x0000000000007b1d */ /* 0x000fec0000010000 */
[----:B------:R-:W-:Y:S02]  /*c34a0*/  STSM.16.M88.4 [R0], R48 ;  /* 0x0000003000007844 */ /* 0x000fe40000000200 */
[----:B------:R-:W-:Y:S01]  /*c34b0*/  BAR.SYNC.DEFER_BLOCKING 0x0 ;  /* 0x0000000000007b1d */ /* 0x000fe20000010000 */
[----:B------:R-:W-:Y:S01]  /*c34c0*/  MOV R66, R129 ;  /* 0x0000008100427202 */ /* 0x000fe20000000f00 */
[----:B------:R-:W-:-:S04]  /*c34d0*/  IMAD.MOV.U32 R67, RZ, RZ, R131 ;  /* 0x000000ffff437224 */ /* 0x000fc800078e0083 */
[----:B------:R-:W4:Y:S02]  /*c34e0*/  LDS.128 R60, [R12] ;  /* 0x000000000c3c7984 */ /* 0x000f240000000c00 */
[----:B------:R-:W-:Y:S06]  /*c34f0*/  BAR.SYNC.DEFER_BLOCKING 0x0 ;  /* 0x0000000000007b1d */ /* 0x000fec0000010000 */
[----:B------:R-:W-:Y:S02]  /*c3500*/  STSM.16.M88.4 [R0], R64 ;  /* 0x0000004000007844 */ /* 0x000fe40000000200 */
[----:B------:R-:W-:Y:S06]  /*c3510*/  BAR.SYNC.DEFER_BLOCKING 0x0 ;  /* 0x0000000000007b1d */ /* 0x000fec0000010000 */
        /* <DEDUP_REMOVED lines=10> */
[----:B---3--:R3:W-:Y:S02]  /*c35c0*/  STSM.16.M88.4 [R0], R44 ;  /* 0x0000002c00007844 */ /* 0x0087e40000000200 */
[----:B------:R-:W-:Y:S06]  /*c35d0*/  BAR.SYNC.DEFER_BLOCKING 0x0 ;  /* 0x0000000000007b1d */ /* 0x000fec0000010000 */
[----:B---3--:R-:W3:Y:S04]  /*c35e0*/  LDL.LU R44, [R1+0x3b0] ;  /* 0x0003b000012c7983 */ /* 0x008ee80000300800 */
[----:B------:R-:W3:Y:S04]  /*c35f0*/  LDL.LU R45, [R1+0x3b8] ;  /* 0x0003b800012d7983 */ /* 0x000ee80000300800 */
[----:B------:R-:W2:Y:S04]  /*c3600*/  LDL.LU R64, [R1+0x1bb4] ;  /* 0x001bb40001407983 */ /* 0x000ea80000300800 */
        /* <DEDUP_REMOVED lines=11> */
[----:B------:R-:W1:Y:S01]  /*c36c0*/  LDS.128 R68, [R12] ;  /* 0x000000000c447984 */ /* 0x000e620000000c00 */
[----:B------:R-:W-:Y:S01]  /*c36d0*/  MOV R46, R132 ;  /* 0x00000084002e7202 */ /* 0x000fe20000000f00 */
[----:B------:R-:W-:Y:S01]  /*c36e0*/  IMAD.MOV.U32 R47, RZ, RZ, R134 ;  /* 0x000000ffff2f7224 */ /* 0x000fe200078e0086 */
[----:B------:R-:W-:Y:S06]  /*c36f0*/  BAR.SYNC.DEFER_BLOCKING 0x0 ;  /* 0x0000000000007b1d */ /* 0x000fec0000010000 */
[----:B------:R-:W4:Y:S04]  /*c3700*/  LDL.LU R84, [R1+0x3b4] ;  /* 0x0003b40001547983 */ /* 0x000f280000300800 */
[----:B------:R-:W4:Y:S04]  /*c3710*/  LDL.LU R85, [R1+0x3bc] ;  /* 0x0003bc0001557983 */ /* 0x000f280000300800 */
[----:B------:R-:W4:Y:S04]  /*c3720*/  LDL.LU R96, [R1+0x1bc0] ;  /* 0x001bc00001607983 */ /* 0x000f280000300800 */
[----:B------:R-:W4:Y:S04]  /*c3730*/  LDL.LU R97, [R1+0x1bc8] ;  /* 0x001bc80001617983 */ /* 0x000f280000300800 */
[----:B------:R-:W4:Y:S04]  /*c3740*/  LDL.LU R98, [R1+0x17c0] ;  /* 0x0017c00001627983 */ /* 0x000f280000300800 */
[----:B------:R-:W4:Y:S04]  /*c3750*/  LDL.LU R99, [R1+0x17c8] ;  /* 0x0017c80001637983 */ /* 0x000f280000300800 */
[----:B---3--:R-:W-:Y:S01]  /*c3760*/  STSM.16.M88.4 [R0], R44 ;  /* 0x0000002c00007844 */ /* 0x008fe20000000200 */
[----:B------:R-:W-:Y:S06]  /*c3770*/  BAR.SYNC.DEFER_BLOCKING 0x0 ;  /* 0x0000000000007b1d */ /* 0x000fec0000010000 */
[----:B------:R-:W3:Y:S02]  /*c3780*/  LDS.128 R44, [R12] ;  /* 0x000000000c2c7984 */ /* 0x000ee40000000c00 */
[----:B------:R-:W-:Y:S06]  /*c3790*/  BAR.SYNC.DEFER_BLOCKING 0x0 ;  /* 0x0000000000007b1d */ /* 0x000fec0000010000 */
[----:B--2---:R-:W-:Y:S02]  /*c37a0*/  STSM.16.M88.4 [R0], R64 ;  /* 0x0000004000007844 */ /* 0x004fe40000000200 */
[----:B------:R-:W-:Y:S06]  /*c37b0*/  BAR.SYNC.DEFER_BLOCKING 0x0 ;  /* 0x0000000000007b1d */ /* 0x000fec0000010000 */
[----:B------:R-:W2:Y:S02]  /*c37c0*/  LDS.128 R72, [R12] ;  /* 0x000000000c487984 */ /* 0x000ea40000000c00 */
[----:B------:R-:W-:Y:S06]  /*c37d0*/  BAR.SYNC.DEFER_BLOCKING 0x0 ;  /* 0x0000000000007b1d */ /* 0x000fec0000010000 */
[----:B----4-:R-:W-:Y:S02]  /*c37e0*/  STSM.16.M88.4 [R0], R76 ;  /* 0x0000004c00007844 */ /* 0x010fe40000000200 */
[----:B------:R-:W-:Y:S06]  /*c37f0*/  BAR.SYNC.DEFER_BLOCKING 0x0 ;  /* 0x0000000000007b1d */ /* 0x000fec0000010000 */
[----:B------:R-:W4:Y:S02]  /*c3800*/  LDS.128 R64, [R12] ;  /* 0x000000000c407984 */ /* 0x000f240000000c00 */
[----:B------:R-:W-:Y:S06]  /*c3810*/  BAR.SYNC.DEFER_BLOCKING 0x0 ;  /* 0x0000000000007b1d */ /* 0x000fec0000010000 */
[----:B------:R1:W-:Y:S02]  /*c3820*/  STSM.16.M88.4 [R0], R80 ;  /* 0x0000005000007844 */ /* 0x0003e40000000200 */
[----:B------:R-:W-:Y:S06]  /*c3830*/  BAR.SYNC.DEFER_BLOCKING 0x0 ;  /* 0x0000000000007b1d */ /* 0x000fec0000010000 */
[----:B-1----:R-:W3:Y:S04]  /*c3840*/  LDL.LU R80, [R1+0x13c0] ;  /* 0x0013c00001507983 */ /* 0x002ee80000300800 */
[----:B------:R-:W3:Y:S04]  /*c3850*/  LDL.LU R81, [R1+0x13c8] ;  /* 0x0013c80001517983 */ /* 0x000ee80000300800 */
[----:B------:R-:W3:Y:S04]  /*c3860*/  LDL.LU R82, [R1+0xfc0] ;  /* 0x000fc00001527983 */ /* 0x000ee80000300800 */
[----:B------:R-:W3:Y:S04]  /*c3870*/  LDL.LU R83, [R1+0xfc8] ;  /* 0x000fc80001537983 */ /* 0x000ee80000300800 */
[----:B------:R-:W2:Y:S04]  /*c3880*/  LDL.LU R76, [R1+0xbc0] ;  /* 0x000bc000014c7983 */ /* 0x000ea80000300800 */
[----:B------:R-:W2:Y:S04]  /*c3890*/  LDL.LU R77, [R1+0xbc8] ;  /* 0x000bc800014d7983 */ /* 0x000ea80000300800 */
[----:B------:R-:W2:Y:S04]  /*c38a0*/  LDL.LU R78, [R1+0x7c0] ;  /* 0x0007c000014e7983 */ /* 0x000ea80000300800 */
[----:B------:R-:W2:Y:S04]  /*c38b0*/  LDL.LU R79, [R1+0x7c8] ;  /* 0x0007c800014f7983 */ /* 0x000ea80000300800 */
[----:B------:R-:W1:Y:S01]  /*c38c0*/  LDS.128 R92, [R12] ;  /* 0x000000000c5c7984 */ /* 0x000e620000000c00 */
[----:B------:R-:W-:Y:S01]  /*c38d0*/  MOV R86, R133 ;  /* 0x0000008500567202 */ /* 0x000fe20000000f00 */
[----:B------:R-:W-:Y:S01]  /*c38e0*/  IMAD.MOV.U32 R87, RZ, RZ, R135 ;  /* 0x000000ffff577224 */ /* 0x000fe200078e0087 */
[----:B------:R-:W-:Y:S06]  /*c38f0*/  BAR.SYNC.DEFER_BLOCKING 0x0 ;  /* 0x0000000000007b1d */ /* 0x000fec0000010000 */
[----:B------:R-:W-:Y:S02]  /*c3900*/  STSM.16.M88.4 [R0], R84 ;  /* 0x0000005400007844 */ /* 0x000fe40000000200 */
[----:B------:R-:W-:Y:S06]  /*c3910*/  BAR.SYNC.DEFER_BLOCKING 0x0 ;  /* 0x0000000000007b1d */ /* 0x000fec0000010000 */
[----:B------:R-:W1:Y:S02]  /*c3920*/  LDS.128 R88, [R12] ;  /* 0x000000000c587984 */ /* 0x000e640000000c00 */
[----:B------:R-:W-:Y:S06]  /*c3930*/  BAR.SYNC.DEFER_BLOCKING 0x0 ;  /* 0x0000000000007b1d */ /* 0x000fec0000010000 */
[----:B------:R-:W-:Y:S02]  /*c3940*/  STSM.16.M88.4 [R0], R96 ;  /* 0x0000006000007844 */ /* 0x000fe40000000200 */
[----:B------:R-:W-:Y:S06]  /*c3950*/  BAR.SYNC.DEFER_BLOCKING 0x0 ;  /* 0x0000000000007b1d */ /* 0x000fec0000010000 */
[----:B------:R-:W1:Y:S02]  /*c3960*/  LDS.128 R84, [R12] ;  /* 0x000000000c547984 */ /* 0x000e640000000c00 */
        /* <DEDUP_REMOVED lines=43> */
[----:B---3--:R-:W-:Y:S02]  /*c3c20*/  STSM.16.M88.4 [R0], R104 ;  /* 0x0000006800007844 */ /* 0x008fe40000000200 */
[----:B------:R-:W-:Y:S06]  /*c3c30*/  BAR.SYNC.DEFER_BLOCKING 0x0 ;  /* 0x0000000000007b1d */ /* 0x000fec0000010000 */
[----:B------:R-:W3:Y:S02]  /*c3c40*/  LDS.128 R104, [R12] ;  /* 0x000000000c687984 */ /* 0x000ee40000000c00 */
[----:B------:R-:W-:Y:S06]  /*c3c50*/  BAR.SYNC.DEFER_BLOCKING 0x0 ;  /* 0x0000000000007b1d */ /* 0x000fec0000010000 */
[----:B------:R1:W-:Y:S02]  /*c3c60*/  STSM.16.M88.4 [R0], R108 ;  /* 0x0000006c00007844 */ /* 0x0003e40000000200 */
[----:B------:R-:W-:Y:S06]  /*c3c70*/  BAR.SYNC.DEFER_BLOCKING 0x0 ;  /* 0x0000000000007b1d */ /* 0x000fec0000010000 */
[----:B-1----:R-:W2:Y:S04]  /*c3c80*/  LDL.LU R108, [R1+0xbd0] ;  /* 0x000bd000016c7983 */ /* 0x002ea80000300800 */
        /* <DEDUP_REMOVED lines=59> */
[----:B------:R-:W2:Y:S04]  /*c4040*/  LDL.LU R140, [R1+0xbe0] ;  /* 0x000be000018c7983 */ /* 0x000ea80000300800 */
[----:B------:R-:W2:Y:S04]  /*c4050*/  LDL.LU R141, [R1+0xbe8] ;  /* 0x000be800018d7983 */ /* 0x000ea80000300800 */
[----:B------:R-:W2:Y:S04]  /*c4060*/  LDL.LU R142, [R1+0x7e0] ;  /* 0x0007e000018e7983 */ /* 0x000ea80000300800 */
[----:B------:R-:W2:Y:S04]  /*c4070*/  LDL.LU R143, [R1+0x7e8] ;  /* 0x0007e800018f7983 */ /* 0x000ea80000300800 */
[----:B------:R-:W4:Y:S01]  /*c4080*/  LDS.128 R128, [R12] ;  /* 0x000000000c807984 */ /* 0x000f220000000c00 */
        /* <DEDUP_REMOVED lines=61> */
[----:B------:R-:W4:Y:S04]  /*c4460*/  LDL.LU R144, [R1+0xbf0] ;  /* 0x000bf00001907983 */ /* 0x000f280000300800 */
[----:B------:R-:W4:Y:S04]  /*c4470*/  LDL.LU R145, [R1+0xbf8] ;  /* 0x000bf80001917983 */ /* 0x000f280000300800 */
[----:B------:R-:W4:Y:S04]  /*c4480*/  LDL.LU R146, [R1+0x7f0] ;  /* 0x0007f00001927983 */ /* 0x000f280000300800 */
[----:B------:R-:W4:Y:S04]  /*c4490*/  LDL.LU R147, [R1+0x7f8] ;  /* 0x0007f80001937983 */ /* 0x000f280000300800 */
[----:B------:R-:W1:Y:S01]  /*c44a0*/  LDS.128 R192, [R12] ;  /* 0x000000000cc07984 */ /* 0x000e620000000c00 */
        /* <DEDUP_REMOVED lines=9> */
[----:B--2---:R-:W-:Y:S02]  /*c4540*/  STSM.16.M88.4 [R0], R184 ;  /* 0x000000b800007844 */ /* 0x004fe40000000200 */
[----:B------:R-:W-:Y:S06]  /*c4550*/  BAR.SYNC.DEFER_BLOCKING 0x0 ;  /* 0x0000000000007b1d */ /* 0x000fec0000010000 */
[----:B------:R-:W2:Y:S02]  /*c4560*/  LDS.128 R184, [R12] ;  /* 0x000000000cb87984 */ /* 0x000ea40000000c00 */
[----:B------:R-:W-:Y:S06]  /*c4570*/  BAR.SYNC.DEFER_BLOCKING 0x0 ;  /* 0x0000000000007b1d */ /* 0x000fec0000010000 */
[----:B----4-:R4:W-:Y:S02]  /*c4580*/  STSM.16.M88.4 [R0], R144 ;  /* 0x0000009000007844 */ /* 0x0109e40000000200 */
[----:B------:R-:W-:Y:S06]  /*c4590*/  BAR.SYNC.DEFER_BLOCKING 0x0 ;  /* 0x0000000000007b1d */ /* 0x000fec0000010000 */
[----:B----4-:R-:W4:Y:S04]  /*c45a0*/  LDL.LU R144, [R1+0x3f0] ;  /* 0x0003f00001907983 */ /* 0x010f280000300800 */
[----:B------:R-:W4:Y:S04]  /*c45b0*/  LDL.LU R145, [R1+0x3f8] ;  /* 0x0003f80001917983 */ /* 0x000f280000300800 */
[----:B------:R-:W3:Y:S04]  /*c45c0*/  LDL.LU R196, [R1+0x1bf4] ;  /* 0x001bf40001c47983 */ /* 0x000ee80000300800 */
[----:B------:R-:W3:Y:S04]  /*c45d0*/  LDL.LU R197, [R1+0x1bfc] ;  /* 0x001bfc0001c57983 */ /* 0x000ee80000300800 */
[----:B------:R-:W3:Y:S04]  /*c45e0*/  LDL.LU R198, [R1+0x17f4] ;  /* 0x0017f40001c67983 */ /* 0x000ee80000300800 */
[----:B------:R-:W3:Y:S04]  /*c45f0*/  LDL.LU R199, [R1+0x17fc] ;  /* 0x0017fc0001c77983 */ /* 0x000ee80000300800 */
[----:B------:R-:W2:Y:S01]  /*c4600*/  LDS.128 R200, [R12] ;  /* 0x000000000cc87984 */ /* 0x000ea20000000c00 */
[----:B------:R-:W-:Y:S01]  /*c4610*/  MOV R146, R148 ;  /* 0x0000009400927202 */ /* 0x000fe20000000f00 */
[----:B------:R-:W-:Y:S01]  /*c4620*/  IMAD.MOV.U32 R147, RZ, RZ, R150 ;  /* 0x000000ffff937224 */ /* 0x000fe200078e0096 */
        /* <DEDUP_REMOVED lines=12> */
[----:B------:R-:W-:Y:S01]  /*c46f0*/  BAR.SYNC.DEFER_BLOCKING 0x0 ;  /* 0x0000000000007b1d */ /* 0x000fe20000010000 */
[----:B------:R-:W-:-:S05]  /*c4700*/  IMAD R3, R11, R14, RZ ;  /* 0x0000000e0b037224 */ /* 0x000fca00078e02ff */
        /* <DEDUP_REMOVED lines=8> */
[----:B------:R-:W-:Y:S01]  /*c4790*/  IMAD R5, R14, 0x80, R3 ;  /* 0x000000800e057824 */ /* 0x000fe200078e0203 */
[----:B------:R-:W-:-:S04]  /*c47a0*/  MOV R16, R2 ;  /* 0x0000000200107202 */ /* 0x000fc80000000f00 */
[C---:B------:R-:W-:Y:S02]  /*c47b0*/  LEA R4, P1, R5.reuse, R8, 0x2 ;  /* 0x0000000805047211 */ /* 0x040fe400078210ff */
[C---:B------:R-:W-:Y:S02]  /*c47c0*/  LEA R7, R14.reuse, R5, 0x7 ;  /* 0x000000050e077211 */ /* 0x040fe400078e38ff */
[----:B------:R-:W-:Y:S02]  /*c47d0*/  LEA.HI.X.SX32 R5, R5, R9, 0x2, P1 ;  /* 0x0000000905057211 */ /* 0x000fe400008f16ff */
[----:B------:R-:W-:Y:S02]  /*c47e0*/  ISETP.GE.AND P1, PT, R11, R16, PT ;  /* 0x000000100b00720c */ /* 0x000fe40003f26270 */
[----:B------:R-:W1:Y:S01]  /*c47f0*/  LDC R16, c[0x0][0x228] ;  /* 0x00008a00ff107b82 */ /* 0x000e620000000800 */
[----:B------:R-:W-:Y:S01]  /*c4800*/  LEA R2, P0, R3, R8, 0x2 ;  /* 0x0000000803027211 */ /* 0x000fe200078010ff */
[----:B------:R-:W-:-:S03]  /*c4810*/  IMAD R14, R14, 0x80, R7 ;  /* 0x000000800e0e7824 */ /* 0x000fc600078e0207 */
[----:B------:R-:W-:Y:S02]  /*c4820*/  LEA.HI.X.SX32 R3, R3, R9, 0x2, P0 ;  /* 0x0000000903037211 */ /* 0x000fe400000f16ff */
[----:B------:R-:W-:Y:S02]  /*c4830*/  ISETP.GE.AND P0, PT, R10, R235, PT ;  /* 0x000000eb0a00720c */ /* 0x000fe40003f06270 */
[CC--:B------:R-:W-:Y:S02]  /*c4840*/  LEA R6, P2, R7.reuse, R8.reuse, 0x2 ;  /* 0x0000000807067211 */ /* 0x0c0fe400078410ff */
[C---:B------:R-:W-:Y:S02]  /*c4850*/  LEA R8, P3, R14.reuse, R8, 0x2 ;  /* 0x000000080e087211 */ /* 0x040fe400078610ff */
[-C--:B------:R-:W-:Y:S02]  /*c4860*/  LEA.HI.X.SX32 R7, R7, R9.reuse, 0x2, P2 ;  /* 0x0000000907077211 */ /* 0x080fe400010f16ff */
[----:B------:R-:W-:-:S02]  /*c4870*/  LEA.HI.X.SX32 R9, R14, R9, 0x2, P3 ;  /* 0x000000090e097211 */ /* 0x000fc400018f16ff */
[----:B------:R-:W-:Y:S01]  /*c4880*/  ISETP.LT.AND P3, PT, R15, R236, !P0 ;  /* 0x000000ec0f00720c */ /* 0x000fe20004761270 */
[----:B------:R-:W2:Y:S01]  /*c4890*/  LDC R14, c[0x0][0x248] ;  /* 0x00009200ff0e7b82 */ /* 0x000ea20000000800 */
[----:B------:R-:W-:Y:S02]  /*c48a0*/  ISETP.LT.AND P2, PT, R13, R18, !P0 ;  /* 0x000000120d00720c */ /* 0x000fe40004741270 */
[----:B-1----:R-:W-:Y:S02]  /*c48b0*/  ISETP.LT.AND P4, PT, R17, R16, !P0 ;  /* 0x000000101100720c */ /* 0x002fe40004781270 */
[----:B------:R-:W-:-:S04]  /*c48c0*/  IADD3 R16, R10, 0x1, RZ ;  /* 0x000000010a107810 */ /* 0x000fc80007ffe0ff */
[----:B------:R-:W-:Y:S01]  /*c48d0*/  ISETP.GE.AND P0, PT, R16, R233, PT ;  /* 0x000000e91000720c */ /* 0x000fe20003f06270 */
[----:B---3--:R1:W-:Y:S04]  /*c48e0*/  STSM.16.M88.4 [R0], R196 ;  /* 0x000000c400007844 */ /* 0x0083e80000000200 */
[----:B-1----:R-:W3:Y:S04]  /*c48f0*/  LDL.LU R196, [R1+0x3f4] ;  /* 0x0003f40001c47983 */ /* 0x002ee80000300800 */
[----:B------:R-:W3:Y:S04]  /*c4900*/  LDL.LU R197, [R1+0x3fc] ;  /* 0x0003fc0001c57983 */ /* 0x000ee80000300800 */
[----:B------:R-:W4:Y:S04]  /*c4910*/  LDL.LU R235, [R1+0x1e20] ;  /* 0x001e200001eb7983 */ /* 0x000f280000300800 */
[----:B------:R-:W4:Y:S01]  /*c4920*/  LDL.LU R16, [R1+0x1e00] ;  /* 0x001e000001107983 */ /* 0x000f220000300800 */
[----:B------:R-:W-:Y:S01]  /*c4930*/  MOV R198, R149 ;  /* 0x0000009500c67202 */ /* 0x000fe20000000f00 */
[----:B------:R-:W-:Y:S01]  /*c4940*/  IMAD.MOV.U32 R199, RZ, RZ, R151 ;  /* 0x000000ffffc77224 */ /* 0x000fe200078e0097 */
[----:B------:R-:W-:Y:S01]  /*c4950*/  BAR.SYNC.DEFER_BLOCKING 0x0 ;  /* 0x0000000000007b1d */ /* 0x000fe20000010000 */
[----:B------:R-:W-:-:S05]  /*c4960*/  ISETP.LT.AND P1, PT, R10, R19, !P1 ;  /* 0x000000130a00720c */ /* 0x000fca0004f21270 */
[----:B------:R-:W4:Y:S04]  /*c4970*/  LDL.LU R233, [R1+0x800] ;  /* 0x0008000001e97983 */ /* 0x000f280000300800 */
[----:B------:R-:W1:Y:S01]  /*c4980*/  LDS.128 R148, [R12] ;  /* 0x000000000c947984 */ /* 0x000e620000000c00 */
[----:B------:R-:W-:Y:S06]  /*c4990*/  BAR.SYNC.DEFER_BLOCKING 0x0 ;  /* 0x0000000000007b1d */ /* 0x000fec0000010000 */
[----:B---3--:R2:W-:Y:S02]  /*c49a0*/  STSM.16.M88.4 [R0], R196 ;  /* 0x000000c400007844 */ /* 0x0085e40000000200 */
[----:B--2---:R-:W-:Y:S01]  /*c49b0*/  IMAD R0, R10, R14, RZ ;  /* 0x0000000e0a007224 */ /* 0x004fe200078e02ff */
[----:B------:R-:W-:Y:S03]  /*c49c0*/  BAR.SYNC.DEFER_BLOCKING 0x0 ;  /* 0x0000000000007b1d */ /* 0x000fe60000010000 */
[----:B------:R-:W-:Y:S01]  /*c49d0*/  IMAD.WIDE R198, R0, 0x4, R2 ;  /* 0x0000000400c67825 */ /* 0x000fe200078e0202 */
[----:B------:R-:W-:-:S04]  /*c49e0*/  ISETP.LT.AND P5, PT, R11, R234, !P0 ;  /* 0x000000ea0b00720c */ /* 0x000fc800047a1270 */
[----:B------:R-:W2:Y:S01]  /*c49f0*/  LDC.64 R196, c[0x0][0x228] ;  /* 0x00008a00ffc47b82 */ /* 0x000ea20000000a00 */
[C---:B------:R-:W-:Y:S01]  /*c4a00*/  IMAD.WIDE R236, R0.reuse, 0x4, R4 ;  /* 0x0000000400ec7825 */ /* 0x040fe200078e0204 */
[----:B----4-:R-:W-:Y:S04]  /*c4a10*/  @P1 STG.E desc[UR60][R198.64], R16 ;  /* 0x00000010c6001986 */ /* 0x010fe8000c10193c */
[----:B------:R3:W-:Y:S04]  /*c4a20*/  @P2 STG.E desc[UR60][R236.64], R235 ;  /* 0x000000ebec002986 */ /* 0x0007e8000c10193c */
[----:B---3--:R-:W3:Y:S04]  /*c4a30*/  LDL.LU R236, [R1+0x1e10] ;  /* 0x001e100001ec7983 */ /* 0x008ee80000300800 */
[----:B------:R-:W4:Y:S01]  /*c4a40*/  LDL.LU R237, [R1+0x1800] ;  /* 0x0018000001ed7983 */ /* 0x000f220000300800 */
[----:B------:R-:W-:-:S04]  /*c4a50*/  IMAD.WIDE R198, R0, 0x4, R6 ;  /* 0x0000000400c67825 */ /* 0x000fc800078e0206 */
[C---:B------:R-:W-:Y:S01]  /*c4a60*/  IMAD.WIDE R234, R0.reuse, 0x4, R8 ;  /* 0x0000000400ea7825 */ /* 0x040fe200078e0208 */
[----:B------:R-:W-:Y:S02]  /*c4a70*/  ISETP.LT.AND P2, PT, R13, R239, !P0 ;  /* 0x000000ef0d00720c */ /* 0x000fe40004741270 */
[----:B------:R-:W1:Y:S01]  /*c4a80*/  LDC R239, c[0x0][0x228] ;  /* 0x00008a00ffef7b82 */ /* 0x000e620000000800 */
[----:B---3--:R3:W-:Y:S04]  /*c4a90*/  @P4 STG.E desc[UR60][R198.64], R236 ;  /* 0x000000ecc6004986 */ /* 0x0087e8000c10193c */
[----:B----4-:R4:W-:Y:S01]  /*c4aa0*/  @P3 STG.E desc[UR60][R234.64], R237 ;  /* 0x000000edea003986 */ /* 0x0109e2000c10193c */
[----:B------:R-:W-:Y:S02]  /*c4ab0*/  ISETP.LT.AND P3, PT, R17, R238, !P0 ;  /* 0x000000ee1100720c */ /* 0x000fe40004761270 */
[----:B------:R-:W-:Y:S01]  /*c4ac0*/  ISETP.LT.AND P0, PT, R15, R232, !P0 ;  /* 0x000000e80f00720c */ /* 0x000fe20004701270 */
[----:B------:R-:W2:Y:S04]  /*c4ad0*/  LDL.LU R238, [R1] ;  /* 0x0000000001ee7983 */ /* 0x000ea80000300800 */
[----:B------:R-:W2:Y:S01]  /*c4ae0*/  LDL.LU R232, [R1+0x1000] ;  /* 0x0010000001e87983 */ /* 0x000ea20000300800 */
[----:B------:R-:W-:Y:S01]  /*c4af0*/  IMAD.IADD R16, R0, 0x1, R14 ;  /* 0x0000000100107824 */ /* 0x000fe200078e020e */
[----:B------:R-:W-:Y:S01]  /*c4b00*/  IADD3 R0, R10, 0x2, RZ ;  /* 0x000000020a007810 */ /* 0x000fe20007ffe0ff */
[----:B---3--:R-:W3:Y:S02]  /*c4b10*/  LDC.64 R198, c[0x0][0x228] ;  /* 0x00008a00ffc67b82 */ /* 0x008ee40000000a00 */
[----:B----4-:R-:W-:-:S04]  /*c4b20*/  IMAD.WIDE R234, R16, 0x4, R2 ;  /* 0x0000000410ea7825 */ /* 0x010fc800078e0202 */
[----:B------:R-:W-:Y:S01]  /*c4b30*/  IMAD.WIDE R236, R16, 0x4, R4 ;  /* 0x0000000410ec7825 */ /* 0x000fe200078e0204 */
[----:B--2---:R-:W-:Y:S02]  /*c4b40*/  ISETP.GE.AND P1, PT, R0, R197, PT ;  /* 0x000000c50000720c */ /* 0x004fe40003f26270 */
[----:B------:R-:W2:Y:S01]  /*c4b50*/  LDL.LU R197, [R1+0x1e04] ;  /* 0x001e040001c57983 */ /* 0x000ea20000300800 */
[----:B------:R-:W-:-:S03]  /*c4b60*/  IMAD.IADD R0, R16, 0x1, R14 ;  /* 0x0000000110007824 */ /* 0x000fc600078e020e */
[----:B------:R4:W-:Y:S04]  /*c4b70*/  @P5 STG.E desc[UR60][R234.64], R232 ;  /* 0x000000e8ea005986 */ /* 0x0009e8000c10193c */
[----:B------:R1:W-:Y:S01]  /*c4b80*/  @P2 STG.E desc[UR60][R236.64], R233 ;  /* 0x000000e9ec002986 */ /* 0x0003e2000c10193c */
[----:B----4-:R-:W-:-:S04]  /*c4b90*/  IMAD.WIDE R234, R16, 0x4, R8 ;  /* 0x0000000410ea7825 */ /* 0x010fc800078e0208 */
[----:B-1----:R-:W-:Y:S02]  /*c4ba0*/  IMAD.WIDE R232, R16, 0x4, R6 ;  /* 0x0000000410e87825 */ /* 0x002fe400078e0206 */
[----:B------:R-:W1:Y:S03]  /*c4bb0*/  LDC R16, c[0x0][0x228] ;  /* 0x00008a00ff107b82 */ /* 0x000e660000000800 */
[----:B------:R-:W-:Y:S04]  /*c4bc0*/  @P3 STG.E desc[UR60][R232.64], R238 ;  /* 0x000000eee8003986 */ /* 0x000fe8000c10193c */
[----:B------:R4:W-:Y:S01]  /*c4bd0*/  @P0 STG.E desc[UR60][R234.64], R244 ;  /* 0x000000f4ea000986 */ /* 0x0009e2000c10193c */
[----:B------:R-:W-:-:S02]  /*c4be0*/  ISETP.LT.AND P4, PT, R11, R252, !P1 ;  /* 0x000000fc0b00720c */ /* 0x000fc40004f81270 */
[----:B-1----:R-:W-:Y:S01]  /*c4bf0*/  ISETP.LT.AND P2, PT, R17, R16, !P1 ;  /* 0x000000101100720c */ /* 0x002fe20004f41270 */
[----:B----4-:R-:W4:Y:S01]  /*c4c00*/  LDL.LU R244, [R1+0x1804] ;  /* 0x0018040001f47983 */ /* 0x010f220000300800 */
[----:B------:R-:W-:Y:S01]  /*c4c10*/  IADD3 R16, R10, 0x3, RZ ;  /* 0x000000030a107810 */ /* 0x000fe20007ffe0ff */
[----:B------:R-:W1:Y:S03]  /*c4c20*/  LDC R252, c[0x0][0x228] ;  /* 0x00008a00fffc7b82 */ /* 0x000e660000000800 */
[----:B---3--:R-:W-:Y:S02]  /*c4c30*/  ISETP.GE.AND P0, PT, R16, R199, PT ;  /* 0x000000c71000720c */ /* 0x008fe40003f06270 */
[----:B------:R-:W3:Y:S03]  /*c4c40*/  LDL.LU R16, [R1+0x1e24] ;  /* 0x001e240001107983 */ /* 0x000ee60000300800 */
[----:B------:R-:W1:Y:S01]  /*c4c50*/  LDC R238, c[0x0][0x228] ;  /* 0x00008a00ffee7b82 */ /* 0x000e620000000800 */
[----:B------:R-:W4:Y:S01]  /*c4c60*/  LDL.LU R199, [R1+0x1e14] ;  /* 0x001e140001c77983 */ /* 0x000f220000300800 */
[----:B------:R-:W-:-:S06]  /*c4c70*/  ISETP.LT.AND P3, PT, R13, R239, !P1 ;  /* 0x000000ef0d00720c */ /* 0x000fcc0004f61270 */
[----:B------:R-:W1:Y:S01]  /*c4c80*/  LDC R239, c[0x0][0x228] ;  /* 0x00008a00ffef7b82 */ /* 0x000e620000000800 */
[----:B------:R-:W-:-:S07]  /*c4c90*/  IMAD.WIDE R236, R0, 0x4, R2 ;  /* 0x0000000400ec7825 */ /* 0x000fce00078e0202 */
[----:B------:R-:W4:Y:S01]  /*c4ca0*/  LDC.64 R232, c[0x0][0x228] ;  /* 0x00008a00ffe87b82 */ /* 0x000f220000000a00 */
[----:B------:R-:W-:Y:S01]  /*c4cb0*/  ISETP.LT.AND P1, PT, R15, R196, !P1 ;  /* 0x000000c40f00720c */ /* 0x000fe20004f21270 */
[----:B--2---:R2:W-:Y:S01]  /*c4cc0*/  @P4 STG.E desc[UR60][R236.64], R197 ;  /* 0x000000c5ec004986 */ /* 0x0045e2000c10193c */
[----:B------:R-:W-:-:S04]  /*c4cd0*/  IMAD.WIDE R234, R0, 0x4, R6 ;  /* 0x0000000400ea7825 */ /* 0x000fc800078e0206 */
[----:B--2---:R-:W-:-:S04]  /*c4ce0*/  IMAD.WIDE R196, R0, 0x4, R4 ;  /* 0x0000000400c47825 */ /* 0x004fc800078e0204 */
[C---:B------:R-:W-:Y:S01]  /*c4cf0*/  IMAD.WIDE R236, R0.reuse, 0x4, R8 ;  /* 0x0000000400ec7825 */ /* 0x040fe200078e0208 */
[----:B-1----:R-:W-:Y:S02]  /*c4d00*/  ISETP.LT.AND P4, PT, R11, R239, !P0 ;  /* 0x000000ef0b00720c */ /* 0x002fe40004781270 */
[----:B------:R-:W2:Y:S04]  /*c4d10*/  LDL.LU R239, [R1+0x4] ;  /* 0x0000040001ef7983 */ /* 0x000ea80000300800 */
[----:B---3--:R1:W-:Y:S01]  /*c4d20*/  @P3 STG.E desc[UR60][R196.64], R16 ;  /* 0x00000010c4003986 */ /* 0x0083e2000c10193c */
[----:B------:R-:W-:Y:S02]  /*c4d30*/  ISETP.LT.AND P3, PT, R13, R252, !P0 ;  /* 0x000000fc0d00720c */ /* 0x000fe40004761270 */
[----:B------:R-:W-:Y:S01]  /*c4d40*/  IADD3 R0, R0, R14, RZ ;  /* 0x0000000e00007210 */ /* 0x000fe20007ffe0ff */
[----:B----4-:R3:W-:Y:S01]  /*c4d50*/  @P2 STG.E desc[UR60][R234.64], R199 ;  /* 0x000000c7ea002986 */ /* 0x0107e2000c10193c */
[----:B------:R-:W-:Y:S01]  /*c4d60*/  ISETP.LT.AND P2, PT, R15, R198, !P0 ;  /* 0x000000c60f00720c */ /* 0x000fe20004741270 */
[----:B------:R-:W4:Y:S01]  /*c4d70*/  LDC R252, c[0x0][0x228] ;  /* 0x00008a00fffc7b82 */ /* 0x000f220000000800 */
[----:B------:R-:W-:Y:S01]  /*c4d80*/  ISETP.LT.AND P0, PT, R17, R238, !P0 ;  /* 0x000000ee1100720c */ /* 0x000fe20004701270 */
[----:B------:R3:W-:Y:S01]  /*c4d90*/  @P1 STG.E desc[UR60][R236.64], R244 ;  /* 0x000000f4ec001986 */ /* 0x0007e2000c10193c */
[----:B-1----:R-:W-:-:S03]  /*c4da0*/  VIADD R16, R10, 0x4 ;  /* 0x000000040a107836 */ /* 0x002fc60000000000 */
[----:B------:R-:W4:Y:S01]  /*c4db0*/  LDL.LU R238, [R1+0x804] ;  /* 0x0008040001ee7983 */ /* 0x000f220000300800 */
[----:B------:R-:W-:Y:S01]  /*c4dc0*/  IMAD.WIDE R196, R0, 0x4, R2 ;  /* 0x0000000400c47825 */ /* 0x000fe200078e0202 */
[----:B---3--:R-:W1:Y:S01]  /*c4dd0*/  LDC.64 R198, c[0x0][0x228] ;  /* 0x00008a00ffc67b82 */ /* 0x008e620000000a00 */
[----:B------:R-:W-:Y:S02]  /*c4de0*/  ISETP.GE.AND P1, PT, R16, R233, PT ;  /* 0x000000e91000720c */ /* 0x000fe40003f26270 */
[----:B------:R-:W3:Y:S01]  /*c4df0*/  LDL.LU R16, [R1+0x1004] ;  /* 0x0010040001107983 */ /* 0x000ee20000300800 */
[----:B------:R-:W-:-:S04]  /*c4e00*/  IMAD.WIDE R234, R0, 0x4, R4 ;  /* 0x0000000400ea7825 */ /* 0x000fc800078e0204 */
[----:B------:R-:W2:Y:S08]  /*c4e10*/  LDC R236, c[0x0][0x228] ;  /* 0x00008a00ffec7b82 */ /* 0x000eb00000000800 */
[----:B------:R-:W1:Y:S08]  /*c4e20*/  LDC R237, c[0x0][0x228] ;  /* 0x00008a00ffed7b82 */ /* 0x000e700000000800 */
[----:B------:R-:W1:Y:S08]  /*c4e30*/  LDC R233, c[0x0][0x228] ;  /* 0x00008a00ffe97b82 */ /* 0x000e700000000800 */
[----:B------:R-:W1:Y:S01]  /*c4e40*/  LDC R244, c[0x0][0x228] ;  /* 0x00008a00fff47b82 */ /* 0x000e620000000800 */
[----:B---3--:R3:W-:Y:S04]  /*c4e50*/  @P4 STG.E desc[UR60][R196.64], R16 ;  /* 0x00000010c4004986 */ /* 0x0087e8000c10193c */
[----:B----4-:R4:W-:Y:S01]  /*c4e60*/  @P3 STG.E desc[UR60][R234.64], R238 ;  /* 0x000000eeea003986 */ /* 0x0109e2000c10193c */
[----:B---3--:R-:W-:-:S02]  /*c4e70*/  IADD3 R16, R10, 0x5, RZ ;  /* 0x000000050a107810 */ /* 0x008fc40007ffe0ff */
[----:B------:R-:W3:Y:S08]  /*c4e80*/  LDC.64 R196, c[0x0][0x228] ;  /* 0x00008a00ffc47b82 */ /* 0x000ef00000000a00 */
[----:B----4-:R-:W4:Y:S01]  /*c4e90*/  LDC R238, c[0x0][0x228] ;  /* 0x00008a00ffee7b82 */ /* 0x010f220000000800 */
[----:B--2---:R-:W-:Y:S01]  /*c4ea0*/  ISETP.LT.AND P3, PT, R13, R236, !P1 ;  /* 0x000000ec0d00720c */ /* 0x004fe20004f61270 */
[----:B------:R-:W-:Y:S01]  /*c4eb0*/  IMAD.WIDE R234, R0, 0x4, R6 ;  /* 0x0000000400ea7825 */ /* 0x000fe200078e0206 */
[----:B-1----:R-:W-:-:S03]  /*c4ec0*/  ISETP.LT.AND P4, PT, R11, R237, !P1 ;  /* 0x000000ed0b00720c */ /* 0x002fc60004f81270 */
[----:B------:R-:W-:Y:S01]  /*c4ed0*/  IMAD.WIDE R236, R0, 0x4, R8 ;  /* 0x0000000400ec7825 */ /* 0x000fe200078e0208 */
[----:B------:R-:W-:Y:S04]  /*c4ee0*/  @P0 STG.E desc[UR60][R234.64], R239 ;  /* 0x000000efea000986 */ /* 0x000fe8000c10193c */
[----:B------:R1:W-:Y:S01]  /*c4ef0*/  @P2 STG.E desc[UR60][R236.64], R245 ;  /* 0x000000f5ec002986 */ /* 0x0003e2000c10193c */
[----:B------:R-:W-:-:S03]  /*c4f00*/  ISETP.GE.AND P2, PT, R16, R199, PT ;  /* 0x000000c71000720c */ /* 0x000fc60003f46270 */
[----:B-1----:R-:W2:Y:S01]  /*c4f10*/  LDL.LU R245, [R1+0x1008] ;  /* 0x0010080001f57983 */ /* 0x002ea20000300800 */
[----:B----4-:R-:W-:Y:S02]  /*c4f20*/  ISETP.LT.AND P5, PT, R17, R238, !P1 ;  /* 0x000000ee1100720c */ /* 0x010fe40004fa1270 */
[----:B------:R-:W-:Y:S02]  /*c4f30*/  ISETP.LT.AND P1, PT, R15, R232, !P1 ;  /* 0x000000e80f00720c */ /* 0x000fe40004f21270 */
[----:B------:R-:W4:Y:S04]  /*c4f40*/  LDL.LU R232, [R1+0x1e18] ;  /* 0x001e180001e87983 */ /* 0x000f280000300800 */
[----:B------:R-:W3:Y:S04]  /*c4f50*/  LDL.LU R16, [R1+0x1e08] ;  /* 0x001e080001107983 */ /* 0x000ee80000300800 */
[----:B------:R-:W2:Y:S01]  /*c4f60*/  LDL.LU R199, [R1+0x1e28] ;  /* 0x001e280001c77983 */ /* 0x000ea20000300800 */
[----:B------:R-:W-:-:S04]  /*c4f70*/  IMAD.IADD R0, R0, 0x1, R14 ;  /* 0x0000000100007824 */ /* 0x000fc800078e020e */
[----:B------:R-:W-:-:S04]  /*c4f80*/  IMAD.WIDE R234, R0, 0x4, R2 ;  /* 0x0000000400ea7825 */ /* 0x000fc800078e0202 */
[----:B------:R-:W-:Y:S01]  /*c4f90*/  IMAD.WIDE R236, R0, 0x4, R4 ;  /* 0x0000000400ec7825 */ /* 0x000fe200078e0204 */
[----:B---3--:R1:W-:Y:S04]  /*c4fa0*/  @P4 STG.E desc[UR60][R234.64], R16 ;  /* 0x00000010ea004986 */ /* 0x0083e8000c10193c */
[----:B--2---:R2:W-:Y:S01]  /*c4fb0*/  @P3 STG.E desc[UR60][R236.64], R199 ;  /* 0x000000c7ec003986 */ /* 0x0045e2000c10193c */
[----:B-1----:R-:W-:-:S03]  /*c4fc0*/  VIADD R16, R10, 0x6 ;  /* 0x000000060a107836 */ /* 0x002fc60000000000 */
[----:B--2---:R-:W2:Y:S02]  /*c4fd0*/  LDL.LU R237, [R1+0x1808] ;  /* 0x0018080001ed7983 */ /* 0x004ea40000300800 */
[----:B------:R-:W-:Y:S01]  /*c4fe0*/  ISETP.GE.AND P0, PT, R16, R197, PT ;  /* 0x000000c51000720c */ /* 0x000fe20003f06270 */
[----:B------:R-:W1:Y:S01]  /*c4ff0*/  LDC R199, c[0x0][0x228] ;  /* 0x00008a00ffc77b82 */ /* 0x000e620000000800 */
[----:B------:R-:W3:Y:S01]  /*c5000*/  LDL.LU R16, [R1+0x808] ;  /* 0x0008080001107983 */ /* 0x000ee20000300800 */
[----:B------:R-:W-:Y:S01]  /*c5010*/  IMAD.WIDE R238, R0, 0x4, R6 ;  /* 0x0000000400ee7825 */ /* 0x000fe200078e0206 */
[----:B------:R-:W-:-:S03]  /*c5020*/  ISETP.LT.AND P3, PT, R11, R233, !P2 ;  /* 0x000000e90b00720c */ /* 0x000fc60005761270 */
[C---:B------:R-:W-:Y:S01]  /*c5030*/  IMAD.WIDE R234, R0.reuse, 0x4, R8 ;  /* 0x0000000400ea7825 */ /* 0x040fe200078e0208 */
[----:B----4-:R4:W-:Y:S01]  /*c5040*/  @P5 STG.E desc[UR60][R238.64], R232 ;  /* 0x000000e8ee005986 */ /* 0x0109e2000c10193c */
[----:B------:R-:W-:Y:S02]  /*c5050*/  ISETP.LT.AND P5, PT, R13, R244, !P2 ;  /* 0x000000f40d00720c */ /* 0x000fe400057a1270 */
[----:B------:R-:W-:Y:S01]  /*c5060*/  IADD3 R0, R0, R14, RZ ;  /* 0x0000000e00007210 */ /* 0x000fe20007ffe0ff */
[----:B------:R-:W3:Y:S01]  /*c5070*/  LDL.LU R197, [R1+0x8] ;  /* 0x0000080001c57983 */ /* 0x000ee20000300800 */
[----:B------:R-:W-:Y:S01]  /*c5080*/  ISETP.LT.AND P4, PT, R17, R252, !P2 ;  /* 0x000000fc1100720c */ /* 0x000fe20005781270 */
[----:B------:R-:W3:Y:S01]  /*c5090*/  LDC R244, c[0x0][0x228] ;  /* 0x00008a00fff47b82 */ /* 0x000ee20000000800 */
[----:B------:R-:W-:-:S07]  /*c50a0*/  ISETP.LT.AND P6, PT, R15, R198, !P2 ;  /* 0x000000c60f00720c */ /* 0x000fce00057c1270 */
[----:B----4-:R-:W4:Y:S01]  /*c50b0*/  LDC.64 R232, c[0x0][0x228] ;  /* 0x00008a00ffe87b82 */ /* 0x010f220000000a00 */
[----:B-1----:R-:W-:Y:S01]  /*c50c0*/  ISETP.LT.AND P2, PT, R11, R199, !P0 ;  /* 0x000000c70b00720c */ /* 0x002fe20004741270 */
[----:B------:R-:W-:-:S06]  /*c50d0*/  IMAD.WIDE R198, R0, 0x4, R2 ;  /* 0x0000000400c67825 */ /* 0x000fcc00078e0202 */
[----:B------:R-:W1:Y:S01]  /*c50e0*/  LDC R252, c[0x0][0x228] ;  /* 0x00008a00fffc7b82 */ /* 0x000e620000000800 */
[----:B--2---:R2:W-:Y:S04]  /*c50f0*/  @P1 STG.E desc[UR60][R234.64], R237 ;  /* 0x000000edea001986 */ /* 0x0045e8000c10193c */
[----:B------:R4:W-:Y:S01]  /*c5100*/  @P3 STG.E desc[UR60][R198.64], R245 ;  /* 0x000000f5c6003986 */ /* 0x0009e2000c10193c */
[----:B--2---:R-:W-:-:S04]  /*c5110*/  IMAD.WIDE R234, R0, 0x4, R4 ;  /* 0x0000000400ea7825 */ /* 0x004fc800078e0204 */
[C---:B------:R-:W-:Y:S01]  /*c5120*/  IMAD.WIDE R236, R0.reuse, 0x4, R6 ;  /* 0x0000000400ec7825 */ /* 0x040fe200078e0206 */
[----:B---3--:R2:W-:Y:S03]  /*c5130*/  @P5 STG.E desc[UR60][R234.64], R16 ;  /* 0x00000010ea005986 */ /* 0x0085e6000c10193c */
[C---:B------:R-:W-:Y:S01]  /*c5140*/  IMAD.WIDE R238, R0.reuse, 0x4, R8 ;  /* 0x0000000400ee7825 */ /* 0x040fe200078e0208 */
[----:B------:R-:W-:Y:S01]  /*c5150*/  ISETP.LT.AND P1, PT, R15, R196, !P0 ;  /* 0x000000c40f00720c */ /* 0x000fe20004721270 */
[----:B----4-:R-:W3:Y:S01]  /*c5160*/  LDC R245, c[0x0][0x228] ;  /* 0x00008a00fff57b82 */ /* 0x010ee20000000800 */
[----:B--2---:R-:W2:Y:S01]  /*c5170*/  LDL.LU R235, [R1+0x1e0c] ;  /* 0x001e0c0001eb7983 */ /* 0x004ea20000300800 */
[----:B------:R-:W-:-:S06]  /*c5180*/  IMAD.IADD R0, R0, 0x1, R14 ;  /* 0x0000000100007824 */ /* 0x000fcc00078e020e */
[----:B------:R-:W4:Y:S01]  /*c5190*/  LDC.64 R198, c[0x0][0x228] ;  /* 0x00008a00ffc67b82 */ /* 0x000f220000000a00 */
[----:B------:R1:W-:Y:S01]  /*c51a0*/  @P4 STG.E desc[UR60][R236.64], R197 ;  /* 0x000000c5ec004986 */ /* 0x0003e2000c10193c */
[----:B------:R-:W-:-:S03]  /*c51b0*/  IADD3 R16, R10, 0x7, RZ ;  /* 0x000000070a107810 */ /* 0x000fc60007ffe0ff */
[----:B------:R1:W-:Y:S04]  /*c51c0*/  @P6 STG.E desc[UR60][R238.64], R246 ;  /* 0x000000f6ee006986 */ /* 0x0003e8000c10193c */
[----:B------:R-:W4:Y:S01]  /*c51d0*/  LDL.LU R14, [R1+0x1e2c] ;  /* 0x001e2c00010e7983 */ /* 0x000f220000300800 */
[----:B-1----:R-:W-:Y:S01]  /*c51e0*/  IMAD.WIDE R196, R0, 0x4, R2 ;  /* 0x0000000400c47825 */ /* 0x002fe200078e0202 */
[----:B------:R-:W-:-:S03]  /*c51f0*/  ISETP.LT.AND P5, PT, R13, R244, !P0 ;  /* 0x000000f40d00720c */ /* 0x000fc600047a1270 */
[----:B------:R-:W-:Y:S01]  /*c5200*/  IMAD.WIDE R236, R0, 0x4, R6 ;  /* 0x0000000400ec7825 */ /* 0x000fe200078e0206 */
[----:B------:R-:W1:Y:S01]  /*c5210*/  LDC R246, c[0x0][0x228] ;  /* 0x00008a00fff67b82 */ /* 0x000e620000000800 */
[----:B--2---:R2:W-:Y:S01]  /*c5220*/  @P2 STG.E desc[UR60][R196.64], R235 ;  /* 0x000000ebc4002986 */ /* 0x0045e2000c10193c */
[----:B------:R-:W-:Y:S01]  /*c5230*/  ISETP.GE.AND P2, PT, R16, R233, PT ;  /* 0x000000e91000720c */ /* 0x000fe20003f46270 */
[C---:B------:R-:W-:Y:S01]  /*c5240*/  IMAD.WIDE R238, R0.reuse, 0x4, R8 ;  /* 0x0000000400ee7825 */ /* 0x040fe200078e0208 */
[----:B---3--:R-:W-:Y:S01]  /*c5250*/  ISETP.LT.AND P0, PT, R17, R245, !P0 ;  /* 0x000000f51100720c */ /* 0x008fe20004701270 */
[----:B------:R-:W3:Y:S01]  /*c5260*/  LDL.LU R16, [R1+0x180c] ;  /* 0x00180c0001107983 */ /* 0x000ee20000300800 */
[----:B------:R-:W-:Y:S02]  /*c5270*/  ISETP.LT.AND P3, PT, R11, R252, !P2 ;  /* 0x000000fc0b00720c */ /* 0x000fe40005761270 */
[----:B------:R-:W3:Y:S01]  /*c5280*/  LDC R245, c[0x0][0x228] ;  /* 0x00008a00fff57b82 */ /* 0x000ee20000000800 */
[----:B------:R-:W3:Y:S01]  /*c5290*/  LDL.LU R252, [R1+0x1e1c] ;  /* 0x001e1c0001fc7983 */ /* 0x000ee20000300800 */
[----:B--2---:R-:W-:-:S06]  /*c52a0*/  IMAD.WIDE R234, R0, 0x4, R4 ;  /* 0x0000000400ea7825 */ /* 0x004fcc00078e0204 */
[----:B------:R-:W2:Y:S01]  /*c52b0*/  LDC R244, c[0x0][0x228] ;  /* 0x00008a00fff47b82 */ /* 0x000ea20000000800 */
[----:B----4-:R4:W-:Y:S01]  /*c52c0*/  @P5 STG.E desc[UR60][R234.64], R14 ;  /* 0x0000000eea005986 */ /* 0x0109e2000c10193c */
[----:B-1----:R-:W-:-:S06]  /*c52d0*/  ISETP.LT.AND P4, PT, R13, R246, !P2 ;  /* 0x000000f60d00720c */ /* 0x002fcc0005781270 */
[----:B------:R-:W1:Y:S08]  /*c52e0*/  LDC R246, c[0x0][0x228] ;  /* 0x00008a00fff67b82 */ /* 0x000e700000000800 */
[----:B----4-:R-:W4:Y:S08]  /*c52f0*/  LDC R14, c[0x0][0x248] ;  /* 0x00009200ff0e7b82 */ /* 0x010f300000000800 */
[----:B------:R-:W2:Y:S08]  /*c5300*/  LDC R233, c[0x0][0x228] ;  /* 0x00008a00ffe97b82 */ /* 0x000eb00000000800 */
[----:B------:R-:W2:Y:S01]  /*c5310*/  LDC.64 R196, c[0x0][0x228] ;  /* 0x00008a00ffc47b82 */ /* 0x000ea20000000a00 */
[----:B---3--:R3:W-:Y:S04]  /*c5320*/  @P0 STG.E desc[UR60][R236.64], R252 ;  /* 0x000000fcec000986 */ /* 0x0087e8000c10193c */
[----:B------:R1:W-:Y:S01]  /*c5330*/  @P1 STG.E desc[UR60][R238.64], R16 ;  /* 0x00000010ee001986 */ /* 0x0003e2000c10193c */
[----:B----4-:R-:W-:Y:S01]  /*c5340*/  IMAD.IADD R0, R0, 0x1, R14 ;  /* 0x0000000100007824 */ /* 0x010fe200078e020e */
[----:B------:R-:W-:Y:S01]  /*c5350*/  ISETP.LT.AND P6, PT, R15, R232, !P2 ;  /* 0x000000e80f00720c */ /* 0x000fe200057c1270 */
[----:B---3--:R-:W3:Y:S01]  /*c5360*/  LDC R252, c[0x0][0x228] ;  /* 0x00008a00fffc7b82 */ /* 0x008ee20000000800 */
[----:B-1----:R-:W4:Y:S04]  /*c5370*/  LDL.LU R238, [R1+0x100c] ;  /* 0x00100c0001ee7983 */ /* 0x002f280000300800 */
[----:B------:R-:W3:Y:S01]  /*c5380*/  LDL.LU R239, [R1+0x80c] ;  /* 0x00080c0001ef7983 */ /* 0x000ee20000300800 */
[----:B------:R-:W-:Y:S01]  /*c5390*/  IMAD.WIDE R234, R0, 0x4, R2 ;  /* 0x0000000400ea7825 */ /* 0x000fe200078e0202 */
[----:B------:R-:W-:-:S03]  /*c53a0*/  IADD3 R16, R10, 0x8, RZ ;  /* 0x000000080a107810 */ /* 0x000fc60007ffe0ff */
[----:B------:R-:W-:Y:S01]  /*c53b0*/  IMAD.WIDE R236, R0, 0x4, R4 ;  /* 0x0000000400ec7825 */ /* 0x000fe200078e0204 */
[----:B------:R-:W-:Y:S02]  /*c53c0*/  ISETP.GE.AND P1, PT, R16, R199, PT ;  /* 0x000000c71000720c */ /* 0x000fe40003f26270 */
[----:B------:R-:W-:Y:S01]  /*c53d0*/  ISETP.LT.AND P2, PT, R17, R246, !P2 ;  /* 0x000000f61100720c */ /* 0x000fe20005741270 */
[----:B------:R-:W-:Y:S01]  /*c53e0*/  VIADD R16, R10, 0x9 ;  /* 0x000000090a107836 */ /* 0x000fe20000000000 */
[----:B------:R-:W3:Y:S01]  /*c53f0*/  LDL.LU R246, [R1+0x1400] ;  /* 0x0014000001f67983 */ /* 0x000ee20000300800 */
[----:B--2---:R-:W-:Y:S02]  /*c5400*/  ISETP.LT.AND P5, PT, R13, R244, !P1 ;  /* 0x000000f40d00720c */ /* 0x004fe40004fa1270 */
[----:B------:R-:W1:Y:S01]  /*c5410*/  LDC R244, c[0x0][0x228] ;  /* 0x00008a00fff47b82 */ /* 0x000e620000000800 */
[----:B------:R-:W-:Y:S02]  /*c5420*/  ISETP.GE.AND P0, PT, R16, R197, PT ;  /* 0x000000c51000720c */ /* 0x000fe40003f06270 */
[----:B------:R-:W-:-:S05]  /*c5430*/  IADD3 R16, R0, R14, RZ ;  /* 0x0000000e00107210 */ /* 0x000fca0007ffe0ff */
[----:B------:R-:W2:Y:S01]  /*c5440*/  LDC R197, c[0x0][0x228] ;  /* 0x00008a00ffc57b82 */ /* 0x000ea20000000800 */
[----:B----4-:R-:W-:Y:S04]  /*c5450*/  @P3 STG.E desc[UR60][R234.64], R238 ;  /* 0x000000eeea003986 */ /* 0x010fe8000c10193c */
[----:B---3--:R3:W-:Y:S01]  /*c5460*/  @P4 STG.E desc[UR60][R236.64], R239 ;  /* 0x000000efec004986 */ /* 0x0087e2000c10193c */
[----:B------:R-:W-:Y:S02]  /*c5470*/  ISETP.LT.AND P3, PT, R15, R198, !P1 ;  /* 0x000000c60f00720c */ /* 0x000fe40004f61270 */
[----:B------:R-:W-:Y:S01]  /*c5480*/  ISETP.LT.AND P4, PT, R17, R245, !P1 ;  /* 0x000000f51100720c */ /* 0x000fe20004f81270 */
[----:B------:R-:W4:Y:S01]  /*c5490*/  LDC.64 R198, c[0x0][0x228] ;  /* 0x00008a00ffc67b82 */ /* 0x000f220000000a00 */
[----:B------:R-:W-:Y:S01]  /*c54a0*/  ISETP.LT.AND P1, PT, R11, R233, !P1 ;  /* 0x000000e90b00720c */ /* 0x000fe20004f21270 */
[C---:B------:R-:W-:Y:S01]  /*c54b0*/  IMAD.WIDE R232, R0.reuse, 0x4, R8 ;  /* 0x0000000400e87825 */ /* 0x040fe200078e0208 */
[----:B---3--:R-:W3:Y:S03]  /*c54c0*/  LDL.LU R237, [R1+0xc] ;  /* 0x00000c0001ed7983 */ /* 0x008ee60000300800 */
[----:B------:R-:W-:-:S02]  /*c54d0*/  IMAD.WIDE R234, R0, 0x4, R6 ;  /* 0x0000000400ea7825 */ /* 0x000fc400078e0206 */
[----:B------:R-:W1:Y:S01]  /*c54e0*/  LDC R238, c[0x0][0x228] ;  /* 0x00008a00ffee7b82 */ /* 0x000e620000000800 */
[----:B------:R-:W2:Y:S07]  /*c54f0*/  LDL.LU R0, [R1+0x1e30] ;  /* 0x001e300001007983 */ /* 0x000eae0000300800 */
[----:B------:R-:W1:Y:S08]  /*c5500*/  LDC R245, c[0x0][0x228] ;  /* 0x00008a00fff57b82 */ /* 0x000e700000000800 */
[----:B------:R-:W1:Y:S01]  /*c5510*/  LDC R239, c[0x0][0x228] ;  /* 0x00008a00ffef7b82 */ /* 0x000e620000000800 */
[----:B---3--:R3:W-:Y:S01]  /*c5520*/  @P2 STG.E desc[UR60][R234.64], R237 ;  /* 0x000000edea002986 */ /* 0x0087e2000c10193c */
[----:B------:R-:W-:-:S03]  /*c5530*/  ISETP.LT.AND P2, PT, R11, R252, !P0 ;  /* 0x000000fc0b00720c */ /* 0x000fc60004741270 */
[----:B------:R4:W-:Y:S01]  /*c5540*/  @P6 STG.E desc[UR60][R232.64], R247 ;  /* 0x000000f7e8006986 */ /* 0x0009e2000c10193c */
[----:B---3--:R-:W-:-:S03]  /*c5550*/  IMAD.WIDE R236, R16, 0x4, R2 ;  /* 0x0000000410ec7825 */ /* 0x008fc600078e0202 */
[----:B----4-:R-:W3:Y:S01]  /*c5560*/  LDL.LU R247, [R1+0x1810] ;  /* 0x0018100001f77983 */ /* 0x010ee20000300800 */
[----:B------:R-:W-:-:S03]  /*c5570*/  IMAD.WIDE R232, R16, 0x4, R4 ;  /* 0x0000000410e87825 */ /* 0x000fc600078e0204 */
[----:B--2---:R2:W-:Y:S01]  /*c5580*/  @P1 STG.E desc[UR60][R236.64], R0 ;  /* 0x00000000ec001986 */ /* 0x0045e2000c10193c */
[----:B------:R-:W-:-:S03]  /*c5590*/  IMAD.WIDE R234, R16, 0x4, R6 ;  /* 0x0000000410ea7825 */ /* 0x000fc600078e0206 */
[----:B------:R-:W4:Y:S01]  /*c55a0*/  LDL.LU R252, [R1+0xc00] ;  /* 0x000c000001fc7983 */ /* 0x000f220000300800 */
[----:B--2---:R-:W-:-:S04]  /*c55b0*/  IMAD.WIDE R236, R16, 0x4, R8 ;  /* 0x0000000410ec7825 */ /* 0x004fc800078e0208 */
[----:B------:R-:W-:Y:S02]  /*c55c0*/  IMAD.IADD R0, R16, 0x1, R14 ;  /* 0x0000000110007824 */ /* 0x000fe400078e020e */
[----:B------:R-:W2:Y:S04]  /*c55d0*/  LDL.LU R16, [R1+0x1c00] ;  /* 0x001c000001107983 */ /* 0x000ea80000300800 */
[----:B--2---:R2:W-:Y:S04]  /*c55e0*/  @P5 STG.E desc[UR60][R232.64], R16 ;  /* 0x00000010e8005986 */ /* 0x0045e8000c10193c */
[----:B------:R1:W-:Y:S01]  /*c55f0*/  @P4 STG.E desc[UR60][R234.64], R246 ;  /* 0x000000f6ea004986 */ /* 0x0003e2000c10193c */
[----:B--2---:R-:W-:-:S03]  /*c5600*/  IADD3 R16, R10, 0xa, RZ ;  /* 0x0000000a0a107810 */ /* 0x004fc60007ffe0ff */
[----:B---3--:R2:W-:Y:S01]  /*c5610*/  @P3 STG.E desc[UR60][R236.64], R247 ;  /* 0x000000f7ec003986 */ /* 0x0085e2000c10193c */
[----:B------:R-:W-:-:S03]  /*c5620*/  ISETP.GE.AND P1, PT, R16, R199, PT ;  /* 0x000000c71000720c */ /* 0x000fc60003f26270 */
[----:B-1----:R-:W3:Y:S01]  /*c5630*/  LDL.LU R246, [R1+0x1e34] ;  /* 0x001e340001f67983 */ /* 0x002ee20000300800 */
[----:B------:R-:W-:Y:S02]  /*c5640*/  ISETP.LT.AND P3, PT, R17, R238, !P0 ;  /* 0x000000ee1100720c */ /* 0x000fe40004761270 */
[----:B------:R-:W-:Y:S01]  /*c5650*/  ISETP.LT.AND P6, PT, R13, R244, !P1 ;  /* 0x000000f40d00720c */ /* 0x000fe20004fc1270 */
[----:B--2---:R-:W2:Y:S04]  /*c5660*/  LDL.LU R247, [R1+0x1c04] ;  /* 0x001c040001f77983 */ /* 0x004ea80000300800 */
[----:B------:R-:W3:Y:S04]  /*c5670*/  LDL.LU R16, [R1+0x10] ;  /* 0x0000100001107983 */ /* 0x000ee80000300800 */
[----:B------:R-:W2:Y:S04]  /*c5680*/  LDL.LU R238, [R1+0x400] ;  /* 0x0004000001ee7983 */ /* 0x000ea80000300800 */
[----:B------:R-:W3:Y:S01]  /*c5690*/  LDL.LU R244, [R1+0x810] ;  /* 0x0008100001f47983 */ /* 0x000ee20000300800 */
[----:B------:R-:W-:Y:S01]  /*c56a0*/  IMAD.WIDE R232, R0, 0x4, R2 ;  /* 0x0000000400e87825 */ /* 0x000fe200078e0202 */
[----:B------:R-:W-:-:S02]  /*c56b0*/  ISETP.LT.AND P4, PT, R15, R196, !P0 ;  /* 0x000000c40f00720c */ /* 0x000fc40004781270 */
[----:B------:R-:W-:Y:S02]  /*c56c0*/  ISETP.LT.AND P0, PT, R13, R197, !P0 ;  /* 0x000000c50d00720c */ /* 0x000fe40004701270 */
[----:B----4-:R1:W-:Y:S01]  /*c56d0*/  @P2 STG.E desc[UR60][R232.64], R252 ;  /* 0x000000fce8002986 */ /* 0x0103e2000c10193c */
[----:B------:R-:W-:Y:S01]  /*c56e0*/  ISETP.LT.AND P5, PT, R15, R198, !P1 ;  /* 0x000000c60f00720c */ /* 0x000fe20004fa1270 */
[C---:B------:R-:W-:Y:S01]  /*c56f0*/  IMAD.WIDE R234, R0.reuse, 0x4, R6 ;  /* 0x0000000400ea7825 */ /* 0x040fe200078e0206 */
[----:B------:R-:W-:Y:S01]  /*c5700*/  ISETP.LT.AND P2, PT, R17, R245, !P1 ;  /* 0x000000f51100720c */ /* 0x000fe20004f41270 */
[----:B------:R-:W4:Y:S01]  /*c5710*/  LDC.64 R198, c[0x0][0x228] ;  /* 0x00008a00ffc67b82 */ /* 0x000f220000000a00 */
[----:B------:R-:W-:Y:S01]  /*c5720*/  ISETP.LT.AND P1, PT, R11, R239, !P1 ;  /* 0x000000ef0b00720c */ /* 0x000fe20004f21270 */
[----:B------:R-:W-:-:S04]  /*c5730*/  IMAD.WIDE R236, R0, 0x4, R8 ;  /* 0x0000000400ec7825 */ /* 0x000fc800078e0208 */
[C---:B-1----:R-:W-:Y:S02]  /*c5740*/  IMAD.WIDE R232, R0.reuse, 0x4, R4 ;  /* 0x0000000400e87825 */ /* 0x042fe400078e0204 */
[----:B------:R-:W1:Y:S02]  /*c5750*/  LDC R245, c[0x0][0x228] ;  /* 0x00008a00fff57b82 */ /* 0x000e640000000800 */
[----:B------:R-:W-:-:S06]  /*c5760*/  IMAD.IADD R0, R0, 0x1, R14 ;  /* 0x0000000100007824 */ /* 0x000fcc00078e020e */
[----:B------:R-:W1:Y:S08]  /*c5770*/  LDC.64 R196, c[0x0][0x228] ;  /* 0x00008a00ffc47b82 */ /* 0x000e700000000a00 */
[----:B------:R-:W1:Y:S01]  /*c5780*/  LDC R252, c[0x0][0x228] ;  /* 0x00008a00fffc7b82 */ /* 0x000e620000000800 */
[----:B---3--:R3:W-:Y:S04]  /*c5790*/  @P0 STG.E desc[UR60][R232.64], R244 ;  /* 0x000000f4e8000986 */ /* 0x0087e8000c10193c */
[----:B--2---:R-:W-:Y:S04]  /*c57a0*/  @P3 STG.E desc[UR60][R234.64], R238 ;  /* 0x000000eeea003986 */ /* 0x004fe8000c10193c */
[----:B------:R-:W-:Y:S01]  /*c57b0*/  @P4 STG.E desc[UR60][R236.64], R16 ;  /* 0x00000010ec004986 */ /* 0x000fe2000c10193c */
[----:B---3--:R-:W-:-:S03]  /*c57c0*/  IMAD.WIDE R232, R0, 0x4, R2 ;  /* 0x0000000400e87825 */ /* 0x008fc600078e0202 */
[----:B------:R-:W2:Y:S04]  /*c57d0*/  LDL.LU R244, [R1+0xc04] ;  /* 0x000c040001f47983 */ /* 0x000ea80000300800 */
[----:B------:R3:W-:Y:S04]  /*c57e0*/  @P1 STG.E desc[UR60][R232.64], R246 ;  /* 0x000000f6e8001986 */ /* 0x0007e8000c10193c */
[----:B---3--:R-:W3:Y:S04]  /*c57f0*/  LDL.LU R232, [R1+0x1404] ;  /* 0x0014040001e87983 */ /* 0x008ee80000300800 */
[----:B------:R-:W2:Y:S01]  /*c5800*/  LDL.LU R233, [R1+0x1814] ;  /* 0x0018140001e97983 */ /* 0x000ea20000300800 */
[C---:B------:R-:W-:Y:S01]  /*c5810*/  IMAD.WIDE R234, R0.reuse, 0x4, R4 ;  /* 0x0000000400ea7825 */ /* 0x040fe200078e0204 */
[----:B------:R-:W2:Y:S03]  /*c5820*/  LDC R246, c[0x0][0x228] ;  /* 0x00008a00fff67b82 */ /* 0x000ea60000000800 */
[C---:B------:R-:W-:Y:S01]  /*c5830*/  IMAD.WIDE R236, R0.reuse, 0x4, R6 ;  /* 0x0000000400ec7825 */ /* 0x040fe200078e0206 */
[----:B------:R4:W-:Y:S03]  /*c5840*/  @P6 STG.E desc[UR60][R234.64], R247 ;  /* 0x000000f7ea006986 */ /* 0x0009e6000c10193c */
[----:B------:R-:W-:Y:S01]  /*c5850*/  IMAD.WIDE R238, R0, 0x4, R8 ;  /* 0x0000000400ee7825 */ /* 0x000fe200078e0208 */
[----:B----4-:R-:W4:Y:S01]  /*c5860*/  LDC R247, c[0x0][0x228] ;  /* 0x00008a00fff77b82 */ /* 0x010f220000000800 */
[----:B------:R-:W-:-:S04]  /*c5870*/  IADD3 R16, R10, 0xb, RZ ;  /* 0x0000000b0a107810 */ /* 0x000fc80007ffe0ff */
[----:B------:R-:W-:Y:S01]  /*c5880*/  ISETP.GE.AND P1, PT, R16, R199, PT ;  /* 0x000000c71000720c */ /* 0x000fe20003f26270 */
[----:B------:R-:W-:-:S03]  /*c5890*/  VIADD R16, R10, 0xc ;  /* 0x0000000c0a107836 */ /* 0x000fc60000000000 */
[----:B------:R-:W-:Y:S02]  /*c58a0*/  ISETP.LT.AND P3, PT, R15, R198, !P1 ;  /* 0x000000c60f00720c */ /* 0x000fe40004f61270 */
[----:B------:R-:W-:Y:S02]  /*c58b0*/  IADD3 R0, R0, R14, RZ ;  /* 0x0000000e00007210 */ /* 0x000fe40007ffe0ff */
[----:B-1----:R-:W-:Y:S01]  /*c58c0*/  ISETP.GE.AND P0, PT, R16, R197, PT ;  /* 0x000000c51000720c */ /* 0x002fe20003f06270 */
[----:B------:R-:W1:Y:S01]  /*c58d0*/  LDC.64 R198, c[0x0][0x228] ;  /* 0x00008a00ffc67b82 */ /* 0x000e620000000a00 */
[----:B------:R-:W2:Y:S04]  /*c58e0*/  LDL.LU R16, [R1+0x14] ;  /* 0x0000140001107983 */ /* 0x000ea80000300800 */
[----:B------:R-:W2:Y:S01]  /*c58f0*/  LDL.LU R197, [R1+0x1e38] ;  /* 0x001e380001c57983 */ /* 0x000ea20000300800 */
[----:B----4-:R-:W-:-:S02]  /*c5900*/  ISETP.LT.AND P4, PT, R17, R247, !P1 ;  /* 0x000000f71100720c */ /* 0x010fc40004f81270 */
[----:B------:R-:W4:Y:S01]  /*c5910*/  LDC R247, c[0x0][0x228] ;  /* 0x00008a00fff77b82 */ /* 0x000f220000000800 */
[----:B---3--:R-:W-:Y:S04]  /*c5920*/  @P2 STG.E desc[UR60][R236.64], R232 ;  /* 0x000000e8ec002986 */ /* 0x008fe8000c10193c */
[----:B--2---:R2:W-:Y:S03]  /*c5930*/  @P5 STG.E desc[UR60][R238.64], R233 ;  /* 0x000000e9ee005986 */ /* 0x0045e6000c10193c */
[----:B--2---:R-:W2:Y:S01]  /*c5940*/  LDC R233, c[0x0][0x228] ;  /* 0x00008a00ffe97b82 */ /* 0x004ea20000000800 */
[----:B------:R-:W-:Y:S02]  /*c5950*/  ISETP.LT.AND P2, PT, R13, R246, !P1 ;  /* 0x000000f60d00720c */ /* 0x000fe40004f41270 */
[----:B------:R-:W-:Y:S01]  /*c5960*/  ISETP.LT.AND P1, PT, R11, R245, !P1 ;  /* 0x000000f50b00720c */ /* 0x000fe20004f21270 */
[----:B------:R-:W3:Y:S04]  /*c5970*/  LDL.LU R246, [R1+0x1c08] ;  /* 0x001c080001f67983 */ /* 0x000ee80000300800 */
[----:B------:R-:W4:Y:S01]  /*c5980*/  LDL.LU R245, [R1+0x404] ;  /* 0x0004040001f57983 */ /* 0x000f220000300800 */
[----:B--2---:R-:W-:Y:S01]  /*c5990*/  ISETP.LT.AND P5, PT, R13, R233, !P0 ;  /* 0x000000e90d00720c */ /* 0x004fe200047a1270 */
[----:B------:R-:W-:-:S06]  /*c59a0*/  IMAD.WIDE R232, R0, 0x4, R2 ;  /* 0x0000000400e87825 */ /* 0x000fcc00078e0202 */
[----:B------:R2:W-:Y:S04]  /*c59b0*/  @P1 STG.E desc[UR60][R232.64], R244 ;  /* 0x000000f4e8001986 */ /* 0x0005e8000c10193c */
[----:B--2---:R-:W2:Y:S01]  /*c59c0*/  LDL.LU R233, [R1+0x814] ;  /* 0x0008140001e97983 */ /* 0x004ea20000300800 */
[----:B------:R-:W1:Y:S01]  /*c59d0*/  LDC R244, c[0x0][0x228] ;  /* 0x00008a00fff47b82 */ /* 0x000e620000000800 */
[----:B------:R-:W-:-:S04]  /*c59e0*/  IMAD.WIDE R234, R0, 0x4, R4 ;  /* 0x0000000400ea7825 */ /* 0x000fc800078e0204 */
[----:B------:R-:W-:-:S04]  /*c59f0*/  IMAD.WIDE R236, R0, 0x4, R6 ;  /* 0x0000000400ec7825 */ /* 0x000fc800078e0206 */
[----:B------:R-:W-:Y:S01]  /*c5a00*/  IMAD.WIDE R238, R0, 0x4, R8 ;  /* 0x0000000400ee7825 */ /* 0x000fe200078e0208 */
[----:B------:R-:W-:-:S03]  /*c5a10*/  ISETP.LT.AND P6, PT, R11, R252, !P0 ;  /* 0x000000fc0b00720c */ /* 0x000fc600047c1270 */
[----:B------:R-:W-:Y:S01]  /*c5a20*/  IMAD.IADD R0, R0, 0x1, R14 ;  /* 0x0000000100007824 */ /* 0x000fe200078e020e */
[----:B------:R-:W3:Y:S01]  /*c5a30*/  LDC R252, c[0x0][0x228] ;  /* 0x00008a00fffc7b82 */ /* 0x000ee20000000800 */
[----:B-1----:R-:W-:Y:S01]  /*c5a40*/  ISETP.LT.AND P1, PT, R17, R244, !P0 ;  /* 0x000000f41100720c */ /* 0x002fe20004721270 */
[----:B--2---:R1:W-:Y:S04]  /*c5a50*/  @P2 STG.E desc[UR60][R234.64], R233 ;  /* 0x000000e9ea002986 */ /* 0x0043e8000c10193c */
[----:B----4-:R2:W-:Y:S04]  /*c5a60*/  @P4 STG.E desc[UR60][R236.64], R245 ;  /* 0x000000f5ec004986 */ /* 0x0105e8000c10193c */
[----:B------:R4:W-:Y:S01]  /*c5a70*/  @P3 STG.E desc[UR60][R238.64], R16 ;  /* 0x00000010ee003986 */ /* 0x0009e2000c10193c */
[----:B------:R-:W-:Y:S01]  /*c5a80*/  ISETP.LT.AND P2, PT, R15, R196, !P0 ;  /* 0x000000c40f00720c */ /* 0x000fe20004741270 */
[----:B-1----:R-:W-:-:S02]  /*c5a90*/  IMAD.WIDE R232, R0, 0x4, R2 ;  /* 0x0000000400e87825 */ /* 0x002fc400078e0202 */
[----:B--2---:R-:W2:Y:S01]  /*c5aa0*/  LDL.LU R237, [R1+0x1818] ;  /* 0x0018180001ed7983 */ /* 0x004ea20000300800 */
[----:B----4-:R-:W-:-:S03]  /*c5ab0*/  IADD3 R16, R10, 0xd, RZ ;  /* 0x0000000d0a107810 */ /* 0x010fc60007ffe0ff */
[----:B------:R-:W4:Y:S01]  /*c5ac0*/  LDL.LU R238, [R1+0x408] ;  /* 0x0004080001ee7983 */ /* 0x000f220000300800 */
[----:B------:R-:W-:-:S03]  /*c5ad0*/  IMAD.WIDE R234, R0, 0x4, R4 ;  /* 0x0000000400ea7825 */ /* 0x000fc600078e0204 */
[----:B------:R-:W4:Y:S01]  /*c5ae0*/  LDL.LU R244, [R1+0x818] ;  /* 0x0008180001f47983 */ /* 0x000f220000300800 */
[----:B------:R-:W-:-:S03]  /*c5af0*/  ISETP.GE.AND P0, PT, R16, R199, PT ;  /* 0x000000c71000720c */ /* 0x000fc60003f06270 */
[----:B------:R-:W2:Y:S04]  /*c5b00*/  LDL.LU R199, [R1+0x1408] ;  /* 0x0014080001c77983 */ /* 0x000ea80000300800 */
[----:B------:R1:W-:Y:S04]  /*c5b10*/  @P6 STG.E desc[UR60][R232.64], R197 ;  /* 0x000000c5e8006986 */ /* 0x0003e8000c10193c */
[----:B---3--:R3:W-:Y:S01]  /*c5b20*/  @P5 STG.E desc[UR60][R234.64], R246 ;  /* 0x000000f6ea005986 */ /* 0x0087e2000c10193c */
[----:B------:R-:W-:Y:S01]  /*c5b30*/  ISETP.LT.AND P5, PT, R11, R247, !P0 ;  /* 0x000000f70b00720c */ /* 0x000fe200047a1270 */
[----:B------:R-:W3:Y:S02]  /*c5b40*/  LDC R236, c[0x0][0x228] ;  /* 0x00008a00ffec7b82 */ /* 0x000ee40000000800 */
[----:B------:R-:W4:Y:S06]  /*c5b50*/  LDL.LU R247, [R1+0xc08] ;  /* 0x000c080001f77983 */ /* 0x000f2c0000300800 */
[----:B------:R-:W4:Y:S08]  /*c5b60*/  LDC R239, c[0x0][0x228] ;  /* 0x00008a00ffef7b82 */ /* 0x000f300000000800 */
[----:B-1----:R-:W1:Y:S08]  /*c5b70*/  LDC.64 R196, c[0x0][0x228] ;  /* 0x00008a00ffc47b82 */ /* 0x002e700000000a00 */
[----:B------:R-:W4:Y:S08]  /*c5b80*/  LDC R245, c[0x0][0x228] ;  /* 0x00008a00fff57b82 */ /* 0x000f300000000800 */
[----:B---3--:R-:W3:Y:S01]  /*c5b90*/  LDC R246, c[0x0][0x228] ;  /* 0x00008a00fff67b82 */ /* 0x008ee20000000800 */
[----:B------:R-:W-:-:S02]  /*c5ba0*/  ISETP.LT.AND P4, PT, R13, R252, !P0 ;  /* 0x000000fc0d00720c */ /* 0x000fc40004781270 */
[----:B------:R-:W-:-:S05]  /*c5bb0*/  IADD3 R16, R10, 0xe, RZ ;  /* 0x0000000e0a107810 */ /* 0x000fca0007ffe0ff */
[----:B------:R-:W3:Y:S01]  /*c5bc0*/  LDC R252, c[0x0][0x228] ;  /* 0x00008a00fffc7b82 */ /* 0x000ee20000000800 */
[----:B------:R-:W-:-:S04]  /*c5bd0*/  IMAD.WIDE R232, R0, 0x4, R6 ;  /* 0x0000000400e87825 */ /* 0x000fc800078e0206 */
[----:B------:R-:W-:-:S04]  /*c5be0*/  IMAD.WIDE R234, R0, 0x4, R8 ;  /* 0x0000000400ea7825 */ /* 0x000fc800078e0208 */
[----:B------:R-:W-:Y:S01]  /*c5bf0*/  IMAD.IADD R0, R0, 0x1, R14 ;  /* 0x0000000100007824 */ /* 0x000fe200078e020e */
[----:B------:R-:W-:Y:S01]  /*c5c00*/  ISETP.LT.AND P3, PT, R17, R236, !P0 ;  /* 0x000000ec1100720c */ /* 0x000fe20004761270 */
[----:B--2---:R2:W-:Y:S04]  /*c5c10*/  @P1 STG.E desc[UR60][R232.64], R199 ;  /* 0x000000c7e8001986 */ /* 0x0045e8000c10193c */
[----:B------:R3:W-:Y:S01]  /*c5c20*/  @P2 STG.E desc[UR60][R234.64], R237 ;  /* 0x000000edea002986 */ /* 0x0007e2000c10193c */
[----:B-1----:R-:W-:Y:S01]  /*c5c30*/  ISETP.GE.AND P1, PT, R16, R197, PT ;  /* 0x000000c51000720c */ /* 0x002fe20003f26270 */
[----:B--2---:R-:W-:-:S04]  /*c5c40*/  IMAD.WIDE R232, R0, 0x4, R2 ;  /* 0x0000000400e87825 */ /* 0x004fc800078e0202 */
[----:B---3--:R-:W-:-:S04]  /*c5c50*/  IMAD.WIDE R234, R0, 0x4, R4 ;  /* 0x0000000400ea7825 */ /* 0x008fc800078e0204 */
[----:B------:R-:W-:Y:S01]  /*c5c60*/  IMAD.WIDE R236, R0, 0x4, R6 ;  /* 0x0000000400ec7825 */ /* 0x000fe200078e0206 */
[----:B----4-:R-:W-:Y:S04]  /*c5c70*/  @P5 STG.E desc[UR60][R232.64], R247 ;  /* 0x000000f7e8005986 */ /* 0x010fe8000c10193c */
[----:B------:R1:W-:Y:S04]  /*c5c80*/  @P4 STG.E desc[UR60][R234.64], R244 ;  /* 0x000000f4ea004986 */ /* 0x0003e8000c10193c */
[----:B------:R2:W-:Y:S01]  /*c5c90*/  @P3 STG.E desc[UR60][R236.64], R238 ;  /* 0x000000eeec003986 */ /* 0x0005e2000c10193c */
[----:B------:R-:W-:-:S02]  /*c5ca0*/  ISETP.LT.AND P4, PT, R11, R239, !P1 ;  /* 0x000000ef0b00720c */ /* 0x000fc40004f81270 */
[----:B------:R-:W-:Y:S02]  /*c5cb0*/  ISETP.LT.AND P3, PT, R13, R245, !P1 ;  /* 0x000000f50d00720c */ /* 0x000fe40004f61270 */
[----:B------:R-:W-:Y:S01]  /*c5cc0*/  ISETP.LT.AND P2, PT, R17, R246, !P1 ;  /* 0x000000f61100720c */ /* 0x000fe20004f41270 */
[----:B-1----:R-:W3:Y:S04]  /*c5cd0*/  LDL.LU R235, [R1+0x18] ;  /* 0x0000180001eb7983 */ /* 0x002ee80000300800 */
[----:B------:R-:W4:Y:S04]  /*c5ce0*/  LDL.LU R247, [R1+0x181c] ;  /* 0x00181c0001f77983 */ /* 0x000f280000300800 */
[----:B------:R-:W4:Y:S04]  /*c5cf0*/  LDL.LU R239, [R1+0x140c] ;  /* 0x00140c0001ef7983 */ /* 0x000f280000300800 */
[----:B------:R-:W4:Y:S04]  /*c5d00*/  LDL.LU R245, [R1+0x1c0c] ;  /* 0x001c0c0001f57983 */ /* 0x000f280000300800 */
[----:B------:R-:W4:Y:S01]  /*c5d10*/  LDL.LU R246, [R1+0x1e3c] ;  /* 0x001e3c0001f67983 */ /* 0x000f220000300800 */
[----:B------:R-:W-:Y:S01]  /*c5d20*/  ISETP.LT.AND P0, PT, R15, R198, !P0 ;  /* 0x000000c60f00720c */ /* 0x000fe20004701270 */
[----:B------:R-:W1:Y:S08]  /*c5d30*/  LDC R244, c[0x0][0x228] ;  /* 0x00008a00fff47b82 */ /* 0x000e700000000800 */
[----:B------:R-:W1:Y:S08]  /*c5d40*/  LDC.64 R198, c[0x0][0x228] ;  /* 0x00008a00ffc67b82 */ /* 0x000e700000000a00 */
[----:B--2---:R-:W2:Y:S01]  /*c5d50*/  LDC R238, c[0x0][0x228] ;  /* 0x00008a00ffee7b82 */ /* 0x004ea20000000800 */
[----:B------:R-:W-:-:S04]  /*c5d60*/  IMAD.WIDE R232, R0, 0x4, R8 ;  /* 0x0000000400e87825 */ /* 0x000fc800078e0208 */
[----:B------:R-:W-:Y:S01]  /*c5d70*/  IMAD.IADD R0, R0, 0x1, R14 ;  /* 0x0000000100007824 */ /* 0x000fe200078e020e */
[----:B------:R-:W-:-:S03]  /*c5d80*/  IADD3 R16, R10, 0xf, RZ ;  /* 0x0000000f0a107810 */ /* 0x000fc60007ffe0ff */
[----:B------:R-:W-:Y:S01]  /*c5d90*/  IMAD.WIDE R236, R0, 0x4, R6 ;  /* 0x0000000400ec7825 */ /* 0x000fe200078e0206 */
[----:B---3--:R3:W-:Y:S01]  /*c5da0*/  @P0 STG.E desc[UR60][R232.64], R235 ;  /* 0x000000ebe8000986 */ /* 0x0087e2000c10193c */
[----:B------:R-:W-:Y:S02]  /*c5db0*/  ISETP.LT.AND P0, PT, R15, R196, !P1 ;  /* 0x000000c40f00720c */ /* 0x000fe40004f01270 */
[----:B-1----:R-:W-:Y:S01]  /*c5dc0*/  ISETP.GE.AND P1, PT, R16, R199, PT ;  /* 0x000000c71000720c */ /* 0x002fe20003f26270 */
[----:B------:R-:W1:Y:S01]  /*c5dd0*/  LDC.64 R196, c[0x0][0x228] ;  /* 0x00008a00ffc47b82 */ /* 0x000e620000000a00 */
[----:B---3--:R-:W-:-:S04]  /*c5de0*/  IMAD.WIDE R232, R0, 0x4, R2 ;  /* 0x0000000400e87825 */ /* 0x008fc800078e0202 */
[----:B------:R-:W-:Y:S01]  /*c5df0*/  IMAD.WIDE R234, R0, 0x4, R4 ;  /* 0x0000000400ea7825 */ /* 0x000fe200078e0204 */
[----:B------:R-:W-:Y:S02]  /*c5e00*/  ISETP.LT.AND P5, PT, R11, R252, !P1 ;  /* 0x000000fc0b00720c */ /* 0x000fe40004fa1270 */
[----:B------:R-:W3:Y:S04]  /*c5e10*/  LDL.LU R252, [R1+0x1c] ;  /* 0x00001c0001fc7983 */ /* 0x000ee80000300800 */
[----:B----4-:R4:W-:Y:S04]  /*c5e20*/  @P4 STG.E desc[UR60][R232.64], R246 ;  /* 0x000000f6e8004986 */ /* 0x0109e8000c10193c */
[----:B------:R-:W-:Y:S04]  /*c5e30*/  @P3 STG.E desc[UR60][R234.64], R245 ;  /* 0x000000f5ea003986 */ /* 0x000fe8000c10193c */
[----:B------:R4:W-:Y:S01]  /*c5e40*/  @P2 STG.E desc[UR60][R236.64], R239 ;  /* 0x000000efec002986 */ /* 0x0009e2000c10193c */
[----:B------:R-:W-:-:S02]  /*c5e50*/  ISETP.LT.AND P3, PT, R13, R244, !P1 ;  /* 0x000000f40d00720c */ /* 0x000fc40004f61270 */
[----:B--2---:R-:W-:Y:S01]  /*c5e60*/  ISETP.LT.AND P2, PT, R17, R238, !P1 ;  /* 0x000000ee1100720c */ /* 0x004fe20004f41270 */
[----:B------:R-:W2:Y:S04]  /*c5e70*/  LDL.LU R244, [R1+0x1c10] ;  /* 0x001c100001f47983 */ /* 0x000ea80000300800 */
[----:B------:R-:W3:Y:S01]  /*c5e80*/  LDL.LU R238, [R1+0x40c] ;  /* 0x00040c0001ee7983 */ /* 0x000ee20000300800 */
[----:B----4-:R-:W-:-:S04]  /*c5e90*/  IMAD.WIDE R232, R0, 0x4, R8 ;  /* 0x0000000400e87825 */ /* 0x010fc800078e0208 */
[----:B------:R-:W-:Y:S01]  /*c5ea0*/  IMAD.IADD R16, R0, 0x1, R14 ;  /* 0x0000000100107824 */ /* 0x000fe200078e020e */
[----:B------:R-:W-:Y:S01]  /*c5eb0*/  ISETP.LT.AND P4, PT, R15, R198, !P1 ;  /* 0x000000c60f00720c */ /* 0x000fe20004f81270 */
[----:B------:R-:W4:Y:S08]  /*c5ec0*/  LDC R239, c[0x0][0x228] ;  /* 0x00008a00ffef7b82 */ /* 0x000f300000000800 */
[----:B------:R-:W4:Y:S01]  /*c5ed0*/  LDC.64 R198, c[0x0][0x228] ;  /* 0x00008a00ffc67b82 */ /* 0x000f220000000a00 */
[----:B------:R1:W-:Y:S07]  /*c5ee0*/  @P0 STG.E desc[UR60][R232.64], R247 ;  /* 0x000000f7e8000986 */ /* 0x0003ee000c10193c */
[----:B------:R-:W4:Y:S08]  /*c5ef0*/  LDC R246, c[0x0][0x228] ;  /* 0x00008a00fff67b82 */ /* 0x000f300000000800 */
[----:B------:R-:W4:Y:S01]  /*c5f00*/  LDC R245, c[0x0][0x228] ;  /* 0x00008a00fff57b82 */ /* 0x000f220000000800 */
[----:B-1----:R-:W4:Y:S01]  /*c5f10*/  LDL.LU R233, [R1+0xc0c] ;  /* 0x000c0c0001e97983 */ /* 0x002f220000300800 */
[----:B------:R-:W-:-:S06]  /*c5f20*/  IMAD.WIDE R234, R16, 0x4, R2 ;  /* 0x0000000410ea7825 */ /* 0x000fcc00078e0202 */
[----:B------:R-:W1:Y:S01]  /*c5f30*/  LDC R247, c[0x0][0x228] ;  /* 0x00008a00fff77b82 */ /* 0x000e620000000800 */
[----:B------:R-:W-:Y:S01]  /*c5f40*/  IMAD.WIDE R236, R16, 0x4, R4 ;  /* 0x0000000410ec7825 */ /* 0x000fe200078e0204 */
[----:B----4-:R4:W-:Y:S04]  /*c5f50*/  @P5 STG.E desc[UR60][R234.64], R233 ;  /* 0x000000e9ea005986 */ /* 0x0109e8000c10193c */
[----:B----4-:R-:W4:Y:S01]  /*c5f60*/  LDL.LU R235, [R1+0x81c] ;  /* 0x00081c0001eb7983 */ /* 0x010f220000300800 */
[----:B------:R-:W-:Y:S01]  /*c5f70*/  IADD3 R0, R10, 0x10, RZ ;  /* 0x000000100a007810 */ /* 0x000fe20007ffe0ff */
[----:B------:R-:W-:-:S03]  /*c5f80*/  IMAD.WIDE R232, R16, 0x4, R6 ;  /* 0x0000000410e87825 */ /* 0x000fc600078e0206 */
[----:B------:R-:W-:Y:S01]  /*c5f90*/  ISETP.GE.AND P1, PT, R0, R197, PT ;  /* 0x000000c50000720c */ /* 0x000fe20003f26270 */
[----:B------:R-:W-:Y:S01]  /*c5fa0*/  IMAD.IADD R0, R16, 0x1, R14 ;  /* 0x0000000110007824 */ /* 0x000fe200078e020e */
[----:B------:R-:W2:Y:S04]  /*c5fb0*/  LDL.LU R197, [R1+0x1e40] ;  /* 0x001e400001c57983 */ /* 0x000ea80000300800 */
[----:B----4-:R4:W-:Y:S01]  /*c5fc0*/  @P3 STG.E desc[UR60][R236.64], R235 ;  /* 0x000000ebec003986 */ /* 0x0109e2000c10193c */
[----:B-1----:R-:W-:-:S03]  /*c5fd0*/  ISETP.LT.AND P3, PT, R11, R247, !P1 ;  /* 0x000000f70b00720c */ /* 0x002fc60004f61270 */
[----:B---3--:R1:W-:Y:S04]  /*c5fe0*/  @P2 STG.E desc[UR60][R232.64], R238 ;  /* 0x000000eee8002986 */ /* 0x0083e8000c10193c */
[----:B------:R-:W3:Y:S01]  /*c5ff0*/  LDL.LU R247, [R1+0xc10] ;  /* 0x000c100001f77983 */ /* 0x000ee20000300800 */
[----:B----4-:R-:W-:Y:S01]  /*c6000*/  IMAD.WIDE R234, R16, 0x4, R8 ;  /* 0x0000000410ea7825 */ /* 0x010fe200078e0208 */
[----:B------:R-:W-:-:S03]  /*c6010*/  IADD3 R16, R10, 0x11, RZ ;  /* 0x000000110a107810 */ /* 0x000fc60007ffe0ff */
[----:B------:R-:W-:Y:S01]  /*c6020*/  IMAD.WIDE R236, R0, 0x4, R8 ;  /* 0x0000000400ec7825 */ /* 0x000fe200078e0208 */
[----:B-1----:R-:W1:Y:S08]  /*c6030*/  LDC R238, c[0x0][0x228] ;  /* 0x00008a00ffee7b82 */ /* 0x002e700000000800 */
[----:B------:R-:W4:Y:S01]  /*c6040*/  LDC.64 R232, c[0x0][0x228] ;  /* 0x00008a00ffe87b82 */ /* 0x000f220000000a00 */
[----:B------:R2:W-:Y:S01]  /*c6050*/  @P4 STG.E desc[UR60][R234.64], R252 ;  /* 0x000000fcea004986 */ /* 0x0005e2000c10193c */
[----:B------:R-:W-:-:S03]  /*c6060*/  ISETP.GE.AND P0, PT, R16, R199, PT ;  /* 0x000000c71000720c */ /* 0x000fc60003f06270 */
[----:B--2---:R-:W2:Y:S04]  /*c6070*/  LDL.LU R252, [R1+0x410] ;  /* 0x0004100001fc7983 */ /* 0x004ea80000300800 */
[----:B------:R-:W4:Y:S04]  /*c6080*/  LDL.LU R16, [R1+0x1410] ;  /* 0x0014100001107983 */ /* 0x000f280000300800 */
[----:B------:R-:W3:Y:S01]  /*c6090*/  LDL.LU R199, [R1+0x1010] ;  /* 0x0010100001c77983 */ /* 0x000ee20000300800 */
[----:B------:R-:W-:Y:S02]  /*c60a0*/  ISETP.LT.AND P2, PT, R13, R239, !P1 ;  /* 0x000000ef0d00720c */ /* 0x000fe40004f41270 */
[----:B------:R-:W-:Y:S01]  /*c60b0*/  ISETP.LT.AND P4, PT, R17, R246, !P1 ;  /* 0x000000f61100720c */ /* 0x000fe20004f81270 */
[----:B------:R-:W-:Y:S01]  /*c60c0*/  IMAD.WIDE R234, R0, 0x4, R2 ;  /* 0x0000000400ea7825 */ /* 0x000fe200078e0202 */
[----:B------:R-:W-:-:S02]  /*c60d0*/  ISETP.LT.AND P1, PT, R15, R196, !P1 ;  /* 0x000000c40f00720c */ /* 0x000fc40004f21270 */
[----:B------:R-:W-:Y:S01]  /*c60e0*/  ISETP.LT.AND P5, PT, R11, R245, !P0 ;  /* 0x000000f50b00720c */ /* 0x000fe200047a1270 */
[----:B------:R-:W2:Y:S08]  /*c60f0*/  LDC R246, c[0x0][0x228] ;  /* 0x00008a00fff67b82 */ /* 0x000eb00000000800 */
[----:B------:R-:W2:Y:S01]  /*c6100*/  LDC R245, c[0x0][0x228] ;  /* 0x00008a00fff57b82 */ /* 0x000ea20000000800 */
[----:B------:R1:W-:Y:S07]  /*c6110*/  @P3 STG.E desc[UR60][R234.64], R197 ;  /* 0x000000c5ea003986 */ /* 0x0003ee000c10193c */
[----:B------:R-:W2:Y:S01]  /*c6120*/  LDC R239, c[0x0][0x228] ;  /* 0x00008a00ffef7b82 */ /* 0x000ea20000000800 */
[----:B-1----:R-:W-:-:S04]  /*c6130*/  IMAD.WIDE R196, R0, 0x4, R4 ;  /* 0x0000000400c47825 */ /* 0x002fc800078e0204 */
[C---:B------:R-:W-:Y:S01]  /*c6140*/  IMAD.WIDE R234, R0.reuse, 0x4, R6 ;  /* 0x0000000400ea7825 */ /* 0x040fe200078e0206 */
[----:B------:R1:W-:Y:S02]  /*c6150*/  @P2 STG.E desc[UR60][R196.64], R244 ;  /* 0x000000f4c4002986 */ /* 0x0003e4000c10193c */
[----:B-1----:R-:W1:Y:S01]  /*c6160*/  LDC R244, c[0x0][0x228] ;  /* 0x00008a00fff47b82 */ /* 0x002e620000000800 */
[----:B------:R-:W-:Y:S01]  /*c6170*/  IMAD.IADD R0, R0, 0x1, R14 ;  /* 0x0000000100007824 */ /* 0x000fe200078e020e */
[----:B------:R-:W-:-:S06]  /*c6180*/  ISETP.LT.AND P3, PT, R15, R198, !P0 ;  /* 0x000000c60f00720c */ /* 0x000fcc0004761270 */
[----:B------:R-:W2:Y:S01]  /*c6190*/  LDC.64 R196, c[0x0][0x228] ;  /* 0x00008a00ffc47b82 */ /* 0x000ea20000000a00 */
[----:B----4-:R-:W-:Y:S04]  /*c61a0*/  @P4 STG.E desc[UR60][R234.64], R16 ;  /* 0x00000010ea004986 */ /* 0x010fe8000c10193c */
[----:B---3--:R3:W-:Y:S04]  /*c61b0*/  @P1 STG.E desc[UR60][R236.64], R199 ;  /* 0x000000c7ec001986 */ /* 0x0087e8000c10193c */
[----:B---3--:R-:W3:Y:S01]  /*c61c0*/  LDL.LU R236, [R1+0x420] ;  /* 0x0004200001ec7983 */ /* 0x008ee20000300800 */
[----:B-1----:R-:W-:-:S02]  /*c61d0*/  ISETP.LT.AND P2, PT, R13, R244, !P0 ;  /* 0x000000f40d00720c */ /* 0x002fc40004741270 */
[----:B------:R-:W-:Y:S01]  /*c61e0*/  ISETP.LT.AND P0, PT, R17, R238, !P0 ;  /* 0x000000ee1100720c */ /* 0x000fe20004701270 */
[----:B------:R-:W-:Y:S01]  /*c61f0*/  IMAD.WIDE R198, R0, 0x4, R2 ;  /* 0x0000000400c67825 */ /* 0x000fe200078e0202 */
[----:B------:R-:W-:-:S03]  /*c6200*/  IADD3 R16, R10, 0x12, RZ ;  /* 0x000000120a107810 */ /* 0x000fc60007ffe0ff */
[----:B------:R-:W-:Y:S01]  /*c6210*/  IMAD.WIDE R234, R0, 0x4, R4 ;  /* 0x0000000400ea7825 */ /* 0x000fe200078e0204 */
[----:B------:R-:W4:Y:S04]  /*c6220*/  LDL.LU R237, [R1+0x20] ;  /* 0x0000200001ed7983 */ /* 0x000f280000300800 */
[----:B------:R1:W-:Y:S01]  /*c6230*/  @P5 STG.E desc[UR60][R198.64], R247 ;  /* 0x000000f7c6005986 */ /* 0x0003e2000c10193c */
[----:B------:R-:W-:Y:S01]  /*c6240*/  ISETP.GE.AND P1, PT, R16, R233, PT ;  /* 0x000000e91000720c */ /* 0x000fe20003f26270 */
[----:B------:R-:W4:Y:S02]  /*c6250*/  LDC R244, c[0x0][0x228] ;  /* 0x00008a00fff47b82 */ /* 0x000f240000000800 */
[----:B--2---:R2:W-:Y:S01]  /*c6260*/  @P2 STG.E desc[UR60][R234.64], R252 ;  /* 0x000000fcea002986 */ /* 0x0045e2000c10193c */
[----:B------:R-:W-:Y:S01]  /*c6270*/  ISETP.LT.AND P2, PT, R17, R246, !P1 ;  /* 0x000000f61100720c */ /* 0x000fe20004f41270 */
[----:B-1----:R-:W-:Y:S01]  /*c6280*/  IMAD.WIDE R198, R0, 0x4, R6 ;  /* 0x0000000400c67825 */ /* 0x002fe200078e0206 */
[----:B------:R-:W-:-:S02]  /*c6290*/  ISETP.LT.AND P4, PT, R13, R245, !P1 ;  /* 0x000000f50d00720c */ /* 0x000fc40004f81270 */
[----:B------:R-:W-:Y:S01]  /*c62a0*/  IADD3 R16, R10, 0x13, RZ ;  /* 0x000000130a107810 */ /* 0x000fe20007ffe0ff */
[----:B------:R-:W1:Y:S08]  /*c62b0*/  LDC R233, c[0x0][0x228] ;  /* 0x00008a00ffe97b82 */ /* 0x000e700000000800 */
[----:B------:R-:W1:Y:S01]  /*c62c0*/  LDC R247, c[0x0][0x228] ;  /* 0x00008a00fff77b82 */ /* 0x000e620000000800 */
[----:B--2---:R-:W2:Y:S04]  /*c62d0*/  LDL.LU R252, [R1+0x1014] ;  /* 0x0010140001fc7983 */ /* 0x004ea80000300800 */
[----:B------:R-:W2:Y:S04]  /*c62e0*/  LDL.LU R246, [R1+0x1414] ;  /* 0x0014140001f67983 */ /* 0x000ea80000300800 */
[----:B------:R-:W2:Y:S01]  /*c62f0*/  LDL.LU R245, [R1+0x1c14] ;  /* 0x001c140001f57983 */ /* 0x000ea20000300800 */
[----:B------:R-:W-:-:S03]  /*c6300*/  ISETP.LT.AND P5, PT, R11, R239, !P1 ;  /* 0x000000ef0b00720c */ /* 0x000fc60004fa1270 */
[----:B---3--:R3:W-:Y:S01]  /*c6310*/  @P0 STG.E desc[UR60][R198.64], R236 ;  /* 0x000000ecc6000986 */ /* 0x0087e2000c10193c */
[----:B------:R-:W-:-:S03]  /*c6320*/  ISETP.LT.AND P0, PT, R15, R232, !P1 ;  /* 0x000000e80f00720c */ /* 0x000fc60004f01270 */
[----:B------:R-:W2:Y:S01]  /*c6330*/  LDL.LU R232, [R1+0x1e44] ;  /* 0x001e440001e87983 */ /* 0x000ea20000300800 */
[----:B------:R-:W-:-:S03]  /*c6340*/  ISETP.GE.AND P1, PT, R16, R197, PT ;  /* 0x000000c51000720c */ /* 0x000fc60003f26270 */
[----:B------:R-:W2:Y:S04]  /*c6350*/  LDL.LU R16, [R1+0xc14] ;  /* 0x000c140001107983 */ /* 0x000ea80000300800 */
[----:B------:R-:W2:Y:S01]  /*c6360*/  LDL.LU R197, [R1+0x414] ;  /* 0x0004140001c57983 */ /* 0x000ea20000300800 */
[----:B------:R-:W-:-:S04]  /*c6370*/  IMAD.WIDE R234, R0, 0x4, R8 ;  /* 0x0000000400ea7825 */ /* 0x000fc800078e0208 */
[----:B------:R-:W-:Y:S01]  /*c6380*/  IMAD.IADD R0, R0, 0x1, R14 ;  /* 0x0000000100007824 */ /* 0x000fe200078e020e */
[----:B---3--:R-:W3:Y:S01]  /*c6390*/  LDC.64 R198, c[0x0][0x228] ;  /* 0x00008a00ffc67b82 */ /* 0x008ee20000000a00 */
[----:B----4-:R4:W-:Y:S01]  /*c63a0*/  @P3 STG.E desc[UR60][R234.64], R237 ;  /* 0x000000edea003986 */ /* 0x0109e2000c10193c */
[----:B------:R-:W-:Y:S01]  /*c63b0*/  ISETP.LT.AND P3, PT, R13, R244, !P1 ;  /* 0x000000f40d00720c */ /* 0x000fe20004f61270 */
[----:B------:R-:W-:-:S04]  /*c63c0*/  IMAD.WIDE R238, R0, 0x4, R6 ;  /* 0x0000000400ee7825 */ /* 0x000fc800078e0206 */
[----:B----4-:R-:W-:-:S04]  /*c63d0*/  IMAD.WIDE R234, R0, 0x4, R2 ;  /* 0x0000000400ea7825 */ /* 0x010fc800078e0202 */
[----:B------:R-:W-:-:S04]  /*c63e0*/  IMAD.WIDE R236, R0, 0x4, R4 ;  /* 0x0000000400ec7825 */ /* 0x000fc800078e0204 */
[----:B------:R-:W-:Y:S01]  /*c63f0*/  IMAD.IADD R244, R0, 0x1, R14 ;  /* 0x0000000100f47824 */ /* 0x000fe200078e020e */
[----:B--2---:R2:W-:Y:S04]  /*c6400*/  @P5 STG.E desc[UR60][R234.64], R232 ;  /* 0x000000e8ea005986 */ /* 0x0045e8000c10193c */
[----:B------:R4:W-:Y:S01]  /*c6410*/  @P4 STG.E desc[UR60][R236.64], R245 ;  /* 0x000000f5ec004986 */ /* 0x0009e2000c10193c */
[----:B-1----:R-:W-:-:S03]  /*c6420*/  ISETP.LT.AND P4, PT, R11, R233, !P1 ;  /* 0x000000e90b00720c */ /* 0x002fc60004f81270 */
[----:B------:R1:W-:Y:S01]  /*c6430*/  @P2 STG.E desc[UR60][R238.64], R246 ;  /* 0x000000f6ee002986 */ /* 0x0003e2000c10193c */
[----:B--2---:R-:W-:-:S04]  /*c6440*/  IMAD.WIDE R234, R0, 0x4, R8 ;  /* 0x0000000400ea7825 */ /* 0x004fc800078e0208 */
[----:B----4-:R-:W-:Y:S01]  /*c6450*/  IMAD.WIDE R236, R244, 0x4, R2 ;  /* 0x00000004f4ec7825 */ /* 0x010fe200078e0202 */
[----:B------:R-:W-:-:S03]  /*c6460*/  IADD3 R0, R10, 0x14, RZ ;  /* 0x000000140a007810 */ /* 0x000fc60007ffe0ff */
[----:B-1----:R-:W-:Y:S01]  /*c6470*/  IMAD.WIDE R238, R244, 0x4, R4 ;  /* 0x00000004f4ee7825 */ /* 0x002fe200078e0204 */
[----:B------:R-:W1:Y:S01]  /*c6480*/  LDC R245, c[0x0][0x228] ;  /* 0x00008a00fff57b82 */ /* 0x000e620000000800 */
[----:B------:R2:W-:Y:S01]  /*c6490*/  @P0 STG.E desc[UR60][R234.64], R252 ;  /* 0x000000fcea000986 */ /* 0x0005e2000c10193c */
[----:B---3--:R-:W-:-:S03]  /*c64a0*/  ISETP.GE.AND P0, PT, R0, R199, PT ;  /* 0x000000c70000720c */ /* 0x008fc60003f06270 */
[----:B------:R-:W-:Y:S04]  /*c64b0*/  @P4 STG.E desc[UR60][R236.64], R16 ;  /* 0x00000010ec004986 */ /* 0x000fe8000c10193c */
[----:B------:R3:W-:Y:S01]  /*c64c0*/  @P3 STG.E desc[UR60][R238.64], R197 ;  /* 0x000000c5ee003986 */ /* 0x0007e2000c10193c */
[----:B------:R-:W4:Y:S08]  /*c64d0*/  LDC R246, c[0x0][0x228] ;  /* 0x00008a00fff67b82 */ /* 0x000f300000000800 */
[----:B------:R-:W4:Y:S08]  /*c64e0*/  LDC.64 R232, c[0x0][0x228] ;  /* 0x00008a00ffe87b82 */ /* 0x000f300000000a00 */
[----:B--2---:R-:W2:Y:S01]  /*c64f0*/  LDC R252, c[0x0][0x228] ;  /* 0x00008a00fffc7b82 */ /* 0x004ea20000000800 */
[----:B------:R-:W4:Y:S04]  /*c6500*/  LDL.LU R235, [R1+0x424] ;  /* 0x0004240001eb7983 */ /* 0x000f280000300800 */
[----:B------:R-:W4:Y:S04]  /*c6510*/  LDL.LU R199, [R1+0x1e48] ;  /* 0x001e480001c77983 */ /* 0x000f280000300800 */
[----:B---3--:R-:W3:Y:S01]  /*c6520*/  LDL.LU R239, [R1+0x24] ;  /* 0x0000240001ef7983 */ /* 0x008ee20000300800 */
[----:B------:R-:W-:-:S02]  /*c6530*/  ISETP.LT.AND P2, PT, R17, R247, !P1 ;  /* 0x000000f71100720c */ /* 0x000fc40004f41270 */
[----:B------:R-:W-:Y:S01]  /*c6540*/  ISETP.LT.AND P1, PT, R15, R196, !P1 ;  /* 0x000000c40f00720c */ /* 0x000fe20004f21270 */
[----:B------:R-:W-:Y:S01]  /*c6550*/  IMAD.WIDE R196, R244, 0x4, R6 ;  /* 0x00000004f4c47825 */ /* 0x000fe200078e0206 */
[----:B------:R-:W3:Y:S01]  /*c6560*/  LDL.LU R238, [R1+0x1418] ;  /* 0x0014180001ee7983 */ /* 0x000ee20000300800 */
[----:B------:R-:W-:Y:S01]  /*c6570*/  IADD3 R0, R10, 0x15, RZ ;  /* 0x000000150a007810 */ /* 0x000fe20007ffe0ff */
[----:B------:R-:W3:Y:S01]  /*c6580*/  LDC R247, c[0x0][0x228] ;  /* 0x00008a00fff77b82 */ /* 0x000ee20000000800 */
[----:B------:R-:W-:-:S07]  /*c6590*/  IMAD.IADD R16, R244, 0x1, R14 ;  /* 0x00000001f4107824 */ /* 0x000fce00078e020e */
[----:B------:R-:W3:Y:S01]  /*c65a0*/  LDC R236, c[0x0][0x228] ;  /* 0x00008a00ffec7b82 */ /* 0x000ee20000000800 */
[----:B-1----:R-:W-:-:S07]  /*c65b0*/  ISETP.LT.AND P3, PT, R13, R245, !P0 ;  /* 0x000000f50d00720c */ /* 0x002fce0004761270 */
[----:B------:R-:W1:Y:S01]  /*c65c0*/  LDC R237, c[0x0][0x228] ;  /* 0x00008a00ffed7b82 */ /* 0x000e620000000800 */
[----:B------:R-:W3:Y:S01]  /*c65d0*/  LDL.LU R245, [R1+0x1c18] ;  /* 0x001c180001f57983 */ /* 0x000ee20000300800 */
[----:B--2---:R-:W-:-:S03]  /*c65e0*/  ISETP.LT.AND P4, PT, R11, R252, !P0 ;  /* 0x000000fc0b00720c */ /* 0x004fc60004781270 */
[----:B----4-:R2:W-:Y:S01]  /*c65f0*/  @P2 STG.E desc[UR60][R196.64], R235 ;  /* 0x000000ebc4002986 */ /* 0x0105e2000c10193c */
[----:B------:R-:W-:-:S03]  /*c6600*/  ISETP.LT.AND P2, PT, R17, R246, !P0 ;  /* 0x000000f61100720c */ /* 0x000fc60004741270 */
[----:B------:R-:W4:Y:S04]  /*c6610*/  LDL.LU R246, [R1+0xc18] ;  /* 0x000c180001f67983 */ /* 0x000f280000300800 */
[----:B------:R-:W4:Y:S01]  /*c6620*/  LDL.LU R252, [R1+0x28] ;  /* 0x0000280001fc7983 */ /* 0x000f220000300800 */
[----:B--2---:R-:W-:-:S04]  /*c6630*/  IMAD.WIDE R196, R244, 0x4, R8 ;  /* 0x00000004f4c47825 */ /* 0x004fc800078e0208 */
[----:B------:R-:W-:Y:S01]  /*c6640*/  IMAD.WIDE R234, R16, 0x4, R2 ;  /* 0x0000000410ea7825 */ /* 0x000fe200078e0202 */
[----:B------:R-:W-:Y:S01]  /*c6650*/  ISETP.LT.AND P0, PT, R15, R198, !P0 ;  /* 0x000000c60f00720c */ /* 0x000fe20004701270 */
[----:B------:R-:W2:Y:S01]  /*c6660*/  LDC R244, c[0x0][0x228] ;  /* 0x00008a00fff47b82 */ /* 0x000ea20000000800 */
[----:B---3--:R3:W-:Y:S01]  /*c6670*/  @P1 STG.E desc[UR60][R196.64], R239 ;  /* 0x000000efc4001986 */ /* 0x0087e2000c10193c */
[----:B------:R-:W-:-:S03]  /*c6680*/  ISETP.GE.AND P1, PT, R0, R233, PT ;  /* 0x000000e90000720c */ /* 0x000fc60003f26270 */
[----:B------:R-:W2:Y:S03]  /*c6690*/  LDL.LU R233, [R1+0x1018] ;  /* 0x0010180001e97983 */ /* 0x000ea60000300800 */
[----:B---3--:R-:W3:Y:S01]  /*c66a0*/  LDC.64 R196, c[0x0][0x228] ;  /* 0x00008a00ffc47b82 */ /* 0x008ee20000000a00 */
[----:B------:R1:W-:Y:S01]  /*c66b0*/  @P4 STG.E desc[UR60][R234.64], R199 ;  /* 0x000000c7ea004986 */ /* 0x0003e2000c10193c */
[----:B------:R-:W-:Y:S01]  /*c66c0*/  IMAD.IADD R0, R16, 0x1, R14 ;  /* 0x0000000110007824 */ /* 0x000fe200078e020e */
[----:B------:R-:W-:-:S05]  /*c66d0*/  ISETP.LT.AND P4, PT, R11, R247, !P1 ;  /* 0x000000f70b00720c */ /* 0x000fca0004f81270 */
[----:B------:R-:W4:Y:S01]  /*c66e0*/  LDC R239, c[0x0][0x228] ;  /* 0x00008a00ffef7b82 */ /* 0x000f220000000800 */
[----:B------:R-:W4:Y:S01]  /*c66f0*/  LDL.LU R247, [R1+0x428] ;  /* 0x0004280001f77983 */ /* 0x000f220000300800 */
[----:B-1----:R-:W-:-:S04]  /*c6700*/  IMAD.WIDE R198, R16, 0x4, R4 ;  /* 0x0000000410c67825 */ /* 0x002fc800078e0204 */
[C---:B------:R-:W-:Y:S01]  /*c6710*/  IMAD.WIDE R234, R16.reuse, 0x4, R6 ;  /* 0x0000000410ea7825 */ /* 0x040fe200078e0206 */
[----:B------:R1:W-:Y:S04]  /*c6720*/  @P3 STG.E desc[UR60][R198.64], R245 ;  /* 0x000000f5c6003986 */ /* 0x0003e8000c10193c */
[----:B------:R1:W-:Y:S02]  /*c6730*/  @P2 STG.E desc[UR60][R234.64], R238 ;  /* 0x000000eeea002986 */ /* 0x0003e4000c10193c */
[----:B-1----:R-:W-:Y:S01]  /*c6740*/  IMAD.WIDE R198, R16, 0x4, R8 ;  /* 0x0000000410c67825 */ /* 0x002fe200078e0208 */
[----:B------:R-:W-:Y:S01]  /*c6750*/  IADD3 R16, R10, 0x16, RZ ;  /* 0x000000160a107810 */ /* 0x000fe20007ffe0ff */
[----:B------:R-:W4:Y:S01]  /*c6760*/  LDL.LU R245, [R1+0x1e4c] ;  /* 0x001e4c0001f57983 */ /* 0x000f220000300800 */
[----:B------:R-:W-:Y:S01]  /*c6770*/  ISETP.LT.AND P3, PT, R13, R236, !P1 ;  /* 0x000000ec0d00720c */ /* 0x000fe20004f61270 */
[----:B------:R-:W1:Y:S02]  /*c6780*/  LDC R238, c[0x0][0x228] ;  /* 0x00008a00ffee7b82 */ /* 0x000e640000000800 */
[----:B--2---:R2:W-:Y:S01]  /*c6790*/  @P0 STG.E desc[UR60][R198.64], R233 ;  /* 0x000000e9c6000986 */ /* 0x0045e2000c10193c */
[----:B---3--:R-:W-:-:S03]  /*c67a0*/  ISETP.GE.AND P0, PT, R16, R197, PT ;  /* 0x000000c51000720c */ /* 0x008fc60003f06270 */
[----:B------:R-:W3:Y:S01]  /*c67b0*/  LDL.LU R197, [R1+0x418] ;  /* 0x0004180001c57983 */ /* 0x000ee20000300800 */
[----:B------:R-:W-:Y:S02]  /*c67c0*/  ISETP.LT.AND P2, PT, R17, R237, !P1 ;  /* 0x000000ed1100720c */ /* 0x000fe40004f41270 */
[----:B------:R-:W-:Y:S01]  /*c67d0*/  ISETP.LT.AND P1, PT, R15, R232, !P1 ;  /* 0x000000e80f00720c */ /* 0x000fe20004f21270 */
[----:B------:R-:W-:-:S04]  /*c67e0*/  IMAD.WIDE R234, R0, 0x4, R2 ;  /* 0x0000000400ea7825 */ /* 0x000fc800078e0202 */
[C---:B------:R-:W-:Y:S01]  /*c67f0*/  IMAD.WIDE R236, R0.reuse, 0x4, R8 ;  /* 0x0000000400ec7825 */ /* 0x040fe200078e0208 */
[----:B----4-:R4:W-:Y:S01]  /*c6800*/  @P4 STG.E desc[UR60][R234.64], R246 ;  /* 0x000000f6ea004986 */ /* 0x0109e2000c10193c */
[----:B--2---:R-:W2:Y:S02]  /*c6810*/  LDC.64 R198, c[0x0][0x228] ;  /* 0x00008a00ffc67b82 */ /* 0x004ea40000000a00 */
[----:B------:R-:W-:-:S04]  /*c6820*/  IMAD.WIDE R232, R0, 0x4, R4 ;  /* 0x0000000400e87825 */ /* 0x000fc800078e0204 */
[----:B----4-:R-:W-:-:S04]  /*c6830*/  IMAD.WIDE R234, R0, 0x4, R6 ;  /* 0x0000000400ea7825 */ /* 0x010fc800078e0206 */
[----:B------:R-:W-:Y:S01]  /*c6840*/  IMAD.IADD R0, R0, 0x1, R14 ;  /* 0x0000000100007824 */ /* 0x000fe200078e020e */
[----:B------:R-:W-:Y:S01]  /*c6850*/  IADD3 R16, R10, 0x17, RZ ;  /* 0x000000170a107810 */ /* 0x000fe20007ffe0ff */
[----:B------:R-:W4:Y:S01]  /*c6860*/  LDC R246, c[0x0][0x228] ;  /* 0x00008a00fff67b82 */ /* 0x000f220000000800 */
[----:B---3--:R3:W-:Y:S04]  /*c6870*/  @P3 STG.E desc[UR60][R232.64], R197 ;  /* 0x000000c5e8003986 */ /* 0x0087e8000c10193c */
[----:B------:R1:W-:Y:S04]  /*c6880*/  @P2 STG.E desc[UR60][R234.64], R247 ;  /* 0x000000f7ea002986 */ /* 0x0003e8000c10193c */
[----:B------:R2:W-:Y:S01]  /*c6890*/  @P1 STG.E desc[UR60][R236.64], R252 ;  /* 0x000000fcec001986 */ /* 0x0005e2000c10193c */
[----:B------:R-:W-:-:S02]  /*c68a0*/  ISETP.LT.AND P1, PT, R11, R239, !P0 ;  /* 0x000000ef0b00720c */ /* 0x000fc40004721270 */
[----:B------:R-:W-:Y:S01]  /*c68b0*/  ISETP.LT.AND P3, PT, R13, R244, !P0 ;  /* 0x000000f40d00720c */ /* 0x000fe20004761270 */
[----:B---3--:R-:W3:Y:S01]  /*c68c0*/  LDC.64 R232, c[0x0][0x228] ;  /* 0x00008a00ffe87b82 */ /* 0x008ee20000000a00 */
[----:B-1----:R-:W-:Y:S01]  /*c68d0*/  IMAD.WIDE R234, R0, 0x4, R2 ;  /* 0x0000000400ea7825 */ /* 0x002fe200078e0202 */
[----:B------:R-:W3:Y:S04]  /*c68e0*/  LDL.LU R247, [R1+0xc1c] ;  /* 0x000c1c0001f77983 */ /* 0x000ee80000300800 */
[----:B--2---:R-:W2:Y:S04]  /*c68f0*/  LDL.LU R252, [R1+0x41c] ;  /* 0x00041c0001fc7983 */ /* 0x004ea80000300800 */
[----:B------:R-:W3:Y:S01]  /*c6900*/  LDL.LU R244, [R1+0x101c] ;  /* 0x00101c0001f47983 */ /* 0x000ee20000300800 */
[----:B------:R-:W-:-:S03]  /*c6910*/  ISETP.LT.AND P2, PT, R15, R196, !P0 ;  /* 0x000000c40f00720c */ /* 0x000fc60004741270 */
[----:B------:R1:W-:Y:S01]  /*c6920*/  @P1 STG.E desc[UR60][R234.64], R245 ;  /* 0x000000f5ea001986 */ /* 0x0003e2000c10193c */
[----:B------:R-:W-:-:S03]  /*c6930*/  ISETP.GE.AND P1, PT, R16, R199, PT ;  /* 0x000000c71000720c */ /* 0x000fc60003f26270 */
[----:B------:R-:W2:Y:S04]  /*c6940*/  LDL.LU R16, [R1+0x1c1c] ;  /* 0x001c1c0001107983 */ /* 0x000ea80000300800 */
[----:B------:R-:W3:Y:S01]  /*c6950*/  LDL.LU R199, [R1+0x141c] ;  /* 0x00141c0001c77983 */ /* 0x000ee20000300800 */
[----:B------:R-:W3:Y:S08]  /*c6960*/  LDC R236, c[0x0][0x228] ;  /* 0x00008a00ffec7b82 */ /* 0x000ef00000000800 */
[----:B------:R-:W3:Y:S08]  /*c6970*/  LDC R239, c[0x0][0x228] ;  /* 0x00008a00ffef7b82 */ /* 0x000ef00000000800 */
[----:B-1----:R-:W1:Y:S01]  /*c6980*/  LDC R245, c[0x0][0x228] ;  /* 0x00008a00fff57b82 */ /* 0x002e620000000800 */
[----:B------:R-:W-:Y:S01]  /*c6990*/  IMAD.WIDE R196, R0, 0x4, R4 ;  /* 0x0000000400c47825 */ /* 0x000fe200078e0204 */
[----:B------:R-:W-:-:S06]  /*c69a0*/  ISETP.LT.AND P0, PT, R17, R238, !P0 ;  /* 0x000000ee1100720c */ /* 0x000fcc0004701270 */
[----:B------:R-:W3:Y:S01]  /*c69b0*/  LDC R237, c[0x0][0x228] ;  /* 0x00008a00ffed7b82 */ /* 0x000ee20000000800 */
[----:B------:R-:W-:Y:S01]  /*c69c0*/  IMAD.WIDE R234, R0, 0x4, R6 ;  /* 0x0000000400ea7825 */ /* 0x000fe200078e0206 */
[----:B----4-:R-:W-:-:S06]  /*c69d0*/  ISETP.LT.AND P4, PT, R13, R246, !P1 ;  /* 0x000000f60d00720c */ /* 0x010fcc0004f81270 */
[----:B------:R-:W4:Y:S08]  /*c69e0*/  LDC R238, c[0x0][0x228] ;  /* 0x00008a00ffee7b82 */ /* 0x000f300000000800 */
[----:B------:R-:W4:Y:S01]  /*c69f0*/  LDC R246, c[0x0][0x228] ;  /* 0x00008a00fff67b82 */ /* 0x000f220000000800 */
[----:B--2---:R2:W-:Y:S01]  /*c6a00*/  @P3 STG.E desc[UR60][R196.64], R16 ;  /* 0x00000010c4003986 */ /* 0x0045e2000c10193c */
[----:B-1----:R-:W-:-:S03]  /*c6a10*/  ISETP.LT.AND P3, PT, R11, R245, !P1 ;  /* 0x000000f50b00720c */ /* 0x002fc60004f61270 */
[----:B------:R-:W4:Y:S04]  /*c6a20*/  LDL.LU R245, [R1+0x42c] ;  /* 0x00042c0001f57983 */ /* 0x000f280000300800 */
[----:B---3--:R1:W-:Y:S01]  /*c6a30*/  @P0 STG.E desc[UR60][R234.64], R199 ;  /* 0x000000c7ea000986 */ /* 0x0083e2000c10193c */
[----:B--2---:R-:W-:-:S04]  /*c6a40*/  IMAD.WIDE R196, R0, 0x4, R8 ;  /* 0x0000000400c47825 */ /* 0x004fc800078e0208 */
[----:B------:R-:W-:Y:S01]  /*c6a50*/  IMAD.IADD R0, R0, 0x1, R14 ;  /* 0x0000000100007824 */ /* 0x000fe200078e020e */
[----:B------:R-:W-:Y:S01]  /*c6a60*/  IADD3 R16, R10, 0x18, RZ ;  /* 0x000000180a107810 */ /* 0x000fe20007ffe0ff */
[----:B------:R2:W-:Y:S01]  /*c6a70*/  @P2 STG.E desc[UR60][R196.64], R244 ;  /* 0x000000f4c4002986 */ /* 0x0005e2000c10193c */
[----:B------:R-:W-:Y:S02]  /*c6a80*/  ISETP.LT.AND P2, PT, R15, R198, !P1 ;  /* 0x000000c60f00720c */ /* 0x000fe40004f41270 */
[----:B------:R-:W-:Y:S01]  /*c6a90*/  ISETP.LT.AND P1, PT, R17, R236, !P1 ;  /* 0x000000ec1100720c */ /* 0x000fe20004f21270 */
[----:B-1----:R-:W-:Y:S01]  /*c6aa0*/  IMAD.WIDE R198, R0, 0x4, R2 ;  /* 0x0000000400c67825 */ /* 0x002fe200078e0202 */
[----:B------:R-:W-:-:S03]  /*c6ab0*/  ISETP.GE.AND P0, PT, R16, R233, PT ;  /* 0x000000e91000720c */ /* 0x000fc60003f06270 */
[C---:B------:R-:W-:Y:S01]  /*c6ac0*/  IMAD.WIDE R234, R0.reuse, 0x4, R4 ;  /* 0x0000000400ea7825 */ /* 0x040fe200078e0204 */
[----:B------:R1:W-:Y:S01]  /*c6ad0*/  @P3 STG.E desc[UR60][R198.64], R247 ;  /* 0x000000f7c6003986 */ /* 0x0003e2000c10193c */
[----:B------:R-:W-:Y:S02]  /*c6ae0*/  ISETP.LT.AND P3, PT, R15, R232, !P0 ;  /* 0x000000e80f00720c */ /* 0x000fe40004761270 */
[C---:B------:R-:W-:Y:S01]  /*c6af0*/  IMAD.WIDE R232, R0.reuse, 0x4, R6 ;  /* 0x0000000400e87825 */ /* 0x040fe200078e0206 */
[----:B------:R3:W-:Y:S01]  /*c6b00*/  @P4 STG.E desc[UR60][R234.64], R252 ;  /* 0x000000fcea004986 */ /* 0x0007e2000c10193c */
[----:B------:R-:W-:Y:S01]  /*c6b10*/  IADD3 R16, R0, R14, RZ ;  /* 0x0000000e00107210 */ /* 0x000fe20007ffe0ff */
[----:B--2---:R-:W2:Y:S01]  /*c6b20*/  LDC.64 R196, c[0x0][0x228] ;  /* 0x00008a00ffc47b82 */ /* 0x004ea20000000a00 */
[----:B----4-:R-:W-:-:S07]  /*c6b30*/  ISETP.LT.AND P5, PT, R13, R238, !P0 ;  /* 0x000000ee0d00720c */ /* 0x010fce00047a1270 */
[----:B-1----:R-:W1:Y:S08]  /*c6b40*/  LDC.64 R198, c[0x0][0x228] ;  /* 0x00008a00ffc67b82 */ /* 0x002e700000000a00 */
[----:B------:R-:W4:Y:S08]  /*c6b50*/  LDC R244, c[0x0][0x228] ;  /* 0x00008a00fff47b82 */ /* 0x000f300000000800 */
[----:B------:R-:W1:Y:S01]  /*c6b60*/  LDC R247, c[0x0][0x228] ;  /* 0x00008a00fff77b82 */ /* 0x000e620000000800 */
[----:B---3--:R-:W3:Y:S01]  /*c6b70*/  LDL.LU R252, [R1+0xc20] ;  /* 0x000c200001fc7983 */ /* 0x008ee20000300800 */
[----:B------:R-:W-:-:S03]  /*c6b80*/  IMAD.WIDE R234, R0, 0x4, R8 ;  /* 0x0000000400ea7825 */ /* 0x000fc600078e0208 */
[----:B------:R-:W3:Y:S04]  /*c6b90*/  LDL.LU R0, [R1+0x1820] ;  /* 0x0018200001007983 */ /* 0x000ee80000300800 */
[----:B------:R2:W-:Y:S04]  /*c6ba0*/  @P1 STG.E desc[UR60][R232.64], R245 ;  /* 0x000000f5e8001986 */ /* 0x0005e8000c10193c */
[----:B--2---:R-:W2:Y:S01]  /*c6bb0*/  LDL.LU R232, [R1+0x2c] ;  /* 0x00002c0001e87983 */ /* 0x004ea20000300800 */
[----:B------:R-:W-:-:S03]  /*c6bc0*/  VIADD R238, R10, 0x19 ;  /* 0x000000190aee7836 */ /* 0x000fc60000000000 */
[----:B------:R-:W4:Y:S01]  /*c6bd0*/  LDL.LU R233, [R1+0x1420] ;  /* 0x0014200001e97983 */ /* 0x000f220000300800 */
[----:B------:R-:W1:Y:S01]  /*c6be0*/  LDC R245, c[0x0][0x228] ;  /* 0x00008a00fff57b82 */ /* 0x000e620000000800 */
[----:B------:R-:W-:Y:S02]  /*c6bf0*/  ISETP.LT.AND P4, PT, R17, R239, !P0 ;  /* 0x000000ef1100720c */ /* 0x000fe40004781270 */
[----:B------:R-:W-:-:S05]  /*c6c00*/  ISETP.LT.AND P0, PT, R11, R237, !P0 ;  /* 0x000000ed0b00720c */ /* 0x000fca0004701270 */
[----:B------:R-:W3:Y:S01]  /*c6c10*/  LDC R239, c[0x0][0x228] ;  /* 0x00008a00ffef7b82 */ /* 0x000ee20000000800 */
[----:B------:R-:W-:Y:S01]  /*c6c20*/  IMAD.WIDE R236, R16, 0x4, R2 ;  /* 0x0000000410ec7825 */ /* 0x000fe200078e0202 */
[----:B--2---:R2:W-:Y:S01]  /*c6c30*/  @P2 STG.E desc[UR60][R234.64], R232 ;  /* 0x000000e8ea002986 */ /* 0x0045e2000c10193c */
[----:B------:R-:W-:-:S03]  /*c6c40*/  ISETP.GE.AND P2, PT, R238, R197, PT ;  /* 0x000000c5ee00720c */ /* 0x000fc60003f46270 */
[----:B------:R-:W3:Y:S04]  /*c6c50*/  LDL.LU R238, [R1+0x1c20] ;  /* 0x001c200001ee7983 */ /* 0x000ee80000300800 */
[----:B------:R-:W3:Y:S01]  /*c6c60*/  LDL.LU R197, [R1+0x1020] ;  /* 0x0010200001c57983 */ /* 0x000ee20000300800 */
[----:B-1----:R-:W-:Y:S02]  /*c6c70*/  ISETP.LT.AND P1, PT, R11, R245, !P2 ;  /* 0x000000f50b00720c */ /* 0x002fe40005721270 */
[----:B------:R-:W1:Y:S01]  /*c6c80*/  LDC R245, c[0x0][0x22c] ;  /* 0x00008b00fff57b82 */ /* 0x000e620000000800 */
[----:B----4-:R4:W-:Y:S01]  /*c6c90*/  @P0 STG.E desc[UR60][R236.64], R233 ;  /* 0x000000e9ec000986 */ /* 0x0109e2000c10193c */
[----:B--2---:R-:W-:-:S04]  /*c6ca0*/  IMAD.WIDE R234, R16, 0x4, R6 ;  /* 0x0000000410ea7825 */ /* 0x004fc800078e0206 */
[----:B----4-:R-:W-:-:S04]  /*c6cb0*/  IMAD.WIDE R232, R16, 0x4, R4 ;  /* 0x0000000410e87825 */ /* 0x010fc800078e0204 */
[----:B------:R-:W-:Y:S01]  /*c6cc0*/  IMAD.WIDE R236, R16, 0x4, R8 ;  /* 0x0000000410ec7825 */ /* 0x000fe200078e0208 */
[----:B------:R-:W-:Y:S02]  /*c6cd0*/  ISETP.LT.AND P6, PT, R17, R244, !P2 ;  /* 0x000000f41100720c */ /* 0x000fe400057c1270 */
[----:B------:R-:W2:Y:S01]  /*c6ce0*/  LDC R244, c[0x0][0x228] ;  /* 0x00008a00fff47b82 */ /* 0x000ea20000000800 */
[----:B---3--:R3:W-:Y:S04]  /*c6cf0*/  @P5 STG.E desc[UR60][R232.64], R238 ;  /* 0x000000eee8005986 */ /* 0x0087e8000c10193c */
[----:B------:R4:W-:Y:S01]  /*c6d00*/  @P4 STG.E desc[UR60][R234.64], R0 ;  /* 0x00000000ea004986 */ /* 0x0009e2000c10193c */
[----:B------:R-:W-:-:S03]  /*c6d10*/  ISETP.LT.AND P5, PT, R15, R196, !P2 ;  /* 0x000000c40f00720c */ /* 0x000fc600057a1270 */
[----:B------:R1:W-:Y:S01]  /*c6d20*/  @P3 STG.E desc[UR60][R236.64], R197 ;  /* 0x000000c5ec003986 */ /* 0x0003e2000c10193c */
[----:B------:R-:W-:Y:S01]  /*c6d30*/  ISETP.LT.AND P2, PT, R13, R239, !P2 ;  /* 0x000000ef0d00720c */ /* 0x000fe20005741270 */
[----:B---3--:R-:W3:Y:S01]  /*c6d40*/  LDC R238, c[0x0][0x228] ;  /* 0x00008a00ffee7b82 */ /* 0x008ee20000000800 */
[----:B----4-:R-:W-:Y:S01]  /*c6d50*/  IMAD.IADD R0, R16, 0x1, R14 ;  /* 0x0000000110007824 */ /* 0x010fe200078e020e */
[----:B------:R-:W-:-:S06]  /*c6d60*/  IADD3 R16, R10, 0x1a, RZ ;  /* 0x0000001a0a107810 */ /* 0x000fcc0007ffe0ff */
[----:B-1----:R-:W1:Y:S01]  /*c6d70*/  LDC.64 R196, c[0x0][0x228] ;  /* 0x00008a00ffc47b82 */ /* 0x002e620000000a00 */
[----:B------:R-:W-:Y:S01]  /*c6d80*/  IMAD.WIDE R232, R0, 0x4, R2 ;  /* 0x0000000400e87825 */ /* 0x000fe200078e0202 */
[----:B------:R-:W-:-:S03]  /*c6d90*/  ISETP.GE.AND P0, PT, R16, R199, PT ;  /* 0x000000c71000720c */ /* 0x000fc60003f06270 */
[----:B------:R-:W-:Y:S01]  /*c6da0*/  VIADD R16, R10, 0x182 ;  /* 0x000001820a107836 */ /* 0x000fe20000000000 */
[----:B------:R-:W4:Y:S04]  /*c6db0*/  LDL.LU R199, [R1+0x30] ;  /* 0x0000300001c77983 */ /* 0x000f280000300800 */
[----:B------:R-:W2:Y:S04]  /*c6dc0*/  LDL.LU R239, [R1+0x1c24] ;  /* 0x001c240001ef7983 */ /* 0x000ea80000300800 */
[----:B------:R3:W-:Y:S01]  /*c6dd0*/  @P1 STG.E desc[UR60][R232.64], R252 ;  /* 0x000000fce8001986 */ /* 0x0007e2000c10193c */
[----:B------:R-:W-:-:S03]  /*c6de0*/  ISETP.LT.AND P4, PT, R11, R246, !P0 ;  /* 0x000000f60b00720c */ /* 0x000fc60004781270 */
[----:B------:R-:W2:Y:S01]  /*c6df0*/  LDL.LU R246, [R1+0x1424] ;  /* 0x0014240001f67983 */ /* 0x000ea20000300800 */
[----:B------:R-:W-:-:S03]  /*c6e00*/  ISETP.GE.AND P1, PT, R16, R245, PT ;  /* 0x000000f51000720c */ /* 0x000fc60003f26270 */
[----:B------:R-:W4:Y:S04]  /*c6e10*/  LDL.LU R16, [R1+0x820] ;  /* 0x0008200001107983 */ /* 0x000f280000300800 */
[----:B------:R-:W2:Y:S01]  /*c6e20*/  LDL.LU R245, [R1+0x430] ;  /* 0x0004300001f57983 */ /* 0x000ea20000300800 */
[----:B------:R-:W-:Y:S02]  /*c6e30*/  ISETP.LT.AND P3, PT, R13, R247, !P0 ;  /* 0x000000f70d00720c */ /* 0x000fe40004761270 */
[----:B------:R-:W1:Y:S01]  /*c6e40*/  LDC R247, c[0x0][0x228] ;  /* 0x00008a00fff77b82 */ /* 0x000e620000000800 */
[----:B------:R-:W-:-:S04]  /*c6e50*/  IMAD.WIDE R234, R0, 0x4, R6 ;  /* 0x0000000400ea7825 */ /* 0x000fc800078e0206 */
[----:B---3--:R-:W-:-:S04]  /*c6e60*/  IMAD.WIDE R232, R0, 0x4, R4 ;  /* 0x0000000400e87825 */ /* 0x008fc800078e0204 */
[C---:B------:R-:W-:Y:S01]  /*c6e70*/  IMAD.WIDE R236, R0.reuse, 0x4, R8 ;  /* 0x0000000400ec7825 */ /* 0x040fe200078e0208 */
[----:B------:R-:W-:Y:S01]  /*c6e80*/  IADD3 R0, R0, R14, RZ ;  /* 0x0000000e00007210 */ /* 0x000fe20007ffe0ff */
[----:B------:R-:W3:Y:S01]  /*c6e90*/  LDC R252, c[0x0][0x228] ;  /* 0x00008a00fffc7b82 */ /* 0x000ee20000000800 */
[----:B----4-:R4:W-:Y:S04]  /*c6ea0*/  @P2 STG.E desc[UR60][R232.64], R16 ;  /* 0x00000010e8002986 */ /* 0x0109e8000c10193c */
[----:B--2---:R-:W-:Y:S04]  /*c6eb0*/  @P6 STG.E desc[UR60][R234.64], R245 ;  /* 0x000000f5ea006986 */ /* 0x004fe8000c10193c */
[----:B------:R2:W-:Y:S01]  /*c6ec0*/  @P5 STG.E desc[UR60][R236.64], R199 ;  /* 0x000000c7ec005986 */ /* 0x0005e2000c10193c */
[----:B------:R-:W-:-:S02]  /*c6ed0*/  ISETP.LT.AND P2, PT, R15, R198, !P0 ;  /* 0x000000c60f00720c */ /* 0x000fc40004741270 */
[----:B------:R-:W-:Y:S01]  /*c6ee0*/  ISETP.LT.AND P0, PT, R17, R238, !P0 ;  /* 0x000000ee1100720c */ /* 0x000fe20004701270 */
[----:B----4-:R-:W-:Y:S02]  /*c6ef0*/  VIADD R16, R10, 0x1b ;  /* 0x0000001b0a107836 */ /* 0x010fe40000000000 */
[----:B------:R-:W-:-:S04]  /*c6f00*/  IMAD.WIDE R232, R0, 0x4, R2 ;  /* 0x0000000400e87825 */ /* 0x000fc800078e0202 */
[----:B--2---:R-:W-:Y:S01]  /*c6f10*/  IMAD.WIDE R198, R0, 0x4, R4 ;  /* 0x0000000400c67825 */ /* 0x004fe200078e0204 */
[----:B------:R-:W2:Y:S04]  /*c6f20*/  LDL.LU R236, [R1+0x1824] ;  /* 0x0018240001ec7983 */ /* 0x000ea80000300800 */
[----:B------:R-:W4:Y:S01]  /*c6f30*/  LDL.LU R237, [R1+0x1024] ;  /* 0x0010240001ed7983 */ /* 0x000f220000300800 */
[----:B-1----:R-:W-:-:S03]  /*c6f40*/  ISETP.GE.AND P6, PT, R16, R197, PT ;  /* 0x000000c51000720c */ /* 0x002fc60003fc6270 */
[----:B------:R1:W-:Y:S04]  /*c6f50*/  @P4 STG.E desc[UR60][R232.64], R246 ;  /* 0x000000f6e8004986 */ /* 0x0003e8000c10193c */
[----:B------:R3:W-:Y:S04]  /*c6f60*/  @P3 STG.E desc[UR60][R198.64], R239 ;  /* 0x000000efc6003986 */ /* 0x0007e8000c10193c */
[----:B------:R-:W4:Y:S01]  /*c6f70*/  LDL.LU R238, [R1+0x434] ;  /* 0x0004340001ee7983 */ /* 0x000f220000300800 */
[----:B------:R-:W-:Y:S02]  /*c6f80*/  ISETP.LT.AND P3, PT, R11, R244, !P6 ;  /* 0x000000f40b00720c */ /* 0x000fe40007761270 */
[----:B------:R-:W-:Y:S01]  /*c6f90*/  ISETP.LT.AND P4, PT, R13, R247, !P6 ;  /* 0x000000f70d00720c */ /* 0x000fe20007781270 */
[----:B------:R-:W4:Y:S04]  /*c6fa0*/  LDL.LU R244, [R1+0x824] ;  /* 0x0008240001f47983 */ /* 0x000f280000300800 */
[----:B------:R-:W4:Y:S01]  /*c6fb0*/  LDL.LU R247, [R1+0xc24] ;  /* 0x000c240001f77983 */ /* 0x000f220000300800 */
[----:B------:R-:W4:Y:S08]  /*c6fc0*/  LDC R245, c[0x0][0x228] ;  /* 0x00008a00fff57b82 */ /* 0x000f300000000800 */
[----:B-1----:R-:W1:Y:S08]  /*c6fd0*/  LDC.64 R232, c[0x0][0x228] ;  /* 0x00008a00ffe87b82 */ /* 0x002e700000000a00 */
[----:B---3--:R-:W3:Y:S08]  /*c6fe0*/  LDC R239, c[0x0][0x228] ;  /* 0x00008a00ffef7b82 */ /* 0x008ef00000000800 */
[----:B------:R-:W3:Y:S01]  /*c6ff0*/  LDC R246, c[0x0][0x228] ;  /* 0x00008a00fff67b82 */ /* 0x000ee20000000800 */
[----:B------:R-:W-:-:S04]  /*c7000*/  IMAD.WIDE R234, R0, 0x4, R8 ;  /* 0x0000000400ea7825 */ /* 0x000fc800078e0208 */
[C---:B------:R-:W-:Y:S01]  /*c7010*/  IMAD.WIDE R198, R0.reuse, 0x4, R6 ;  /* 0x0000000400c67825 */ /* 0x040fe200078e0206 */
[----:B------:R-:W-:Y:S02]  /*c7020*/  IADD3 R0, R0, R14, RZ ;  /* 0x0000000e00007210 */ /* 0x000fe40007ffe0ff */
[----:B------:R-:W-:Y:S01]  /*c7030*/  ISETP.LT.AND P5, PT, R17, R252, !P6 ;  /* 0x000000fc1100720c */ /* 0x000fe200077a1270 */
[----:B------:R-:W-:Y:S01]  /*c7040*/  VIADD R16, R10, 0x1c ;  /* 0x0000001c0a107836 */ /* 0x000fe20000000000 */
[----:B------:R-:W3:Y:S01]  /*c7050*/  LDC R252, c[0x0][0x228] ;  /* 0x00008a00fffc7b82 */ /* 0x000ee20000000800 */
[----:B--2---:R2:W-:Y:S04]  /*c7060*/  @P0 STG.E desc[UR60][R198.64], R236 ;  /* 0x000000ecc6000986 */ /* 0x0045e8000c10193c */
[----:B----4-:R4:W-:Y:S01]  /*c7070*/  @P2 STG.E desc[UR60][R234.64], R237 ;  /* 0x000000edea002986 */ /* 0x0109e2000c10193c */
[----:B-1----:R-:W-:Y:S01]  /*c7080*/  ISETP.GE.AND P2, PT, R16, R233, PT ;  /* 0x000000e91000720c */ /* 0x002fe20003f46270 */
[----:B--2---:R-:W-:-:S04]  /*c7090*/  IMAD.WIDE R198, R0, 0x4, R2 ;  /* 0x0000000400c67825 */ /* 0x004fc800078e0202 */
[----:B----4-:R-:W-:-:S04]  /*c70a0*/  IMAD.WIDE R234, R0, 0x4, R4 ;  /* 0x0000000400ea7825 */ /* 0x010fc800078e0204 */
[----:B------:R-:W-:Y:S01]  /*c70b0*/  IMAD.WIDE R236, R0, 0x4, R6 ;  /* 0x0000000400ec7825 */ /* 0x000fe200078e0206 */
[----:B------:R-:W-:Y:S04]  /*c70c0*/  @P3 STG.E desc[UR60][R198.64], R247 ;  /* 0x000000f7c6003986 */ /* 0x000fe8000c10193c */
[----:B------:R1:W-:Y:S01]  /*c70d0*/  @P4 STG.E desc[UR60][R234.64], R244 ;  /* 0x000000f4ea004986 */ /* 0x0003e2000c10193c */
[----:B---3--:R-:W-:-:S03]  /*c70e0*/  ISETP.LT.AND P3, PT, R11, R239, !P2 ;  /* 0x000000ef0b00720c */ /* 0x008fc60005761270 */
[----:B------:R2:W-:Y:S01]  /*c70f0*/  @P5 STG.E desc[UR60][R236.64], R238 ;  /* 0x000000eeec005986 */ /* 0x0005e2000c10193c */
        /* <DEDUP_REMOVED lines=11> */
[C---:B------:R-:W-:Y:S01]  /*c71b0*/  IMAD.WIDE R198, R0.reuse, 0x4, R8 ;  /* 0x0000000400c67825 */ /* 0x040fe200078e0208 */
[----:B------:R-:W-:-:S03]  /*c71c0*/  IADD3 R0, R0, R14, RZ ;  /* 0x0000000e00007210 */ /* 0x000fc60007ffe0ff */
[----:B------:R-:W-:Y:S02]  /*c71d0*/  VIADD R16, R10, 0x1d ;  /* 0x0000001d0a107836 */ /* 0x000fe40000000000 */
[C---:B------:R-:W-:Y:S01]  /*c71e0*/  IMAD.WIDE R236, R0.reuse, 0x4, R6 ;  /* 0x0000000400ec7825 */ /* 0x040fe200078e0206 */
[----:B---3--:R3:W-:Y:S01]  /*c71f0*/  @P0 STG.E desc[UR60][R198.64], R235 ;  /* 0x000000ebc6000986 */ /* 0x0087e2000c10193c */
[----:B------:R-:W-:Y:S02]  /*c7200*/  ISETP.LT.AND P0, PT, R15, R232, !P2 ;  /* 0x000000e80f00720c */ /* 0x000fe40005701270 */
[----:B------:R-:W-:Y:S01]  /*c7210*/  IMAD.WIDE R232, R0, 0x4, R2 ;  /* 0x0000000400e87825 */ /* 0x000fe200078e0202 */
[----:B-1----:R-:W-:-:S04]  /*c7220*/  ISETP.GE.AND P2, PT, R16, R197, PT ;  /* 0x000000c51000720c */ /* 0x002fc80003f46270 */
[----:B----4-:R1:W-:Y:S01]  /*c7230*/  @P3 STG.E desc[UR60][R232.64], R246 ;  /* 0x000000f6e8003986 */ /* 0x0103e2000c10193c */
[C---:B---3--:R-:W-:Y:S01]  /*c7240*/  IMAD.WIDE R234, R0.reuse, 0x4, R4 ;  /* 0x0000000400ea7825 */ /* 0x048fe200078e0204 */
[----:B------:R-:W-:Y:S02]  /*c7250*/  ISETP.LT.AND P6, PT, R11, R252, !P2 ;  /* 0x000000fc0b00720c */ /* 0x000fe400057c1270 */
[----:B--2---:R-:W-:Y:S01]  /*c7260*/  ISETP.LT.AND P3, PT, R17, R238, !P2 ;  /* 0x000000ee1100720c */ /* 0x004fe20005761270 */
[----:B------:R-:W2:Y:S04]  /*c7270*/  LDL.LU R252, [R1+0x142c] ;  /* 0x00142c0001fc7983 */ /* 0x000ea80000300800 */
[----:B------:R3:W-:Y:S01]  /*c7280*/  @P4 STG.E desc[UR60][R234.64], R245 ;  /* 0x000000f5ea004986 */ /* 0x0007e2000c10193c */
[----:B------:R-:W4:Y:S01]  /*c7290*/  LDC.64 R198, c[0x0][0x228] ;  /* 0x00008a00ffc67b82 */ /* 0x000f220000000a00 */
[C---:B------:R-:W-:Y:S01]  /*c72a0*/  IADD3 R16, R0.reuse, R14, RZ ;  /* 0x0000000e00107210 */ /* 0x040fe20007ffe0ff */
[----:B-1----:R-:W-:Y:S01]  /*c72b0*/  IMAD.WIDE R232, R0, 0x4, R8 ;  /* 0x0000000400e87825 */ /* 0x002fe200078e0208 */
[----:B------:R-:W-:Y:S01]  /*c72c0*/  ISETP.LT.AND P4, PT, R13, R244, !P2 ;  /* 0x000000f40d00720c */ /* 0x000fe20005781270 */
[----:B------:R1:W-:Y:S04]  /*c72d0*/  @P5 STG.E desc[UR60][R236.64], R239 ;  /* 0x000000efec005986 */ /* 0x0003e8000c10193c */
[----:B------:R-:W2:Y:S04]  /*c72e0*/  LDL.LU R244, [R1+0x1c2c] ;  /* 0x001c2c0001f47983 */ /* 0x000ea80000300800 */
[----:B------:R-:W2:Y:S04]  /*c72f0*/  LDL.LU R238, [R1+0x438] ;  /* 0x0004380001ee7983 */ /* 0x000ea80000300800 */
[----:B------:R1:W-:Y:S01]  /*c7300*/  @P0 STG.E desc[UR60][R232.64], R247 ;  /* 0x000000f7e8000986 */ /* 0x0003e2000c10193c */
[----:B------:R-:W2:Y:S08]  /*c7310*/  LDC R246, c[0x0][0x228] ;  /* 0x00008a00fff67b82 */ /* 0x000eb00000000800 */
[----:B---3--:R-:W3:Y:S01]  /*c7320*/  LDC R245, c[0x0][0x228] ;  /* 0x00008a00fff57b82 */ /* 0x008ee20000000800 */
[----:B------:R-:W-:-:S04]  /*c7330*/  IMAD.WIDE R234, R16, 0x4, R2 ;  /* 0x0000000410ea7825 */ /* 0x000fc800078e0202 */
[----:B------:R-:W-:-:S03]  /*c7340*/  VIADD R0, R10, 0x1e ;  /* 0x0000001e0a007836 */ /* 0x000fc60000000000 */
[----:B-1----:R-:W1:Y:S01]  /*c7350*/  LDC R239, c[0x0][0x228] ;  /* 0x00008a00ffef7b82 */ /* 0x002e620000000800 */
[----:B------:R-:W-:-:S07]  /*c7360*/  ISETP.LT.AND P5, PT, R15, R196, !P2 ;  /* 0x000000c40f00720c */ /* 0x000fce00057a1270 */
[----:B------:R-:W3:Y:S01]  /*c7370*/  LDC.64 R196, c[0x0][0x228] ;  /* 0x00008a00ffc47b82 */ /* 0x000ee20000000a00 */
[----:B------:R-:W-:-:S07]  /*c7380*/  IMAD.WIDE R236, R16, 0x4, R4 ;  /* 0x0000000410ec7825 */ /* 0x000fce00078e0204 */
[----:B------:R-:W1:Y:S01]  /*c7390*/  LDC R247, c[0x0][0x228] ;  /* 0x00008a00fff77b82 */ /* 0x000e620000000800 */
[----:B------:R-:W3:Y:S01]  /*c73a0*/  LDL.LU R233, [R1+0xc28] ;  /* 0x000c280001e97983 */ /* 0x000ee20000300800 */
[----:B----4-:R-:W-:-:S03]  /*c73b0*/  ISETP.GE.AND P2, PT, R0, R199, PT ;  /* 0x000000c70000720c */ /* 0x010fc60003f46270 */
[----:B---3--:R3:W-:Y:S04]  /*c73c0*/  @P6 STG.E desc[UR60][R234.64], R233 ;  /* 0x000000e9ea006986 */ /* 0x0087e8000c10193c */
[----:B---3--:R-:W3:Y:S04]  /*c73d0*/  LDL.LU R235, [R1+0x828] ;  /* 0x0008280001eb7983 */ /* 0x008ee80000300800 */
[----:B------:R-:W4:Y:S01]  /*c73e0*/  LDL.LU R199, [R1+0x38] ;  /* 0x0000380001c77983 */ /* 0x000f220000300800 */
[C---:B------:R-:W-:Y:S01]  /*c73f0*/  IMAD.WIDE R232, R16.reuse, 0x4, R6 ;  /* 0x0000000410e87825 */ /* 0x040fe200078e0206 */
[----:B------:R-:W-:-:S02]  /*c7400*/  IADD3 R0, R16, R14, RZ ;  /* 0x0000000e10007210 */ /* 0x000fc40007ffe0ff */
[----:B---3--:R3:W-:Y:S04]  /*c7410*/  @P4 STG.E desc[UR60][R236.64], R235 ;  /* 0x000000ebec004986 */ /* 0x0087e8000c10193c */
[----:B--2---:R2:W-:Y:S01]  /*c7420*/  @P3 STG.E desc[UR60][R232.64], R238 ;  /* 0x000000eee8003986 */ /* 0x0045e2000c10193c */
[----:B---3--:R-:W-:-:S04]  /*c7430*/  IMAD.WIDE R234, R16, 0x4, R8 ;  /* 0x0000000410ea7825 */ /* 0x008fc800078e0208 */
[----:B------:R-:W-:Y:S01]  /*c7440*/  VIADD R16, R10, 0x1f ;  /* 0x0000001f0a107836 */ /* 0x000fe20000000000 */
[----:B-1----:R-:W-:Y:S02]  /*c7450*/  ISETP.LT.AND P4, PT, R11, R247, !P2 ;  /* 0x000000f70b00720c */ /* 0x002fe40005781270 */
[----:B------:R-:W-:Y:S01]  /*c7460*/  ISETP.LT.AND P3, PT, R13, R239, !P2 ;  /* 0x000000ef0d00720c */ /* 0x000fe20005761270 */
[----:B------:R-:W-:Y:S01]  /*c7470*/  IMAD.WIDE R236, R0, 0x4, R8 ;  /* 0x0000000400ec7825 */ /* 0x000fe200078e0208 */
[----:B----4-:R1:W-:Y:S01]  /*c7480*/  @P5 STG.E desc[UR60][R234.64], R199 ;  /* 0x000000c7ea005986 */ /* 0x0103e2000c10193c */
[----:B------:R-:W-:-:S03]  /*c7490*/  ISETP.LT.AND P5, PT, R17, R246, !P2 ;  /* 0x000000f61100720c */ /* 0x000fc600057a1270 */
[----:B------:R-:W3:Y:S01]  /*c74a0*/  LDL.LU R246, [R1+0x82c] ;  /* 0x00082c0001f67983 */ /* 0x000ee20000300800 */
[----:B------:R-:W-:Y:S01]  /*c74b0*/  ISETP.GE.AND P0, PT, R16, R197, PT ;  /* 0x000000c51000720c */ /* 0x000fe20003f06270 */
[----:B--2---:R-:W2:Y:S02]  /*c74c0*/  LDC R238, c[0x0][0x228] ;  /* 0x00008a00ffee7b82 */ /* 0x004ea40000000800 */
[----:B------:R-:W4:Y:S04]  /*c74d0*/  LDL.LU R16, [R1+0x182c] ;  /* 0x00182c0001107983 */ /* 0x000f280000300800 */
[----:B------:R-:W2:Y:S01]  /*c74e0*/  LDL.LU R197, [R1+0x102c] ;  /* 0x00102c0001c57983 */ /* 0x000ea20000300800 */
[----:B------:R-:W-:Y:S01]  /*c74f0*/  ISETP.LT.AND P2, PT, R15, R198, !P2 ;  /* 0x000000c60f00720c */ /* 0x000fe20005741270 */
[----:B------:R-:W2:Y:S08]  /*c7500*/  LDC.64 R232, c[0x0][0x228] ;  /* 0x00008a00ffe87b82 */ /* 0x000eb00000000a00 */
[----:B------:R-:W3:Y:S08]  /*c7510*/  LDC R247, c[0x0][0x228] ;  /* 0x00008a00fff77b82 */ /* 0x000ef00000000800 */
[----:B------:R-:W3:Y:S01]  /*c7520*/  LDC R239, c[0x0][0x228] ;  /* 0x00008a00ffef7b82 */ /* 0x000ee20000000800 */
[----:B-1----:R-:W-:-:S04]  /*c7530*/  IMAD.WIDE R234, R0, 0x4, R2 ;  /* 0x0000000400ea7825 */ /* 0x002fc800078e0202 */
[----:B------:R-:W-:Y:S01]  /*c7540*/  IMAD.WIDE R198, R0, 0x4, R4 ;  /* 0x0000000400c67825 */ /* 0x000fe200078e0204 */
[----:B------:R1:W-:Y:S01]  /*c7550*/  @P4 STG.E desc[UR60][R234.64], R252 ;  /* 0x000000fcea004986 */ /* 0x0003e2000c10193c */
[----:B------:R-:W-:-:S03]  /*c7560*/  ISETP.LT.AND P4, PT, R11, R245, !P0 ;  /* 0x000000f50b00720c */ /* 0x000fc60004781270 */
[----:B------:R-:W3:Y:S04]  /*c7570*/  LDL.LU R245, [R1+0xc2c] ;  /* 0x000c2c0001f57983 */ /* 0x000ee80000300800 */
[----:B------:R1:W-:Y:S02]  /*c7580*/  @P3 STG.E desc[UR60][R198.64], R244 ;  /* 0x000000f4c6003986 */ /* 0x0003e4000c10193c */
[C---:B-1----:R-:W-:Y:S01]  /*c7590*/  IMAD.WIDE R234, R0.reuse, 0x4, R6 ;  /* 0x0000000400ea7825 */ /* 0x042fe200078e0206 */
[----:B------:R-:W1:Y:S08]  /*c75a0*/  LDC R252, c[0x0][0x228] ;  /* 0x00008a00fffc7b82 */ /* 0x000e700000000800 */
[----:B------:R-:W1:Y:S01]  /*c75b0*/  LDC R244, c[0x0][0x228] ;  /* 0x00008a00fff47b82 */ /* 0x000e620000000800 */
[----:B----4-:R-:W-:Y:S04]  /*c75c0*/  @P5 STG.E desc[UR60][R234.64], R16 ;  /* 0x00000010ea005986 */ /* 0x010fe8000c10193c */
[----:B--2---:R2:W-:Y:S04]  /*c75d0*/  @P2 STG.E desc[UR60][R236.64], R197 ;  /* 0x000000c5ec002986 */ /* 0x0045e8000c10193c */
[----:B--2---:R-:W2:Y:S01]  /*c75e0*/  LDL.LU R236, [R1+0x43c] ;  /* 0x00043c0001ec7983 */ /* 0x004ea20000300800 */
[----:B------:R-:W-:-:S02]  /*c75f0*/  IADD3 R0, R0, R14, RZ ;  /* 0x0000000e00007210 */ /* 0x000fc40007ffe0ff */
[----:B-1----:R-:W-:Y:S02]  /*c7600*/  ISETP.LT.AND P3, PT, R13, R244, !P0 ;  /* 0x000000f40d00720c */ /* 0x002fe40004761270 */
[----:B------:R-:W-:Y:S02]  /*c7610*/  ISETP.LT.AND P6, PT, R15, R196, !P0 ;  /* 0x000000c40f00720c */ /* 0x000fe400047c1270 */
[----:B------:R-:W-:Y:S01]  /*c7620*/  ISETP.LT.AND P0, PT, R17, R238, !P0 ;  /* 0x000000ee1100720c */ /* 0x000fe20004701270 */
[----:B------:R-:W-:Y:S02]  /*c7630*/  VIADD R16, R10, 0x20 ;  /* 0x000000200a107836 */ /* 0x000fe40000000000 */
[----:B------:R-:W-:-:S04]  /*c7640*/  IMAD.WIDE R198, R0, 0x4, R2 ;  /* 0x0000000400c67825 */ /* 0x000fc800078e0202 */
[----:B------:R-:W-:Y:S01]  /*c7650*/  IMAD.WIDE R234, R0, 0x4, R4 ;  /* 0x0000000400ea7825 */ /* 0x000fe200078e0204 */
[----:B------:R-:W4:Y:S04]  /*c7660*/  LDL.LU R237, [R1+0x3c] ;  /* 0x00003c0001ed7983 */ /* 0x000f280000300800 */
[----:B---3--:R1:W-:Y:S01]  /*c7670*/  @P4 STG.E desc[UR60][R198.64], R245 ;  /* 0x000000f5c6004986 */ /* 0x0083e2000c10193c */
[----:B------:R-:W-:-:S03]  /*c7680*/  ISETP.GE.AND P2, PT, R16, R233, PT ;  /* 0x000000e91000720c */ /* 0x000fc60003f46270 */
[----:B------:R-:W3:Y:S01]  /*c7690*/  LDL.LU R244, [R1+0xc30] ;  /* 0x000c300001f47983 */ /* 0x000ee20000300800 */
[----:B------:R-:W4:Y:S03]  /*c76a0*/  LDC.64 R196, c[0x0][0x228] ;  /* 0x00008a00ffc47b82 */ /* 0x000f260000000a00 */
[----:B------:R1:W-:Y:S01]  /*c76b0*/  @P3 STG.E desc[UR60][R234.64], R246 ;  /* 0x000000f6ea003986 */ /* 0x0003e2000c10193c */
[----:B------:R-:W-:-:S03]  /*c76c0*/  ISETP.LT.AND P3, PT, R17, R252, !P2 ;  /* 0x000000fc1100720c */ /* 0x000fc60005761270 */
[----:B------:R-:W3:Y:S01]  /*c76d0*/  LDL.LU R252, [R1+0x1430] ;  /* 0x0014300001fc7983 */ /* 0x000ee20000300800 */
[----:B-1----:R-:W-:Y:S01]  /*c76e0*/  IMAD.WIDE R198, R0, 0x4, R6 ;  /* 0x0000000400c67825 */ /* 0x002fe200078e0206 */
[----:B------:R-:W-:-:S03]  /*c76f0*/  ISETP.LT.AND P4, PT, R13, R247, !P2 ;  /* 0x000000f70d00720c */ /* 0x000fc60005781270 */
[----:B------:R-:W-:Y:S01]  /*c7700*/  VIADD R16, R10, 0x21 ;  /* 0x000000210a107836 */ /* 0x000fe20000000000 */
[----:B------:R-:W3:Y:S01]  /*c7710*/  LDL.LU R247, [R1+0x1030] ;  /* 0x0010300001f77983 */ /* 0x000ee20000300800 */
[----:B------:R-:W-:Y:S01]  /*c7720*/  ISETP.LT.AND P5, PT, R11, R239, !P2 ;  /* 0x000000ef0b00720c */ /* 0x000fe200057a1270 */
[----:B------:R-:W1:Y:S08]  /*c7730*/  LDC R245, c[0x0][0x228] ;  /* 0x00008a00fff57b82 */ /* 0x000e700000000800 */
[----:B------:R-:W1:Y:S08]  /*c7740*/  LDC R233, c[0x0][0x228] ;  /* 0x00008a00ffe97b82 */ /* 0x000e700000000800 */
[----:B------:R-:W1:Y:S01]  /*c7750*/  LDC R246, c[0x0][0x228] ;  /* 0x00008a00fff67b82 */ /* 0x000e620000000800 */
[----:B--2---:R2:W-:Y:S01]  /*c7760*/  @P0 STG.E desc[UR60][R198.64], R236 ;  /* 0x000000ecc6000986 */ /* 0x0045e2000c10193c */
[----:B------:R-:W-:-:S03]  /*c7770*/  ISETP.LT.AND P0, PT, R15, R232, !P2 ;  /* 0x000000e80f00720c */ /* 0x000fc60005701270 */
[----:B------:R-:W3:Y:S01]  /*c7780*/  LDL.LU R232, [R1+0x1830] ;  /* 0x0018300001e87983 */ /* 0x000ee20000300800 */
[C---:B------:R-:W-:Y:S01]  /*c7790*/  IMAD.WIDE R234, R0.reuse, 0x4, R8 ;  /* 0x0000000400ea7825 */ /* 0x040fe200078e0208 */
[----:B------:R-:W-:-:S04]  /*c77a0*/  IADD3 R0, R0, R14, RZ ;  /* 0x0000000e00007210 */ /* 0x000fc80007ffe0ff */
[----:B----4-:R4:W-:Y:S01]  /*c77b0*/  @P6 STG.E desc[UR60][R234.64], R237 ;  /* 0x000000edea006986 */ /* 0x0109e2000c10193c */
[----:B------:R-:W-:Y:S01]  /*c77c0*/  IMAD.WIDE R238, R0, 0x4, R6 ;  /* 0x0000000400ee7825 */ /* 0x000fe200078e0206 */
[----:B------:R-:W-:Y:S02]  /*c77d0*/  ISETP.GE.AND P2, PT, R16, R197, PT ;  /* 0x000000c51000720c */ /* 0x000fe40003f46270 */
[----:B------:R-:W3:Y:S01]  /*c77e0*/  LDL.LU R197, [R1+0x840] ;  /* 0x0008400001c57983 */ /* 0x000ee20000300800 */
[----:B--2---:R-:W2:Y:S01]  /*c77f0*/  LDC.64 R198, c[0x0][0x228] ;  /* 0x00008a00ffc67b82 */ /* 0x004ea20000000a00 */
[----:B----4-:R-:W-:-:S04]  /*c7800*/  IMAD.WIDE R234, R0, 0x4, R2 ;  /* 0x0000000400ea7825 */ /* 0x010fc800078e0202 */
[C---:B------:R-:W-:Y:S01]  /*c7810*/  IMAD.WIDE R236, R0.reuse, 0x4, R4 ;  /* 0x0000000400ec7825 */ /* 0x040fe200078e0204 */
[----:B---3--:R3:W-:Y:S04]  /*c7820*/  @P5 STG.E desc[UR60][R234.64], R232 ;  /* 0x000000e8ea005986 */ /* 0x0087e8000c10193c */
[----:B------:R4:W-:Y:S04]  /*c7830*/  @P4 STG.E desc[UR60][R236.64], R252 ;  /* 0x000000fcec004986 */ /* 0x0009e8000c10193c */
[----:B------:R2:W-:Y:S01]  /*c7840*/  @P3 STG.E desc[UR60][R238.64], R244 ;  /* 0x000000f4ee003986 */ /* 0x0005e2000c10193c */
[----:B---3--:R-:W-:-:S03]  /*c7850*/  IMAD.WIDE R234, R0, 0x4, R8 ;  /* 0x0000000400ea7825 */ /* 0x008fc600078e0208 */
[----:B----4-:R-:W3:Y:S01]  /*c7860*/  LDL.LU R252, [R1+0x40] ;  /* 0x0000400001fc7983 */ /* 0x010ee20000300800 */
[----:B-1----:R-:W-:Y:S02]  /*c7870*/  ISETP.LT.AND P5, PT, R13, R245, !P2 ;  /* 0x000000f50d00720c */ /* 0x002fe400057a1270 */
[----:B------:R-:W-:Y:S01]  /*c7880*/  ISETP.LT.AND P4, PT, R11, R233, !P2 ;  /* 0x000000e90b00720c */ /* 0x000fe20005781270 */
[----:B------:R-:W1:Y:S01]  /*c7890*/  LDC R245, c[0x0][0x228] ;  /* 0x00008a00fff57b82 */ /* 0x000e620000000800 */
[----:B------:R4:W-:Y:S07]  /*c78a0*/  @P0 STG.E desc[UR60][R234.64], R247 ;  /* 0x000000f7ea000986 */ /* 0x0009ee000c10193c */
[----:B------:R-:W3:Y:S01]  /*c78b0*/  LDC.64 R232, c[0x0][0x228] ;  /* 0x00008a00ffe87b82 */ /* 0x000ee20000000a00 */
[----:B------:R-:W-:-:S07]  /*c78c0*/  IADD3 R16, R0, R14, RZ ;  /* 0x0000000e00107210 */ /* 0x000fce0007ffe0ff */
[----:B--2---:R-:W2:Y:S01]  /*c78d0*/  LDC R244, c[0x0][0x228] ;  /* 0x00008a00fff47b82 */ /* 0x004ea20000000800 */
[----:B----4-:R-:W4:Y:S04]  /*c78e0*/  LDL.LU R234, [R1+0x830] ;  /* 0x0008300001ea7983 */ /* 0x010f280000300800 */
[----:B------:R-:W2:Y:S01]  /*c78f0*/  LDL.LU R235, [R1+0x440] ;  /* 0x0004400001eb7983 */ /* 0x000ea20000300800 */
[----:B------:R-:W-:Y:S01]  /*c7900*/  ISETP.LT.AND P3, PT, R17, R246, !P2 ;  /* 0x000000f61100720c */ /* 0x000fe20005761270 */
[----:B------:R-:W-:-:S04]  /*c7910*/  IMAD.WIDE R236, R16, 0x4, R2 ;  /* 0x0000000410ec7825 */ /* 0x000fc800078e0202 */
[----:B------:R-:W-:Y:S01]  /*c7920*/  IMAD.WIDE R238, R16, 0x4, R4 ;  /* 0x0000000410ee7825 */ /* 0x000fe200078e0204 */
[----:B------:R-:W-:-:S03]  /*c7930*/  ISETP.LT.AND P2, PT, R15, R196, !P2 ;  /* 0x000000c40f00720c */ /* 0x000fc60005741270 */
[----:B------:R-:W-:Y:S01]  /*c7940*/  VIADD R0, R10, 0x22 ;  /* 0x000000220a007836 */ /* 0x000fe20000000000 */
[----:B------:R-:W1:Y:S08]  /*c7950*/  LDC R247, c[0x0][0x228] ;  /* 0x00008a00fff77b82 */ /* 0x000e700000000800 */
[----:B------:R-:W3:Y:S01]  /*c7960*/  LDC R246, c[0x0][0x228] ;  /* 0x00008a00fff67b82 */ /* 0x000ee20000000800 */
[----:B------:R-:W-:Y:S01]  /*c7970*/  ISETP.GE.AND P0, PT, R0, R199, PT ;  /* 0x000000c70000720c */ /* 0x000fe20003f06270 */
[----:B------:R-:W-:Y:S01]  /*c7980*/  VIADD R0, R10, 0x23 ;  /* 0x000000230a007836 */ /* 0x000fe20000000000 */
[----:B------:R-:W3:Y:S04]  /*c7990*/  LDL.LU R199, [R1+0x1834] ;  /* 0x0018340001c77983 */ /* 0x000ee80000300800 */
[----:B----4-:R4:W-:Y:S04]  /*c79a0*/  @P4 STG.E desc[UR60][R236.64], R234 ;  /* 0x000000eaec004986 */ /* 0x0109e8000c10193c */
[----:B------:R2:W-:Y:S01]  /*c79b0*/  @P5 STG.E desc[UR60][R238.64], R197 ;  /* 0x000000c5ee005986 */ /* 0x0005e2000c10193c */
[----:B-1----:R-:W-:Y:S01]  /*c79c0*/  ISETP.LT.AND P5, PT, R17, R245, !P0 ;  /* 0x000000f51100720c */ /* 0x002fe200047a1270 */
[----:B----4-:R-:W1:Y:S01]  /*c79d0*/  LDC R237, c[0x0][0x228] ;  /* 0x00008a00ffed7b82 */ /* 0x010e620000000800 */
[C---:B--2---:R-:W-:Y:S01]  /*c79e0*/  IMAD.WIDE R196, R16.reuse, 0x4, R6 ;  /* 0x0000000410c47825 */ /* 0x044fe200078e0206 */
[----:B------:R-:W2:Y:S01]  /*c79f0*/  LDL.LU R238, [R1+0xc34] ;  /* 0x000c340001ee7983 */ /* 0x000ea20000300800 */
[----:B------:R-:W-:-:S02]  /*c7a00*/  IADD3 R236, R16, R14, RZ ;  /* 0x0000000e10ec7210 */ /* 0x000fc40007ffe0ff */
[----:B------:R-:W-:-:S03]  /*c7a10*/  ISETP.LT.AND P4, PT, R11, R247, !P0 ;  /* 0x000000f70b00720c */ /* 0x000fc60004781270 */
[----:B------:R-:W4:Y:S01]  /*c7a20*/  LDC R247, c[0x0][0x228] ;  /* 0x00008a00fff77b82 */ /* 0x000f220000000800 */
[----:B------:R3:W-:Y:S07]  /*c7a30*/  @P3 STG.E desc[UR60][R196.64], R235 ;  /* 0x000000ebc4003986 */ /* 0x0007ee000c10193c */
[----:B------:R-:W1:Y:S01]  /*c7a40*/  LDC R239, c[0x0][0x228] ;  /* 0x00008a00ffef7b82 */ /* 0x000e620000000800 */
[----:B---3--:R-:W-:Y:S02]  /*c7a50*/  IMAD.WIDE R196, R16, 0x4, R8 ;  /* 0x0000000410c47825 */ /* 0x008fe400078e0208 */
[----:B------:R-:W3:Y:S04]  /*c7a60*/  LDL.LU R16, [R1+0x834] ;  /* 0x0008340001107983 */ /* 0x000ee80000300800 */
[----:B------:R-:W3:Y:S04]  /*c7a70*/  LDL.LU R245, [R1+0x1034] ;  /* 0x0010340001f57983 */ /* 0x000ee80000300800 */
[----:B------:R4:W-:Y:S01]  /*c7a80*/  @P2 STG.E desc[UR60][R196.64], R252 ;  /* 0x000000fcc4002986 */ /* 0x0009e2000c10193c */
[----:B------:R-:W-:-:S03]  /*c7a90*/  ISETP.GE.AND P2, PT, R0, R233, PT ;  /* 0x000000e90000720c */ /* 0x000fc60003f46270 */
[----:B----4-:R-:W4:Y:S04]  /*c7aa0*/  LDL.LU R252, [R1+0x44] ;  /* 0x0000440001fc7983 */ /* 0x010f280000300800 */
[----:B------:R-:W2:Y:S01]  /*c7ab0*/  LDL.LU R233, [R1+0x1434] ;  /* 0x0014340001e97983 */ /* 0x000ea20000300800 */
[----:B------:R-:W-:Y:S01]  /*c7ac0*/  ISETP.LT.AND P3, PT, R13, R244, !P0 ;  /* 0x000000f40d00720c */ /* 0x000fe20004761270 */
[C---:B------:R-:W-:Y:S01]  /*c7ad0*/  IMAD.WIDE R234, R236.reuse, 0x4, R2 ;  /* 0x00000004ecea7825 */ /* 0x040fe200078e0202 */
[----:B------:R-:W3:Y:S01]  /*c7ae0*/  LDC.64 R196, c[0x0][0x228] ;  /* 0x00008a00ffc47b82 */ /* 0x000ee20000000a00 */
[----:B------:R-:W-:Y:S02]  /*c7af0*/  ISETP.LT.AND P0, PT, R15, R198, !P0 ;  /* 0x000000c60f00720c */ /* 0x000fe40004701270 */
[----:B------:R-:W-:-:S05]  /*c7b00*/  IADD3 R0, R236, R14, RZ ;  /* 0x0000000eec007210 */ /* 0x000fca0007ffe0ff */
[----:B------:R-:W4:Y:S01]  /*c7b10*/  LDC R244, c[0x0][0x228] ;  /* 0x00008a00fff47b82 */ /* 0x000f220000000800 */
[----:B------:R1:W-:Y:S01]  /*c7b20*/  @P4 STG.E desc[UR60][R234.64], R199 ;  /* 0x000000c7ea004986 */ /* 0x0003e2000c10193c */
[----:B------:R-:W-:-:S03]  /*c7b30*/  ISETP.LT.AND P4, PT, R11, R246, !P2 ;  /* 0x000000f60b00720c */ /* 0x000fc60005781270 */
[----:B------:R-:W4:Y:S01]  /*c7b40*/  LDL.LU R246, [R1+0x1838] ;  /* 0x0018380001f67983 */ /* 0x000f220000300800 */
[----:B-1----:R-:W-:-:S04]  /*c7b50*/  IMAD.WIDE R198, R236, 0x4, R4 ;  /* 0x00000004ecc67825 */ /* 0x002fc800078e0204 */
[----:B------:R-:W-:Y:S01]  /*c7b60*/  IMAD.WIDE R234, R236, 0x4, R6 ;  /* 0x00000004ecea7825 */ /* 0x000fe200078e0206 */
[----:B--2---:R1:W-:Y:S04]  /*c7b70*/  @P3 STG.E desc[UR60][R198.64], R233 ;  /* 0x000000e9c6003986 */ /* 0x0043e8000c10193c */
[----:B------:R2:W-:Y:S01]  /*c7b80*/  @P5 STG.E desc[UR60][R234.64], R238 ;  /* 0x000000eeea005986 */ /* 0x0005e2000c10193c */
[----:B------:R-:W-:-:S03]  /*c7b90*/  ISETP.LT.AND P5, PT, R17, R247, !P2 ;  /* 0x000000f71100720c */ /* 0x000fc600057a1270 */
[----:B------:R-:W4:Y:S01]  /*c7ba0*/  LDL.LU R247, [R1+0x444] ;  /* 0x0004440001f77983 */ /* 0x000f220000300800 */
[----:B-1----:R-:W-:-:S04]  /*c7bb0*/  IMAD.WIDE R198, R236, 0x4, R8 ;  /* 0x00000004ecc67825 */ /* 0x002fc800078e0208 */
[----:B--2---:R-:W-:Y:S01]  /*c7bc0*/  IMAD.WIDE R234, R0, 0x4, R2 ;  /* 0x0000000400ea7825 */ /* 0x004fe200078e0202 */
[----:B------:R-:W-:Y:S01]  /*c7bd0*/  ISETP.LT.AND P3, PT, R13, R237, !P2 ;  /* 0x000000ed0d00720c */ /* 0x000fe20005761270 */
[----:B------:R-:W1:Y:S01]  /*c7be0*/  LDC R238, c[0x0][0x228] ;  /* 0x00008a00ffee7b82 */ /* 0x000e620000000800 */
[----:B---3--:R2:W-:Y:S04]  /*c7bf0*/  @P0 STG.E desc[UR60][R198.64], R245 ;  /* 0x000000f5c6000986 */ /* 0x0085e8000c10193c */
[----:B------:R3:W-:Y:S04]  /*c7c00*/  @P4 STG.E desc[UR60][R234.64], R16 ;  /* 0x00000010ea004986 */ /* 0x0007e8000c10193c */
[----:B--2---:R-:W2:Y:S01]  /*c7c10*/  LDL.LU R245, [R1+0x1438] ;  /* 0x0014380001f57983 */ /* 0x004ea20000300800 */
[----:B---3--:R-:W-:Y:S01]  /*c7c20*/  VIADD R16, R10, 0x24 ;  /* 0x000000240a107836 */ /* 0x008fe20000000000 */
[----:B------:R-:W3:Y:S04]  /*c7c30*/  LDC.64 R198, c[0x0][0x228] ;  /* 0x00008a00ffc67b82 */ /* 0x000ee80000000a00 */
[----:B------:R-:W-:-:S02]  /*c7c40*/  ISETP.GE.AND P0, PT, R16, R197, PT ;  /* 0x000000c51000720c */ /* 0x000fc40003f06270 */
[----:B------:R-:W3:Y:S01]  /*c7c50*/  LDL.LU R197, [R1+0x844] ;  /* 0x0008440001c57983 */ /* 0x000ee20000300800 */
[----:B------:R-:W-:Y:S02]  /*c7c60*/  ISETP.LT.AND P2, PT, R15, R232, !P2 ;  /* 0x000000e80f00720c */ /* 0x000fe40005741270 */
[----:B------:R-:W-:Y:S01]  /*c7c70*/  ISETP.LT.AND P4, PT, R11, R239, !P0 ;  /* 0x000000ef0b00720c */ /* 0x000fe20004781270 */
[----:B------:R-:W-:-:S04]  /*c7c80*/  IMAD.WIDE R232, R0, 0x4, R4 ;  /* 0x0000000400e87825 */ /* 0x000fc800078e0204 */
[----:B------:R-:W-:-:S04]  /*c7c90*/  IMAD.WIDE R234, R0, 0x4, R6 ;  /* 0x0000000400ea7825 */ /* 0x000fc800078e0206 */
[C---:B------:R-:W-:Y:S01]  /*c7ca0*/  IMAD.WIDE R236, R0.reuse, 0x4, R8 ;  /* 0x0000000400ec7825 */ /* 0x040fe200078e0208 */
[----:B------:R-:W-:-:S03]  /*c7cb0*/  IADD3 R0, R0, R14, RZ ;  /* 0x0000000e00007210 */ /* 0x000fc60007ffe0ff */
[----:B------:R-:W-:Y:S01]  /*c7cc0*/  VIADD R16, R10, 0x25 ;  /* 0x000000250a107836 */ /* 0x000fe20000000000 */
[----:B------:R-:W2:Y:S01]  /*c7cd0*/  LDC R239, c[0x0][0x228] ;  /* 0x00008a00ffef7b82 */ /* 0x000ea20000000800 */
[----:B---3--:R-:W-:Y:S04]  /*c7ce0*/  @P3 STG.E desc[UR60][R232.64], R197 ;  /* 0x000000c5e8003986 */ /* 0x008fe8000c10193c */
[----:B----4-:R3:W-:Y:S04]  /*c7cf0*/  @P5 STG.E desc[UR60][R234.64], R247 ;  /* 0x000000f7ea005986 */ /* 0x0107e8000c10193c */
[----:B------:R4:W-:Y:S01]  /*c7d00*/  @P2 STG.E desc[UR60][R236.64], R252 ;  /* 0x000000fcec002986 */ /* 0x0009e2000c10193c */
[----:B---3--:R-:W-:-:S03]  /*c7d10*/  IMAD.WIDE R234, R0, 0x4, R2 ;  /* 0x0000000400ea7825 */ /* 0x008fc600078e0202 */
[----:B------:R-:W3:Y:S04]  /*c7d20*/  LDL.LU R247, [R1+0x448] ;  /* 0x0004480001f77983 */ /* 0x000ee80000300800 */
[----:B----4-:R-:W4:Y:S01]  /*c7d30*/  LDL.LU R252, [R1+0x48] ;  /* 0x0000480001fc7983 */ /* 0x010f220000300800 */
[----:B------:R-:W-:Y:S02]  /*c7d40*/  ISETP.LT.AND P5, PT, R15, R196, !P0 ;  /* 0x000000c40f00720c */ /* 0x000fe400047a1270 */
[----:B------:R-:W-:Y:S01]  /*c7d50*/  ISETP.LT.AND P3, PT, R13, R244, !P0 ;  /* 0x000000f40d00720c */ /* 0x000fe20004761270 */
[----:B------:R2:W-:Y:S01]  /*c7d60*/  @P4 STG.E desc[UR60][R234.64], R246 ;  /* 0x000000f6ea004986 */ /* 0x0005e2000c10193c */
[----:B-1----:R-:W-:-:S03]  /*c7d70*/  ISETP.LT.AND P2, PT, R17, R238, !P0 ;  /* 0x000000ee1100720c */ /* 0x002fc60004741270 */
[----:B------:R-:W3:Y:S01]  /*c7d80*/  LDL.LU R244, [R1+0x848] ;  /* 0x0008480001f47983 */ /* 0x000ee20000300800 */
[----:B------:R-:W-:-:S03]  /*c7d90*/  ISETP.GE.AND P0, PT, R16, R199, PT ;  /* 0x000000c71000720c */ /* 0x000fc60003f06270 */
[----:B------:R-:W4:Y:S04]  /*c7da0*/  LDL.LU R16, [R1+0xc38] ;  /* 0x000c380001107983 */ /* 0x000f280000300800 */
[----:B------:R-:W3:Y:S01]  /*c7db0*/  LDL.LU R199, [R1+0x1038] ;  /* 0x0010380001c77983 */ /* 0x000ee20000300800 */
[----:B------:R-:W-:Y:S01]  /*c7dc0*/  IMAD.WIDE R232, R0, 0x4, R4 ;  /* 0x0000000400e87825 */ /* 0x000fe200078e0204 */
[----:B------:R-:W1:Y:S08]  /*c7dd0*/  LDC R236, c[0x0][0x228] ;  /* 0x00008a00ffec7b82 */ /* 0x000e700000000800 */
[----:B--2---:R-:W2:Y:S08]  /*c7de0*/  LDC R246, c[0x0][0x228] ;  /* 0x00008a00fff67b82 */ /* 0x004eb00000000800 */
[----:B------:R-:W3:Y:S08]  /*c7df0*/  LDC.64 R196, c[0x0][0x228] ;  /* 0x00008a00ffc47b82 */ /* 0x000ef00000000a00 */
[----:B------:R-:W3:Y:S08]  /*c7e00*/  LDC R237, c[0x0][0x228] ;  /* 0x00008a00ffed7b82 */ /* 0x000ef00000000800 */
[----:B------:R-:W3:Y:S01]  /*c7e10*/  LDC R238, c[0x0][0x228] ;  /* 0x00008a00ffee7b82 */ /* 0x000ee20000000800 */
[----:B--2---:R-:W-:-:S02]  /*c7e20*/  ISETP.LT.AND P4, PT, R13, R246, !P0 ;  /* 0x000000f60d00720c */ /* 0x004fc40004781270 */
[----:B------:R-:W2:Y:S04]  /*c7e30*/  LDL.LU R246, [R1+0x838] ;  /* 0x0008380001f67983 */ /* 0x000ea80000300800 */
[----:B------:R1:W-:Y:S02]  /*c7e40*/  @P3 STG.E desc[UR60][R232.64], R245 ;  /* 0x000000f5e8003986 */ /* 0x0003e4000c10193c */
[----:B-1----:R-:W1:Y:S01]  /*c7e50*/  LDC R245, c[0x0][0x228] ;  /* 0x00008a00fff57b82 */ /* 0x002e620000000800 */
[----:B------:R-:W-:-:S04]  /*c7e60*/  IMAD.WIDE R234, R0, 0x4, R6 ;  /* 0x0000000400ea7825 */ /* 0x000fc800078e0206 */
[C---:B------:R-:W-:Y:S01]  /*c7e70*/  IMAD.WIDE R232, R0.reuse, 0x4, R8 ;  /* 0x0000000400e87825 */ /* 0x040fe200078e0208 */
[----:B------:R-:W-:Y:S02]  /*c7e80*/  ISETP.LT.AND P6, PT, R15, R198, !P0 ;  /* 0x000000c60f00720c */ /* 0x000fe400047c1270 */
[----:B------:R-:W-:Y:S02]  /*c7e90*/  IADD3 R0, R0, R14, RZ ;  /* 0x0000000e00007210 */ /* 0x000fe40007ffe0ff */
[----:B-1----:R-:W-:Y:S02]  /*c7ea0*/  ISETP.LT.AND P3, PT, R11, R245, !P0 ;  /* 0x000000f50b00720c */ /* 0x002fe40004761270 */
[----:B------:R-:W-:Y:S01]  /*c7eb0*/  ISETP.LT.AND P0, PT, R17, R236, !P0 ;  /* 0x000000ec1100720c */ /* 0x000fe20004701270 */
[----:B------:R-:W1:Y:S01]  /*c7ec0*/  LDC R245, c[0x0][0x228] ;  /* 0x00008a00fff57b82 */ /* 0x000e620000000800 */
[----:B----4-:R-:W-:Y:S04]  /*c7ed0*/  @P2 STG.E desc[UR60][R234.64], R16 ;  /* 0x00000010ea002986 */ /* 0x010fe8000c10193c */
[----:B---3--:R3:W-:Y:S03]  /*c7ee0*/  @P5 STG.E desc[UR60][R232.64], R199 ;  /* 0x000000c7e8005986 */ /* 0x0087e6000c10193c */
[----:B---3--:R-:W3:Y:S01]  /*c7ef0*/  LDC.64 R198, c[0x0][0x228] ;  /* 0x00008a00ffc67b82 */ /* 0x008ee20000000a00 */
[----:B------:R-:W-:-:S02]  /*c7f00*/  VIADD R16, R10, 0x26 ;  /* 0x000000260a107836 */ /* 0x000fc40000000000 */
[----:B------:R-:W-:-:S04]  /*c7f10*/  IMAD.WIDE R232, R0, 0x4, R2 ;  /* 0x0000000400e87825 */ /* 0x000fc800078e0202 */
[----:B------:R-:W-:Y:S01]  /*c7f20*/  IMAD.WIDE R234, R0, 0x4, R4 ;  /* 0x0000000400ea7825 */ /* 0x000fe200078e0204 */
[----:B------:R-:W-:-:S03]  /*c7f30*/  ISETP.GE.AND P2, PT, R16, R197, PT ;  /* 0x000000c51000720c */ /* 0x000fc60003f46270 */
[----:B------:R-:W-:Y:S01]  /*c7f40*/  VIADD R16, R10, 0x27 ;  /* 0x000000270a107836 */ /* 0x000fe20000000000 */
[----:B------:R-:W4:Y:S01]  /*c7f50*/  LDC R197, c[0x0][0x228] ;  /* 0x00008a00ffc57b82 */ /* 0x000f220000000800 */
[----:B--2---:R2:W-:Y:S01]  /*c7f60*/  @P3 STG.E desc[UR60][R232.64], R246 ;  /* 0x000000f6e8003986 */ /* 0x0045e2000c10193c */
[----:B------:R-:W-:-:S03]  /*c7f70*/  ISETP.LT.AND P3, PT, R17, R237, !P2 ;  /* 0x000000ed1100720c */ /* 0x000fc60005761270 */
[----:B------:R1:W-:Y:S01]  /*c7f80*/  @P4 STG.E desc[UR60][R234.64], R244 ;  /* 0x000000f4ea004986 */ /* 0x0003e2000c10193c */
[C---:B------:R-:W-:Y:S01]  /*c7f90*/  IMAD.WIDE R236, R0.reuse, 0x4, R6 ;  /* 0x0000000400ec7825 */ /* 0x040fe200078e0206 */
[----:B------:R-:W-:Y:S02]  /*c7fa0*/  ISETP.LT.AND P4, PT, R13, R239, !P2 ;  /* 0x000000ef0d00720c */ /* 0x000fe40005781270 */
[----:B------:R-:W-:Y:S02]  /*c7fb0*/  ISETP.LT.AND P5, PT, R11, R238, !P2 ;  /* 0x000000ee0b00720c */ /* 0x000fe400057a1270 */
[----:B------:R-:W-:Y:S01]  /*c7fc0*/  ISETP.LT.AND P2, PT, R15, R196, !P2 ;  /* 0x000000c40f00720c */ /* 0x000fe20005741270 */
[----:B------:R4:W-:Y:S01]  /*c7fd0*/  @P0 STG.E desc[UR60][R236.64], R247 ;  /* 0x000000f7ec000986 */ /* 0x0009e2000c10193c */
[----:B--2---:R-:W2:Y:S08]  /*c7fe0*/  LDC.64 R232, c[0x0][0x228] ;  /* 0x00008a00ffe87b82 */ /* 0x004eb00000000a00 */
[----:B------:R-:W2:Y:S01]  /*c7ff0*/  LDC R246, c[0x0][0x228] ;  /* 0x00008a00fff67b82 */ /* 0x000ea20000000800 */
[----:B-1----:R-:W-:Y:S01]  /*c8000*/  IMAD.WIDE R234, R0, 0x4, R8 ;  /* 0x0000000400ea7825 */ /* 0x002fe200078e0208 */
[----:B---3--:R-:W-:-:S06]  /*c8010*/  ISETP.GE.AND P0, PT, R16, R199, PT ;  /* 0x000000c71000720c */ /* 0x008fcc0003f06270 */
[----:B------:R-:W1:Y:S01]  /*c8020*/  LDC R244, c[0x0][0x228] ;  /* 0x00008a00fff47b82 */ /* 0x000e620000000800 */
[----:B------:R3:W-:Y:S04]  /*c8030*/  @P6 STG.E desc[UR60][R234.64], R252 ;  /* 0x000000fcea006986 */ /* 0x0007e8000c10193c */
[----:B----4-:R-:W4:Y:S04]  /*c8040*/  LDL.LU R247, [R1+0x44c] ;  /* 0x00044c0001f77983 */ /* 0x010f280000300800 */
[----:B---3--:R-:W3:Y:S04]  /*c8050*/  LDL.LU R252, [R1+0x4c] ;  /* 0x00004c0001fc7983 */ /* 0x008ee80000300800 */
[----:B------:R-:W2:Y:S04]  /*c8060*/  LDL.LU R196, [R1+0xc3c] ;  /* 0x000c3c0001c47983 */ /* 0x000ea80000300800 */
[----:B------:R-:W4:Y:S04]  /*c8070*/  LDL.LU R16, [R1+0x183c] ;  /* 0x00183c0001107983 */ /* 0x000f280000300800 */
[----:B------:R-:W3:Y:S01]  /*c8080*/  LDL.LU R199, [R1+0x143c] ;  /* 0x00143c0001c77983 */ /* 0x000ee20000300800 */
[----:B------:R-:W-:-:S05]  /*c8090*/  IADD3 R0, R0, R14, RZ ;  /* 0x0000000e00007210 */ /* 0x000fca0007ffe0ff */
[----:B------:R-:W-:-:S04]  /*c80a0*/  IMAD.WIDE R234, R0, 0x4, R2 ;  /* 0x0000000400ea7825 */ /* 0x000fc800078e0202 */
[----:B------:R-:W-:-:S04]  /*c80b0*/  IMAD.WIDE R236, R0, 0x4, R4 ;  /* 0x0000000400ec7825 */ /* 0x000fc800078e0204 */
[C---:B------:R-:W-:Y:S01]  /*c80c0*/  IMAD.WIDE R238, R0.reuse, 0x4, R6 ;  /* 0x0000000400ee7825 */ /* 0x040fe200078e0206 */
[----:B------:R-:W-:Y:S02]  /*c80d0*/  ISETP.LT.AND P6, PT, R11, R245, !P0 ;  /* 0x000000f50b00720c */ /* 0x000fe400047c1270 */
[----:B------:R-:W2:Y:S04]  /*c80e0*/  LDL.LU R245, [R1+0x83c] ;  /* 0x00083c0001f57983 */ /* 0x000ea80000300800 */
[----:B----4-:R4:W-:Y:S04]  /*c80f0*/  @P5 STG.E desc[UR60][R234.64], R16 ;  /* 0x00000010ea005986 */ /* 0x0109e8000c10193c */
[----:B---3--:R3:W-:Y:S04]  /*c8100*/  @P4 STG.E desc[UR60][R236.64], R199 ;  /* 0x000000c7ec004986 */ /* 0x0087e8000c10193c */
[----:B--2---:R2:W-:Y:S01]  /*c8110*/  @P3 STG.E desc[UR60][R238.64], R196 ;  /* 0x000000c4ee003986 */ /* 0x0045e2000c10193c */
[----:B----4-:R-:W-:Y:S01]  /*c8120*/  IADD3 R16, R0, R14, RZ ;  /* 0x0000000e00107210 */ /* 0x010fe20007ffe0ff */
[----:B---3--:R-:W-:-:S02]  /*c8130*/  VIADD R199, R10, 0x28 ;  /* 0x000000280ac77836 */ /* 0x008fc40000000000 */
[----:B------:R-:W-:Y:S01]  /*c8140*/  IMAD.WIDE R234, R0, 0x4, R8 ;  /* 0x0000000400ea7825 */ /* 0x000fe200078e0208 */
[----:B------:R-:W-:Y:S01]  /*c8150*/  ISETP.LT.AND P4, PT, R13, R246, !P0 ;  /* 0x000000f60d00720c */ /* 0x000fe20004781270 */
[----:B------:R-:W3:Y:S01]  /*c8160*/  LDL.LU R0, [R1+0x103c] ;  /* 0x00103c0001007983 */ /* 0x000ee20000300800 */
[----:B------:R-:W-:Y:S02]  /*c8170*/  ISETP.LT.AND P5, PT, R17, R197, !P0 ;  /* 0x000000c51100720c */ /* 0x000fe400047a1270 */
[----:B------:R-:W-:Y:S01]  /*c8180*/  ISETP.GE.AND P3, PT, R199, R233, PT ;  /* 0x000000e9c700720c */ /* 0x000fe20003f66270 */
[C---:B------:R-:W-:Y:S01]  /*c8190*/  IMAD.WIDE R236, R16.reuse, 0x4, R2 ;  /* 0x0000000410ec7825 */ /* 0x040fe200078e0202 */
[----:B------:R-:W4:Y:S01]  /*c81a0*/  LDL.LU R233, [R1+0x84c] ;  /* 0x00084c0001e97983 */ /* 0x000f220000300800 */
[----:B------:R-:W-:Y:S02]  /*c81b0*/  ISETP.LT.AND P0, PT, R15, R198, !P0 ;  /* 0x000000c60f00720c */ /* 0x000fe40004701270 */
[----:B------:R-:W-:Y:S01]  /*c81c0*/  IMAD.WIDE R198, R16, 0x4, R4 ;  /* 0x0000000410c67825 */ /* 0x000fe200078e0204 */
[----:B--2---:R-:W2:Y:S08]  /*c81d0*/  LDC R238, c[0x0][0x228] ;  /* 0x00008a00ffee7b82 */ /* 0x004eb00000000800 */
[----:B------:R-:W2:Y:S08]  /*c81e0*/  LDC R239, c[0x0][0x228] ;  /* 0x00008a00ffef7b82 */ /* 0x000eb00000000800 */
[----:B------:R-:W2:Y:S08]  /*c81f0*/  LDC.64 R196, c[0x0][0x228] ;  /* 0x00008a00ffc47b82 */ /* 0x000eb00000000a00 */
[----:B------:R-:W2:Y:S01]  /*c8200*/  LDC R246, c[0x0][0x228] ;  /* 0x00008a00fff67b82 */ /* 0x000ea20000000800 */
[----:B---3--:R3:W-:Y:S04]  /*c8210*/  @P2 STG.E desc[UR60][R234.64], R0 ;  /* 0x00000000ea002986 */ /* 0x0087e8000c10193c */
[----:B------:R2:W-:Y:S01]  /*c8220*/  @P6 STG.E desc[UR60][R236.64], R245 ;  /* 0x000000f5ec006986 */ /* 0x0005e2000c10193c */
[----:B-1----:R-:W-:-:S03]  /*c8230*/  ISETP.LT.AND P2, PT, R11, R244, !P3 ;  /* 0x000000f40b00720c */ /* 0x002fc60005f41270 */
[----:B----4-:R-:W-:Y:S04]  /*c8240*/  @P4 STG.E desc[UR60][R198.64], R233 ;  /* 0x000000e9c6004986 */ /* 0x010fe8000c10193c */
[----:B------:R-:W4:Y:S01]  /*c8250*/  LDL.LU R244, [R1+0x1440] ;  /* 0x0014400001f47983 */ /* 0x000f220000300800 */
[C---:B---3--:R-:W-:Y:S01]  /*c8260*/  IMAD.WIDE R234, R16.reuse, 0x4, R6 ;  /* 0x0000000410ea7825 */ /* 0x048fe200078e0206 */
[C---:B------:R-:W-:Y:S01]  /*c8270*/  IADD3 R0, R16.reuse, R14, RZ ;  /* 0x0000000e10007210 */ /* 0x040fe20007ffe0ff */
[----:B--2---:R-:W1:Y:S03]  /*c8280*/  LDC R245, c[0x0][0x228] ;  /* 0x00008a00fff57b82 */ /* 0x004e660000000800 */
[----:B------:R2:W-:Y:S04]  /*c8290*/  @P5 STG.E desc[UR60][R234.64], R247 ;  /* 0x000000f7ea005986 */ /* 0x0005e8000c10193c */
[----:B--2---:R-:W2:Y:S01]  /*c82a0*/  LDL.LU R235, [R1+0x1840] ;  /* 0x0018400001eb7983 */ /* 0x004ea20000300800 */
[----:B------:R-:W-:Y:S01]  /*c82b0*/  ISETP.LT.AND P5, PT, R13, R238, !P3 ;  /* 0x000000ee0d00720c */ /* 0x000fe20005fa1270 */
[----:B------:R-:W-:-:S04]  /*c82c0*/  IMAD.WIDE R236, R16, 0x4, R8 ;  /* 0x0000000410ec7825 */ /* 0x000fc800078e0208 */
[----:B------:R-:W-:Y:S01]  /*c82d0*/  IMAD.WIDE R198, R0, 0x4, R2 ;  /* 0x0000000400c67825 */ /* 0x000fe200078e0202 */
[----:B------:R-:W3:Y:S04]  /*c82e0*/  LDL.LU R247, [R1+0xc40] ;  /* 0x000c400001f77983 */ /* 0x000ee80000300800 */
[----:B------:R1:W-:Y:S01]  /*c82f0*/  @P0 STG.E desc[UR60][R236.64], R252 ;  /* 0x000000fcec000986 */ /* 0x0003e2000c10193c */
[----:B------:R-:W-:Y:S01]  /*c8300*/  VIADD R16, R10, 0x29 ;  /* 0x000000290a107836 */ /* 0x000fe20000000000 */
[----:B------:R-:W-:Y:S01]  /*c8310*/  ISETP.LT.AND P4, PT, R17, R239, !P3 ;  /* 0x000000ef1100720c */ /* 0x000fe20005f81270 */
[----:B------:R-:W3:Y:S03]  /*c8320*/  LDC R238, c[0x0][0x228] ;  /* 0x00008a00ffee7b82 */ /* 0x000ee60000000800 */
[----:B------:R-:W-:Y:S01]  /*c8330*/  ISETP.GE.AND P0, PT, R16, R197, PT ;  /* 0x000000c51000720c */ /* 0x000fe20003f06270 */
[----:B-1----:R-:W3:Y:S04]  /*c8340*/  LDL.LU R252, [R1+0x1448] ;  /* 0x0014480001fc7983 */ /* 0x002ee80000300800 */
[----:B------:R-:W3:Y:S04]  /*c8350*/  LDL.LU R239, [R1+0x450] ;  /* 0x0004500001ef7983 */ /* 0x000ee80000300800 */
[----:B------:R-:W3:Y:S04]  /*c8360*/  LDL.LU R16, [R1+0x1c30] ;  /* 0x001c300001107983 */ /* 0x000ee80000300800 */
[----:B------:R-:W3:Y:S01]  /*c8370*/  LDL.LU R197, [R1+0x1040] ;  /* 0x0010400001c57983 */ /* 0x000ee20000300800 */
[----:B------:R-:W1:Y:S08]  /*c8380*/  LDC R236, c[0x0][0x228] ;  /* 0x00008a00ffec7b82 */ /* 0x000e700000000800 */
[----:B------:R-:W1:Y:S01]  /*c8390*/  LDC R237, c[0x0][0x228] ;  /* 0x00008a00ffed7b82 */ /* 0x000e620000000800 */
[----:B--2---:R2:W-:Y:S02]  /*c83a0*/  @P2 STG.E desc[UR60][R198.64], R235 ;  /* 0x000000ebc6002986 */ /* 0x0045e4000c10193c */
[----:B--2---:R-:W-:-:S05]  /*c83b0*/  IMAD.WIDE R234, R0, 0x4, R4 ;  /* 0x0000000400ea7825 */ /* 0x004fca00078e0204 */
[----:B----4-:R2:W-:Y:S02]  /*c83c0*/  @P5 STG.E desc[UR60][R234.64], R244 ;  /* 0x000000f4ea005986 */ /* 0x0105e4000c10193c */
[----:B--2---:R-:W2:Y:S02]  /*c83d0*/  LDC R244, c[0x0][0x228] ;  /* 0x00008a00fff47b82 */ /* 0x004ea40000000800 */
[----:B--2---:R-:W-:Y:S02]  /*c83e0*/  ISETP.LT.AND P5, PT, R11, R244, !P0 ;  /* 0x000000f40b00720c */ /* 0x004fe400047a1270 */
[----:B------:R-:W2:Y:S01]  /*c83f0*/  LDL.LU R244, [R1+0x850] ;  /* 0x0008500001f47983 */ /* 0x000ea20000300800 */
[----:B------:R-:W-:-:S03]  /*c8400*/  ISETP.LT.AND P3, PT, R15, R232, !P3 ;  /* 0x000000e80f00720c */ /* 0x000fc60005f61270 */
[----:B------:R-:W4:Y:S01]  /*c8410*/  LDC.64 R232, c[0x0][0x228] ;  /* 0x00008a00ffe87b82 */ /* 0x000f220000000a00 */
[----:B------:R-:W-:-:S04]  /*c8420*/  IMAD.WIDE R198, R0, 0x4, R6 ;  /* 0x0000000400c67825 */ /* 0x000fc800078e0206 */
[C---:B------:R-:W-:Y:S01]  /*c8430*/  IMAD.WIDE R234, R0.reuse, 0x4, R8 ;  /* 0x0000000400ea7825 */ /* 0x040fe200078e0208 */
[----:B------:R-:W-:Y:S02]  /*c8440*/  ISETP.LT.AND P2, PT, R13, R245, !P0 ;  /* 0x000000f50d00720c */ /* 0x000fe40004741270 */
[----:B------:R-:W-:Y:S01]  /*c8450*/  IADD3 R0, R0, R14, RZ ;  /* 0x0000000e00007210 */ /* 0x000fe20007ffe0ff */
[----:B------:R-:W1:Y:S01]  /*c8460*/  LDC R245, c[0x0][0x22c] ;  /* 0x00008b00fff57b82 */ /* 0x000e620000000800 */
[----:B---3--:R3:W-:Y:S01]  /*c8470*/  @P4 STG.E desc[UR60][R198.64], R16 ;  /* 0x00000010c6004986 */ /* 0x0087e2000c10193c */
[----:B------:R-:W-:-:S06]  /*c8480*/  ISETP.LT.AND P4, PT, R17, R246, !P0 ;  /* 0x000000f61100720c */ /* 0x000fcc0004781270 */
[----:B------:R-:W1:Y:S01]  /*c8490*/  LDC R246, c[0x0][0x228] ;  /* 0x00008a00fff67b82 */ /* 0x000e620000000800 */
[----:B------:R3:W-:Y:S01]  /*c84a0*/  @P3 STG.E desc[UR60][R234.64], R197 ;  /* 0x000000c5ea003986 */ /* 0x0007e2000c10193c */
[----:B------:R-:W-:Y:S01]  /*c84b0*/  ISETP.LT.AND P3, PT, R15, R196, !P0 ;  /* 0x000000c40f00720c */ /* 0x000fe20004761270 */
[----:B---3--:R-:W-:Y:S02]  /*c84c0*/  VIADD R16, R10, 0x2a ;  /* 0x0000002a0a107836 */ /* 0x008fe40000000000 */
[----:B------:R-:W-:-:S04]  /*c84d0*/  IMAD.WIDE R198, R0, 0x4, R4 ;  /* 0x0000000400c67825 */ /* 0x000fc800078e0204 */
[----:B------:R-:W-:-:S04]  /*c84e0*/  IMAD.WIDE R196, R0, 0x4, R2 ;  /* 0x0000000400c47825 */ /* 0x000fc800078e0202 */
[----:B------:R-:W-:Y:S01]  /*c84f0*/  IMAD.WIDE R234, R0, 0x4, R6 ;  /* 0x0000000400ea7825 */ /* 0x000fe200078e0206 */
[----:B----4-:R-:W-:Y:S01]  /*c8500*/  ISETP.GE.AND P0, PT, R16, R233, PT ;  /* 0x000000e91000720c */ /* 0x010fe20003f06270 */
[----:B------:R3:W-:Y:S03]  /*c8510*/  @P5 STG.E desc[UR60][R196.64], R247 ;  /* 0x000000f7c4005986 */ /* 0x0007e6000c10193c */
[----:B------:R-:W-:Y:S02]  /*c8520*/  ISETP.LT.AND P5, PT, R15, R232, !P0 ;  /* 0x000000e80f00720c */ /* 0x000fe400047a1270 */
[----:B------:R-:W-:Y:S02]  /*c8530*/  ISETP.LT.AND P6, PT, R17, R238, !P0 ;  /* 0x000000ee1100720c */ /* 0x000fe400047c1270 */
[----:B------:R-:W-:Y:S01]  /*c8540*/  IADD3 R16, R0, R14, RZ ;  /* 0x0000000e00107210 */ /* 0x000fe20007ffe0ff */
[----:B------:R-:W4:Y:S08]  /*c8550*/  LDC R238, c[0x0][0x228] ;  /* 0x00008a00ffee7b82 */ /* 0x000f300000000800 */
[----:B---3--:R-:W3:Y:S08]  /*c8560*/  LDC R247, c[0x0][0x228] ;  /* 0x00008a00fff77b82 */ /* 0x008ef00000000800 */
[----:B------:R-:W4:Y:S01]  /*c8570*/  LDC.64 R196, c[0x0][0x228] ;  /* 0x00008a00ffc47b82 */ /* 0x000f220000000a00 */
[----:B--2---:R2:W-:Y:S04]  /*c8580*/  @P2 STG.E desc[UR60][R198.64], R244 ;  /* 0x000000f4c6002986 */ /* 0x0045e8000c10193c */
[----:B------:R3:W-:Y:S01]  /*c8590*/  @P4 STG.E desc[UR60][R234.64], R239 ;  /* 0x000000efea004986 */ /* 0x0007e2000c10193c */
[----:B-1----:R-:W-:-:S02]  /*c85a0*/  ISETP.LT.AND P4, PT, R11, R236, !P0 ;  /* 0x000000ec0b00720c */ /* 0x002fc40004781270 */
[----:B------:R-:W-:Y:S01]  /*c85b0*/  ISETP.LT.AND P0, PT, R13, R237, !P0 ;  /* 0x000000ed0d00720c */ /* 0x000fe20004701270 */
[----:B------:R-:W-:Y:S01]  /*c85c0*/  IMAD.WIDE R232, R16, 0x4, R2 ;  /* 0x0000000410e87825 */ /* 0x000fe200078e0202 */
[----:B--2---:R-:W1:Y:S01]  /*c85d0*/  LDC R244, c[0x0][0x228] ;  /* 0x00008a00fff47b82 */ /* 0x004e620000000800 */
[----:B---3--:R-:W2:Y:S04]  /*c85e0*/  LDL.LU R235, [R1+0x1844] ;  /* 0x0018440001eb7983 */ /* 0x008ea80000300800 */
[----:B------:R-:W3:Y:S04]  /*c85f0*/  LDL.LU R236, [R1+0x50] ;  /* 0x0000500001ec7983 */ /* 0x000ee80000300800 */
[----:B------:R-:W4:Y:S01]  /*c8600*/  LDL.LU R237, [R1+0x1444] ;  /* 0x0014440001ed7983 */ /* 0x000f220000300800 */
[----:B------:R-:W-:-:S02]  /*c8610*/  VIADD R234, R10, 0x2b ;  /* 0x0000002b0aea7836 */ /* 0x000fc40000000000 */
[----:B------:R-:W-:Y:S01]  /*c8620*/  IMAD.WIDE R198, R0, 0x4, R8 ;  /* 0x0000000400c67825 */ /* 0x000fe200078e0208 */
[----:B------:R-:W1:Y:S02]  /*c8630*/  LDC R239, c[0x0][0x228] ;  /* 0x00008a00ffef7b82 */ /* 0x000e640000000800 */
[----:B------:R-:W-:Y:S02]  /*c8640*/  ISETP.GE.AND P2, PT, R234, R245, PT ;  /* 0x000000f5ea00720c */ /* 0x000fe40003f46270 */
[----:B------:R-:W4:Y:S01]  /*c8650*/  LDL.LU R245, [R1+0x854] ;  /* 0x0008540001f57983 */ /* 0x000f220000300800 */
[----:B------:R-:W-:-:S03]  /*c8660*/  IADD3 R0, R16, R14, RZ ;  /* 0x0000000e10007210 */ /* 0x000fc60007ffe0ff */
[----:B---3--:R3:W-:Y:S04]  /*c8670*/  @P3 STG.E desc[UR60][R198.64], R236 ;  /* 0x000000ecc6003986 */ /* 0x0087e8000c10193c */
[----:B--2---:R2:W-:Y:S01]  /*c8680*/  @P4 STG.E desc[UR60][R232.64], R235 ;  /* 0x000000ebe8004986 */ /* 0x0045e2000c10193c */
[----:B------:R-:W-:Y:S02]  /*c8690*/  ISETP.LT.AND P3, PT, R11, R246, !P2 ;  /* 0x000000f60b00720c */ /* 0x000fe40005761270 */
[----:B------:R-:W-:Y:S01]  /*c86a0*/  ISETP.LT.AND P4, PT, R13, R247, !P2 ;  /* 0x000000f70d00720c */ /* 0x000fe20005781270 */
[----:B------:R-:W4:Y:S04]  /*c86b0*/  LDL.LU R246, [R1+0xc44] ;  /* 0x000c440001f67983 */ /* 0x000f280000300800 */
[----:B------:R-:W4:Y:S01]  /*c86c0*/  LDL.LU R247, [R1+0x1848] ;  /* 0x0018480001f77983 */ /* 0x000f220000300800 */
[----:B---3--:R-:W-:-:S04]  /*c86d0*/  IMAD.WIDE R198, R16, 0x4, R4 ;  /* 0x0000000410c67825 */ /* 0x008fc800078e0204 */
[----:B--2---:R-:W-:-:S04]  /*c86e0*/  IMAD.WIDE R232, R16, 0x4, R6 ;  /* 0x0000000410e87825 */ /* 0x004fc800078e0206 */
[----:B------:R-:W-:Y:S01]  /*c86f0*/  IMAD.WIDE R234, R16, 0x4, R8 ;  /* 0x0000000410ea7825 */ /* 0x000fe200078e0208 */
[----:B------:R-:W2:Y:S01]  /*c8700*/  LDC R236, c[0x0][0x228] ;  /* 0x00008a00ffec7b82 */ /* 0x000ea20000000800 */
[----:B------:R-:W3:Y:S04]  /*c8710*/  LDL.LU R16, [R1+0x1044] ;  /* 0x0010440001107983 */ /* 0x000ee80000300800 */
[----:B----4-:R4:W-:Y:S04]  /*c8720*/  @P0 STG.E desc[UR60][R198.64], R237 ;  /* 0x000000edc6000986 */ /* 0x0109e8000c10193c */
[----:B----4-:R-:W4:Y:S01]  /*c8730*/  LDL.LU R199, [R1+0x1c34] ;  /* 0x001c340001c77983 */ /* 0x010f220000300800 */
[----:B------:R-:W1:Y:S03]  /*c8740*/  LDC R237, c[0x0][0x228] ;  /* 0x00008a00ffed7b82 */ /* 0x000e660000000800 */
[----:B----4-:R4:W-:Y:S04]  /*c8750*/  @P6 STG.E desc[UR60][R232.64], R199 ;  /* 0x000000c7e8006986 */ /* 0x0109e8000c10193c */
[----:B---3--:R3:W-:Y:S01]  /*c8760*/  @P5 STG.E desc[UR60][R234.64], R16 ;  /* 0x00000010ea005986 */ /* 0x0087e2000c10193c */
[----:B----4-:R-:W-:-:S04]  /*c8770*/  IMAD.WIDE R198, R0, 0x4, R2 ;  /* 0x0000000400c67825 */ /* 0x010fc800078e0202 */
[----:B---3--:R-:W-:Y:S02]  /*c8780*/  VIADD R16, R10, 0x2c ;  /* 0x0000002c0a107836 */ /* 0x008fe40000000000 */
[----:B------:R-:W-:-:S04]  /*c8790*/  IMAD.WIDE R232, R0, 0x4, R4 ;  /* 0x0000000400e87825 */ /* 0x000fc800078e0204 */
[----:B------:R-:W-:Y:S01]  /*c87a0*/  IMAD.WIDE R234, R0, 0x4, R8 ;  /* 0x0000000400ea7825 */ /* 0x000fe200078e0208 */
[----:B------:R3:W-:Y:S01]  /*c87b0*/  @P3 STG.E desc[UR60][R198.64], R246 ;  /* 0x000000f6c6003986 */ /* 0x0007e2000c10193c */
[----:B------:R-:W-:-:S03]  /*c87c0*/  ISETP.GE.AND P0, PT, R16, R197, PT ;  /* 0x000000c51000720c */ /* 0x000fc60003f06270 */
[----:B------:R4:W-:Y:S04]  /*c87d0*/  @P4 STG.E desc[UR60][R232.64], R245 ;  /* 0x000000f5e8004986 */ /* 0x0009e8000c10193c */
[----:B------:R-:W2:Y:S01]  /*c87e0*/  LDL.LU R197, [R1+0x54] ;  /* 0x0000540001c57983 */ /* 0x000ea20000300800 */
[C---:B------:R-:W-:Y:S02]  /*c87f0*/  IADD3 R16, R0.reuse, R14, RZ ;  /* 0x0000000e00107210 */ /* 0x040fe40007ffe0ff */
[----:B-1----:R-:W-:Y:S01]  /*c8800*/  ISETP.LT.AND P5, PT, R15, R237, !P2 ;  /* 0x000000ed0f00720c */ /* 0x002fe200057a1270 */
[----:B---3--:R-:W1:Y:S01]  /*c8810*/  LDC.64 R198, c[0x0][0x228] ;  /* 0x00008a00ffc67b82 */ /* 0x008e620000000a00 */
[----:B------:R-:W-:Y:S01]  /*c8820*/  ISETP.LT.AND P6, PT, R11, R239, !P0 ;  /* 0x000000ef0b00720c */ /* 0x000fe200047c1270 */
[----:B----4-:R-:W-:Y:S01]  /*c8830*/  IMAD.WIDE R232, R0, 0x4, R6 ;  /* 0x0000000400e87825 */ /* 0x010fe200078e0206 */
[C---:B--2---:R-:W-:Y:S01]  /*c8840*/  ISETP.LT.AND P3, PT, R17.reuse, R236, !P0 ;  /* 0x000000ec1100720c */ /* 0x044fe20004761270 */
[----:B------:R-:W2:Y:S01]  /*c8850*/  LDL.LU R0, [R1+0x454] ;  /* 0x0004540001007983 */ /* 0x000ea20000300800 */
[----:B------:R-:W-:-:S02]  /*c8860*/  ISETP.LT.AND P2, PT, R17, R238, !P2 ;  /* 0x000000ee1100720c */ /* 0x000fc40005741270 */
[----:B------:R-:W-:Y:S01]  /*c8870*/  ISETP.LT.AND P4, PT, R13, R244, !P0 ;  /* 0x000000f40d00720c */ /* 0x000fe20004781270 */
[----:B------:R-:W-:-:S04]  /*c8880*/  IMAD.WIDE R236, R16, 0x4, R2 ;  /* 0x0000000410ec7825 */ /* 0x000fc800078e0202 */
[----:B------:R-:W-:Y:S01]  /*c8890*/  IMAD.WIDE R238, R16, 0x4, R4 ;  /* 0x0000000410ee7825 */ /* 0x000fe200078e0204 */
[----:B------:R-:W3:Y:S01]  /*c88a0*/  LDC R244, c[0x0][0x228] ;  /* 0x00008a00fff47b82 */ /* 0x000ee20000000800 */
[----:B------:R-:W-:-:S07]  /*c88b0*/  ISETP.LT.AND P0, PT, R15, R196, !P0 ;  /* 0x000000c40f00720c */ /* 0x000fce0004701270 */
[----:B------:R-:W4:Y:S08]  /*c88c0*/  LDC R245, c[0x0][0x228] ;  /* 0x00008a00fff57b82 */ /* 0x000f300000000800 */
[----:B------:R-:W4:Y:S01]  /*c88d0*/  LDC R246, c[0x0][0x228] ;  /* 0x00008a00fff67b82 */ /* 0x000f220000000800 */
[----:B--2---:R-:W-:Y:S04]  /*c88e0*/  @P2 STG.E desc[UR60][R232.64], R0 ;  /* 0x00000000e8002986 */ /* 0x004fe8000c10193c */
[----:B------:R2:W-:Y:S04]  /*c88f0*/  @P5 STG.E desc[UR60][R234.64], R197 ;  /* 0x000000c5ea005986 */ /* 0x0005e8000c10193c */
[----:B--2---:R-:W2:Y:S04]  /*c8900*/  LDL.LU R234, [R1+0x1c38] ;  /* 0x001c380001ea7983 */ /* 0x004ea80000300800 */
[----:B------:R-:W3:Y:S04]  /*c8910*/  LDL.LU R235, [R1+0x1048] ;  /* 0x0010480001eb7983 */ /* 0x000ee80000300800 */
[----:B------:R1:W-:Y:S04]  /*c8920*/  @P6 STG.E desc[UR60][R236.64], R247 ;  /* 0x000000f7ec006986 */ /* 0x0003e8000c10193c */
[----:B------:R4:W-:Y:S04]  /*c8930*/  @P4 STG.E desc[UR60][R238.64], R252 ;  /* 0x000000fcee004986 */ /* 0x0009e8000c10193c */
[----:B-1----:R-:W3:Y:S04]  /*c8940*/  LDL.LU R247, [R1+0x858] ;  /* 0x0008580001f77983 */ /* 0x002ee80000300800 */
[----:B----4-:R-:W4:Y:S01]  /*c8950*/  LDL.LU R238, [R1+0xc48] ;  /* 0x000c480001ee7983 */ /* 0x010f220000300800 */
[----:B------:R-:W-:-:S02]  /*c8960*/  VIADD R0, R10, 0x2d ;  /* 0x0000002d0a007836 */ /* 0x000fc40000000000 */
[----:B------:R-:W-:-:S04]  /*c8970*/  IMAD.WIDE R196, R16, 0x4, R6 ;  /* 0x0000000410c47825 */ /* 0x000fc800078e0206 */
[----:B------:R-:W-:Y:S01]  /*c8980*/  IMAD.WIDE R232, R16, 0x4, R8 ;  /* 0x0000000410e87825 */ /* 0x000fe200078e0208 */
[----:B------:R-:W1:Y:S08]  /*c8990*/  LDC R252, c[0x0][0x228] ;  /* 0x00008a00fffc7b82 */ /* 0x000e700000000800 */
[----:B------:R-:W1:Y:S01]  /*c89a0*/  LDC R236, c[0x0][0x228] ;  /* 0x00008a00ffec7b82 */ /* 0x000e620000000800 */
[----:B------:R-:W-:-:S02]  /*c89b0*/  ISETP.GE.AND P2, PT, R0, R199, PT ;  /* 0x000000c70000720c */ /* 0x000fc40003f46270 */
[----:B------:R-:W-:Y:S01]  /*c89c0*/  IADD3 R0, R16, R14, RZ ;  /* 0x0000000e10007210 */ /* 0x000fe20007ffe0ff */
[----:B------:R-:W-:-:S04]  /*c89d0*/  VIADD R16, R10, 0x2e ;  /* 0x0000002e0a107836 */ /* 0x000fc80000000000 */
[----:B------:R-:W1:Y:S01]  /*c89e0*/  LDC R237, c[0x0][0x228] ;  /* 0x00008a00ffed7b82 */ /* 0x000e620000000800 */
[----:B------:R-:W-:-:S07]  /*c89f0*/  ISETP.LT.AND P5, PT, R15, R198, !P2 ;  /* 0x000000c60f00720c */ /* 0x000fce00057a1270 */
[----:B------:R-:W1:Y:S01]  /*c8a00*/  LDC R239, c[0x0][0x228] ;  /* 0x00008a00ffef7b82 */ /* 0x000e620000000800 */
[----:B--2---:R2:W-:Y:S04]  /*c8a10*/  @P3 STG.E desc[UR60][R196.64], R234 ;  /* 0x000000eac4003986 */ /* 0x0045e8000c10193c */
[----:B---3--:R3:W-:Y:S01]  /*c8a20*/  @P0 STG.E desc[UR60][R232.64], R235 ;  /* 0x000000ebe8000986 */ /* 0x0087e2000c10193c */
[----:B------:R-:W-:Y:S02]  /*c8a30*/  ISETP.LT.AND P0, PT, R11, R244, !P2 ;  /* 0x000000f40b00720c */ /* 0x000fe40005701270 */
[----:B------:R-:W-:Y:S01]  /*c8a40*/  ISETP.LT.AND P3, PT, R13, R245, !P2 ;  /* 0x000000f50d00720c */ /* 0x000fe20005761270 */
[----:B--2---:R-:W2:Y:S01]  /*c8a50*/  LDC.64 R196, c[0x0][0x228] ;  /* 0x00008a00ffc47b82 */ /* 0x004ea20000000a00 */
[C---:B---3--:R-:W-:Y:S01]  /*c8a60*/  IMAD.WIDE R234, R0.reuse, 0x4, R2 ;  /* 0x0000000400ea7825 */ /* 0x048fe200078e0202 */
[----:B------:R-:W3:Y:S03]  /*c8a70*/  LDL.LU R245, [R1+0x144c] ;  /* 0x00144c0001f57983 */ /* 0x000ee60000300800 */
[----:B------:R-:W-:-:S04]  /*c8a80*/  IMAD.WIDE R232, R0, 0x4, R4 ;  /* 0x0000000400e87825 */ /* 0x000fc800078e0204 */
[----:B------:R-:W-:Y:S01]  /*c8a90*/  IMAD.WIDE R198, R0, 0x4, R6 ;  /* 0x0000000400c67825 */ /* 0x000fe200078e0206 */
[----:B------:R-:W3:Y:S01]  /*c8aa0*/  LDC R244, c[0x0][0x228] ;  /* 0x00008a00fff47b82 */ /* 0x000ee20000000800 */
[----:B----4-:R4:W-:Y:S07]  /*c8ab0*/  @P0 STG.E desc[UR60][R234.64], R238 ;  /* 0x000000eeea000986 */ /* 0x0109ee000c10193c */
[----:B----4-:R-:W4:Y:S01]  /*c8ac0*/  LDC R238, c[0x0][0x22c] ;  /* 0x00008b00ffee7b82 */ /* 0x010f220000000800 */
[----:B------:R-:W-:-:S02]  /*c8ad0*/  ISETP.LT.AND P2, PT, R17, R246, !P2 ;  /* 0x000000f61100720c */ /* 0x000fc40005741270 */
[----:B------:R-:W3:Y:S01]  /*c8ae0*/  LDL.LU R246, [R1+0x184c] ;  /* 0x00184c0001f67983 */ /* 0x000ee20000300800 */
[----:B----4-:R-:W-:-:S03]  /*c8af0*/  ISETP.GE.AND P0, PT, R16, R238, PT ;  /* 0x000000ee1000720c */ /* 0x010fc60003f06270 */
[----:B------:R-:W4:Y:S04]  /*c8b00*/  LDL.LU R16, [R1+0x458] ;  /* 0x0004580001107983 */ /* 0x000f280000300800 */
[----:B------:R-:W2:Y:S04]  /*c8b10*/  LDL.LU R238, [R1+0x58] ;  /* 0x0000580001ee7983 */ /* 0x000ea80000300800 */
[----:B------:R1:W-:Y:S02]  /*c8b20*/  @P3 STG.E desc[UR60][R232.64], R247 ;  /* 0x000000f7e8003986 */ /* 0x0003e4000c10193c */
[----:B-1----:R-:W1:Y:S01]  /*c8b30*/  LDC R247, c[0x0][0x228] ;  /* 0x00008a00fff77b82 */ /* 0x002e620000000800 */
[----:B------:R-:W-:Y:S01]  /*c8b40*/  IMAD.WIDE R234, R0, 0x4, R8 ;  /* 0x0000000400ea7825 */ /* 0x000fe200078e0208 */
[----:B------:R-:W-:-:S02]  /*c8b50*/  ISETP.LT.AND P4, PT, R13, R252, !P0 ;  /* 0x000000fc0d00720c */ /* 0x000fc40004781270 */
[----:B-1----:R-:W-:Y:S02]  /*c8b60*/  ISETP.LT.AND P3, PT, R11, R247, !P0 ;  /* 0x000000f70b00720c */ /* 0x002fe40004761270 */
[----:B------:R-:W3:Y:S04]  /*c8b70*/  LDL.LU R247, [R1+0x104c] ;  /* 0x00104c0001f77983 */ /* 0x000ee80000300800 */
[----:B----4-:R1:W-:Y:S04]  /*c8b80*/  @P2 STG.E desc[UR60][R198.64], R16 ;  /* 0x00000010c6002986 */ /* 0x0103e8000c10193c */
[----:B--2---:R2:W-:Y:S01]  /*c8b90*/  @P5 STG.E desc[UR60][R234.64], R238 ;  /* 0x000000eeea005986 */ /* 0x0045e2000c10193c */
[----:B------:R-:W-:Y:S01]  /*c8ba0*/  ISETP.LT.AND P5, PT, R17, R236, !P0 ;  /* 0x000000ec1100720c */ /* 0x000fe200047a1270 */
[----:B-1----:R-:W-:-:S02]  /*c8bb0*/  VIADD R16, R10, 0x2f ;  /* 0x0000002f0a107836 */ /* 0x002fc40000000000 */
[----:B--2---:R-:W2:Y:S01]  /*c8bc0*/  LDL.LU R238, [R1+0x85c] ;  /* 0x00085c0001ee7983 */ /* 0x004ea20000300800 */
[----:B------:R-:W-:Y:S01]  /*c8bd0*/  IADD3 R0, R0, R14, RZ ;  /* 0x0000000e00007210 */ /* 0x000fe20007ffe0ff */
[----:B------:R-:W1:Y:S08]  /*c8be0*/  LDC R234, c[0x0][0x22c] ;  /* 0x00008b00ffea7b82 */ /* 0x000e700000000800 */
[----:B------:R-:W4:Y:S01]  /*c8bf0*/  LDC R235, c[0x0][0x228] ;  /* 0x00008a00ffeb7b82 */ /* 0x000f220000000800 */
[----:B------:R-:W-:-:S07]  /*c8c00*/  ISETP.GE.AND P2, PT, R16, R197, PT ;  /* 0x000000c51000720c */ /* 0x000fce0003f46270 */
[----:B------:R-:W4:Y:S01]  /*c8c10*/  LDC R236, c[0x0][0x228] ;  /* 0x00008a00ffec7b82 */ /* 0x000f220000000800 */
[----:B------:R-:W4:Y:S01]  /*c8c20*/  LDL.LU R197, [R1+0x1c3c] ;  /* 0x001c3c0001c57983 */ /* 0x000f220000300800 */
[----:B------:R-:W-:-:S03]  /*c8c30*/  ISETP.LT.AND P0, PT, R15, R237, !P0 ;  /* 0x000000ed0f00720c */ /* 0x000fc60004701270 */
[----:B------:R-:W2:Y:S01]  /*c8c40*/  LDL.LU R237, [R1+0xc4c] ;  /* 0x000c4c0001ed7983 */ /* 0x000ea20000300800 */
[----:B------:R-:W-:-:S04]  /*c8c50*/  IMAD.WIDE R198, R0, 0x4, R2 ;  /* 0x0000000400c67825 */ /* 0x000fc800078e0202 */
[----:B------:R-:W-:Y:S01]  /*c8c60*/  IMAD.WIDE R232, R0, 0x4, R4 ;  /* 0x0000000400e87825 */ /* 0x000fe200078e0204 */
[----:B------:R-:W2:Y:S04]  /*c8c70*/  LDL.LU R252, [R1+0x45c] ;  /* 0x00045c0001fc7983 */ /* 0x000ea80000300800 */
[----:B---3--:R3:W-:Y:S04]  /*c8c80*/  @P3 STG.E desc[UR60][R198.64], R246 ;  /* 0x000000f6c6003986 */ /* 0x0087e8000c10193c */
[----:B------:R1:W-:Y:S01]  /*c8c90*/  @P4 STG.E desc[UR60][R232.64], R245 ;  /* 0x000000f5e8004986 */ /* 0x0003e2000c10193c */
[----:B------:R-:W-:-:S02]  /*c8ca0*/  ISETP.LT.AND P4, PT, R11, R239, !P2 ;  /* 0x000000ef0b00720c */ /* 0x000fc40005781270 */
[----:B------:R-:W-:Y:S01]  /*c8cb0*/  ISETP.LT.AND P3, PT, R13, R244, !P2 ;  /* 0x000000f40d00720c */ /* 0x000fe20005761270 */
[----:B------:R-:W2:Y:S08]  /*c8cc0*/  LDC R239, c[0x0][0x228] ;  /* 0x00008a00ffef7b82 */ /* 0x000eb00000000800 */
[----:B------:R-:W2:Y:S01]  /*c8cd0*/  LDC R244, c[0x0][0x228] ;  /* 0x00008a00fff47b82 */ /* 0x000ea20000000800 */
[----:B---3--:R-:W3:Y:S01]  /*c8ce0*/  LDL.LU R246, [R1+0x5c] ;  /* 0x00005c0001f67983 */ /* 0x008ee20000300800 */
[----:B------:R-:W-:-:S04]  /*c8cf0*/  IMAD.WIDE R198, R0, 0x4, R6 ;  /* 0x0000000400c67825 */ /* 0x000fc800078e0206 */
[C---:B-1----:R-:W-:Y:S01]  /*c8d00*/  IMAD.WIDE R232, R0.reuse, 0x4, R8 ;  /* 0x0000000400e87825 */ /* 0x042fe200078e0208 */
[----:B------:R-:W-:-:S03]  /*c8d10*/  IADD3 R0, R0, R14, RZ ;  /* 0x0000000e00007210 */ /* 0x000fc60007ffe0ff */
[----:B------:R-:W-:Y:S01]  /*c8d20*/  VIADD R16, R10, 0x30 ;  /* 0x000000300a107836 */ /* 0x000fe20000000000 */
[----:B------:R-:W-:Y:S01]  /*c8d30*/  ISETP.LT.AND P6, PT, R15, R196, !P2 ;  /* 0x000000c40f00720c */ /* 0x000fe200057c1270 */
[----:B------:R-:W1:Y:S01]  /*c8d40*/  LDC R245, c[0x0][0x228] ;  /* 0x00008a00fff57b82 */ /* 0x000e620000000800 */
[----:B----4-:R4:W-:Y:S04]  /*c8d50*/  @P5 STG.E desc[UR60][R198.64], R197 ;  /* 0x000000c5c6005986 */ /* 0x0109e8000c10193c */
[----:B------:R1:W-:Y:S01]  /*c8d60*/  @P0 STG.E desc[UR60][R232.64], R247 ;  /* 0x000000f7e8000986 */ /* 0x0003e2000c10193c */
[----:B------:R-:W-:Y:S02]  /*c8d70*/  ISETP.GE.AND P0, PT, R16, R234, PT ;  /* 0x000000ea1000720c */ /* 0x000fe40003f06270 */
[C---:B------:R-:W-:Y:S01]  /*c8d80*/  IADD3 R16, R0.reuse, R14, RZ ;  /* 0x0000000e00107210 */ /* 0x040fe20007ffe0ff */
[----:B----4-:R-:W-:-:S04]  /*c8d90*/  IMAD.WIDE R198, R0, 0x4, R2 ;  /* 0x0000000400c67825 */ /* 0x010fc800078e0202 */
[----:B-1----:R-:W-:Y:S01]  /*c8da0*/  IMAD.WIDE R232, R0, 0x4, R4 ;  /* 0x0000000400e87825 */ /* 0x002fe200078e0204 */
[----:B------:R-:W4:Y:S04]  /*c8db0*/  LDL.LU R247, [R1+0x1450] ;  /* 0x0014500001f77983 */ /* 0x000f280000300800 */
[----:B--2---:R1:W-:Y:S04]  /*c8dc0*/  @P4 STG.E desc[UR60][R198.64], R237 ;  /* 0x000000edc6004986 */ /* 0x0043e8000c10193c */
[----:B------:R2:W-:Y:S01]  /*c8dd0*/  @P3 STG.E desc[UR60][R232.64], R238 ;  /* 0x000000eee8003986 */ /* 0x0005e2000c10193c */
[----:B------:R-:W-:-:S02]  /*c8de0*/  ISETP.LT.AND P3, PT, R13, R239, !P0 ;  /* 0x000000ef0d00720c */ /* 0x000fc40004761270 */
[C---:B------:R-:W-:Y:S02]  /*c8df0*/  ISETP.LT.AND P4, PT, R17.reuse, R244, !P0 ;  /* 0x000000f41100720c */ /* 0x040fe40004781270 */
[----:B------:R-:W-:Y:S01]  /*c8e00*/  ISETP.LT.AND P2, PT, R17, R235, !P2 ;  /* 0x000000eb1100720c */ /* 0x000fe20005741270 */
[----:B------:R-:W4:Y:S01]  /*c8e10*/  LDC.64 R196, c[0x0][0x228] ;  /* 0x00008a00ffc47b82 */ /* 0x000f220000000a00 */
[----:B------:R-:W-:-:S07]  /*c8e20*/  ISETP.LT.AND P5, PT, R11, R236, !P0 ;  /* 0x000000ec0b00720c */ /* 0x000fce00047a1270 */
[----:B-1----:R-:W1:Y:S08]  /*c8e30*/  LDC R237, c[0x0][0x228] ;  /* 0x00008a00ffed7b82 */ /* 0x002e700000000800 */
[----:B------:R-:W1:Y:S01]  /*c8e40*/  LDC R236, c[0x0][0x228] ;  /* 0x00008a00ffec7b82 */ /* 0x000e620000000800 */
[----:B------:R-:W-:-:S07]  /*c8e50*/  IMAD.WIDE R198, R0, 0x4, R6 ;  /* 0x0000000400c67825 */ /* 0x000fce00078e0206 */
[----:B--2---:R-:W2:Y:S01]  /*c8e60*/  LDC R238, c[0x0][0x228] ;  /* 0x00008a00ffee7b82 */ /* 0x004ea20000000800 */
[----:B------:R-:W-:Y:S02]  /*c8e70*/  IMAD.WIDE R232, R0, 0x4, R8 ;  /* 0x0000000400e87825 */ /* 0x000fe400078e0208 */
[----:B------:R-:W2:Y:S04]  /*c8e80*/  LDL.LU R0, [R1+0x1c40] ;  /* 0x001c400001007983 */ /* 0x000ea80000300800 */
[----:B------:R-:W4:Y:S04]  /*c8e90*/  LDL.LU R239, [R1+0x1050] ;  /* 0x0010500001ef7983 */ /* 0x000f280000300800 */
[----:B------:R-:W4:Y:S04]  /*c8ea0*/  LDL.LU R244, [R1+0x1850] ;  /* 0x0018500001f47983 */ /* 0x000f280000300800 */
[----:B------:R3:W-:Y:S04]  /*c8eb0*/  @P2 STG.E desc[UR60][R198.64], R252 ;  /* 0x000000fcc6002986 */ /* 0x0007e8000c10193c */
[----:B---3--:R3:W-:Y:S01]  /*c8ec0*/  @P6 STG.E desc[UR60][R232.64], R246 ;  /* 0x000000f6e8006986 */ /* 0x0087e2000c10193c */
[C---:B------:R-:W-:Y:S01]  /*c8ed0*/  IMAD.WIDE R234, R16.reuse, 0x4, R2 ;  /* 0x0000000410ea7825 */ /* 0x040fe200078e0202 */
[----:B------:R-:W1:Y:S02]  /*c8ee0*/  LDC.64 R198, c[0x0][0x228] ;  /* 0x00008a00ffc67b82 */ /* 0x000e640000000a00 */
[----:B---3--:R-:W3:Y:S01]  /*c8ef0*/  LDL.LU R246, [R1+0xc50] ;  /* 0x000c500001f67983 */ /* 0x008ee20000300800 */
[----:B------:R-:W-:Y:S01]  /*c8f00*/  ISETP.LT.AND P0, PT, R15, R245, !P0 ;  /* 0x000000f50f00720c */ /* 0x000fe20004701270 */
[----:B------:R-:W-:-:S02]  /*c8f10*/  IMAD.WIDE R232, R16, 0x4, R4 ;  /* 0x0000000410e87825 */ /* 0x000fc400078e0204 */
[----:B------:R-:W3:Y:S02]  /*c8f20*/  LDL.LU R252, [R1+0x64] ;  /* 0x0000640001fc7983 */ /* 0x000ee40000300800 */
[----:B------:R-:W3:Y:S02]  /*c8f30*/  LDC R245, c[0x0][0x228] ;  /* 0x00008a00fff57b82 */ /* 0x000ee40000000800 */
[----:B--2---:R2:W-:Y:S04]  /*c8f40*/  @P5 STG.E desc[UR60][R234.64], R0 ;  /* 0x00000000ea005986 */ /* 0x0045e8000c10193c */
[----:B----4-:R4:W-:Y:S01]  /*c8f50*/  @P3 STG.E desc[UR60][R232.64], R244 ;  /* 0x000000f4e8003986 */ /* 0x0109e2000c10193c */
[----:B--2---:R-:W-:Y:S02]  /*c8f60*/  VIADD R0, R10, 0x31 ;  /* 0x000000310a007836 */ /* 0x004fe40000000000 */
[----:B------:R-:W-:-:S04]  /*c8f70*/  IMAD.WIDE R234, R16, 0x4, R6 ;  /* 0x0000000410ea7825 */ /* 0x000fc800078e0206 */
[----:B----4-:R-:W-:Y:S01]  /*c8f80*/  IMAD.WIDE R232, R16, 0x4, R8 ;  /* 0x0000000410e87825 */ /* 0x010fe200078e0208 */
[----:B------:R-:W2:Y:S01]  /*c8f90*/  LDC R244, c[0x0][0x22c] ;  /* 0x00008b00fff47b82 */ /* 0x000ea20000000800 */
[----:B------:R-:W-:Y:S02]  /*c8fa0*/  ISETP.GE.AND P2, PT, R0, R197, PT ;  /* 0x000000c50000720c */ /* 0x000fe40003f46270 */
[----:B------:R-:W-:Y:S01]  /*c8fb0*/  IADD3 R0, R16, R14, RZ ;  /* 0x0000000e10007210 */ /* 0x000fe20007ffe0ff */
[----:B------:R-:W-:Y:S01]  /*c8fc0*/  VIADD R16, R10, 0x32 ;  /* 0x000000320a107836 */ /* 0x000fe20000000000 */
[----:B------:R4:W-:Y:S01]  /*c8fd0*/  @P4 STG.E desc[UR60][R234.64], R247 ;  /* 0x000000f7ea004986 */ /* 0x0009e2000c10193c */
[----:B-1----:R-:W-:Y:S02]  /*c8fe0*/  ISETP.LT.AND P4, PT, R13, R237, !P2 ;  /* 0x000000ed0d00720c */ /* 0x002fe40005781270 */
[----:B------:R-:W-:Y:S02]  /*c8ff0*/  ISETP.LT.AND P5, PT, R11, R236, !P2 ;  /* 0x000000ec0b00720c */ /* 0x000fe400057a1270 */
[----:B------:R-:W-:Y:S01]  /*c9000*/  ISETP.LT.AND P3, PT, R17, R238, !P2 ;  /* 0x000000ee1100720c */ /* 0x000fe20005761270 */
[----:B------:R1:W-:Y:S01]  /*c9010*/  @P0 STG.E desc[UR60][R232.64], R239 ;  /* 0x000000efe8000986 */ /* 0x0003e2000c10193c */
[----:B------:R-:W-:-:S02]  /*c9020*/  ISETP.LT.AND P2, PT, R15, R196, !P2 ;  /* 0x000000c40f00720c */ /* 0x000fc40005741270 */
[----:B------:R-:W-:Y:S01]  /*c9030*/  ISETP.GE.AND P0, PT, R16, R199, PT ;  /* 0x000000c71000720c */ /* 0x000fe20003f06270 */
[----:B------:R-:W2:Y:S01]  /*c9040*/  LDC R197, c[0x0][0x228] ;  /* 0x00008a00ffc57b82 */ /* 0x000ea20000000800 */
[----:B----4-:R-:W4:Y:S04]  /*c9050*/  LDL.LU R247, [R1+0x1c44] ;  /* 0x001c440001f77983 */ /* 0x010f280000300800 */
[----:B------:R-:W4:Y:S04]  /*c9060*/  LDL.LU R196, [R1+0x460] ;  /* 0x0004600001c47983 */ /* 0x000f280000300800 */
[----:B------:R-:W4:Y:S04]  /*c9070*/  LDL.LU R16, [R1+0x860] ;  /* 0x0008600001107983 */ /* 0x000f280000300800 */
[----:B------:R-:W4:Y:S01]  /*c9080*/  LDL.LU R199, [R1+0x60] ;  /* 0x0000600001c77983 */ /* 0x000f220000300800 */
[----:B-1----:R-:W-:-:S04]  /*c9090*/  IMAD.WIDE R232, R0, 0x4, R2 ;  /* 0x0000000400e87825 */ /* 0x002fc800078e0202 */
[----:B------:R-:W-:-:S04]  /*c90a0*/  IMAD.WIDE R234, R0, 0x4, R4 ;  /* 0x0000000400ea7825 */ /* 0x000fc800078e0204 */
[C---:B------:R-:W-:Y:S01]  /*c90b0*/  IMAD.WIDE R236, R0.reuse, 0x4, R6 ;  /* 0x0000000400ec7825 */ /* 0x040fe200078e0206 */
[----:B------:R-:W1:Y:S08]  /*c90c0*/  LDC R239, c[0x0][0x228] ;  /* 0x00008a00ffef7b82 */ /* 0x000e700000000800 */
[----:B------:R-:W1:Y:S01]  /*c90d0*/  LDC R238, c[0x0][0x228] ;  /* 0x00008a00ffee7b82 */ /* 0x000e620000000800 */
[----:B---3--:R3:W-:Y:S07]  /*c90e0*/  @P5 STG.E desc[UR60][R232.64], R246 ;  /* 0x000000f6e8005986 */ /* 0x0087ee000c10193c */
[----:B---3--:R-:W3:Y:S01]  /*c90f0*/  LDC R246, c[0x0][0x228] ;  /* 0x00008a00fff67b82 */ /* 0x008ee20000000800 */
[----:B------:R-:W-:Y:S01]  /*c9100*/  IMAD.WIDE R232, R0, 0x4, R8 ;  /* 0x0000000400e87825 */ /* 0x000fe200078e0208 */
[----:B---3--:R-:W-:-:S02]  /*c9110*/  ISETP.LT.AND P6, PT, R11, R246, !P0 ;  /* 0x000000f60b00720c */ /* 0x008fc400047c1270 */
[----:B--2---:R-:W-:-:S04]  /*c9120*/  ISETP.LT.AND P5, PT, R13, R197, !P0 ;  /* 0x000000c50d00720c */ /* 0x004fc800047a1270 */
[----:B------:R-:W2:Y:S01]  /*c9130*/  LDC R246, c[0x0][0x228] ;  /* 0x00008a00fff67b82 */ /* 0x000ea20000000800 */
[----:B----4-:R3:W-:Y:S04]  /*c9140*/  @P4 STG.E desc[UR60][R234.64], R16 ;  /* 0x00000010ea004986 */ /* 0x0107e8000c10193c */
[----:B------:R4:W-:Y:S04]  /*c9150*/  @P3 STG.E desc[UR60][R236.64], R196 ;  /* 0x000000c4ec003986 */ /* 0x0009e8000c10193c */
[----:B------:R1:W-:Y:S01]  /*c9160*/  @P2 STG.E desc[UR60][R232.64], R199 ;  /* 0x000000c7e8002986 */ /* 0x0003e2000c10193c */
[----:B---3--:R-:W-:Y:S01]  /*c9170*/  IADD3 R16, R0, R14, RZ ;  /* 0x0000000e00107210 */ /* 0x008fe20007ffe0ff */
[----:B----4-:R-:W-:Y:S01]  /*c9180*/  VIADD R196, R10, 0x33 ;  /* 0x000000330ac47836 */ /* 0x010fe20000000000 */
[----:B------:R-:W-:Y:S01]  /*c9190*/  ISETP.LT.AND P4, PT, R17, R245, !P0 ;  /* 0x000000f51100720c */ /* 0x000fe20004781270 */
[----:B------:R-:W3:Y:S08]  /*c91a0*/  LDC R236, c[0x0][0x228] ;  /* 0x00008a00ffec7b82 */ /* 0x000ef00000000800 */
[----:B------:R-:W4:Y:S01]  /*c91b0*/  LDC R237, c[0x0][0x228] ;  /* 0x00008a00ffed7b82 */ /* 0x000f220000000800 */
[----:B------:R-:W-:Y:S01]  /*c91c0*/  IMAD.WIDE R234, R16, 0x4, R2 ;  /* 0x0000000410ea7825 */ /* 0x000fe200078e0202 */
[----:B------:R-:W-:-:S02]  /*c91d0*/  ISETP.GE.AND P3, PT, R196, R244, PT ;  /* 0x000000f4c400720c */ /* 0x000fc40003f66270 */
[----:B------:R-:W-:Y:S01]  /*c91e0*/  ISETP.LT.AND P0, PT, R15, R198, !P0 ;  /* 0x000000c60f00720c */ /* 0x000fe20004701270 */
[----:B------:R-:W2:Y:S04]  /*c91f0*/  LDL.LU R244, [R1+0x1454] ;  /* 0x0014540001f47983 */ /* 0x000ea80000300800 */
[----:B------:R1:W-:Y:S02]  /*c9200*/  @P6 STG.E desc[UR60][R234.64], R247 ;  /* 0x000000f7ea006986 */ /* 0x0003e4000c10193c */
[C---:B-1----:R-:W-:Y:S01]  /*c9210*/  IMAD.WIDE R232, R16.reuse, 0x4, R6 ;  /* 0x0000000410e87825 */ /* 0x042fe200078e0206 */
[C---:B------:R-:W-:Y:S01]  /*c9220*/  IADD3 R0, R16.reuse, R14, RZ ;  /* 0x0000000e10007210 */ /* 0x040fe20007ffe0ff */
[----:B------:R-:W1:Y:S08]  /*c9230*/  LDC.64 R196, c[0x0][0x228] ;  /* 0x00008a00ffc47b82 */ /* 0x000e700000000a00 */
[----:B------:R-:W1:Y:S01]  /*c9240*/  LDC R245, c[0x0][0x228] ;  /* 0x00008a00fff57b82 */ /* 0x000e620000000800 */
[----:B------:R-:W3:Y:S01]  /*c9250*/  LDL.LU R235, [R1+0x1854] ;  /* 0x0018540001eb7983 */ /* 0x000ee20000300800 */
[----:B------:R-:W-:Y:S01]  /*c9260*/  IMAD.WIDE R198, R16, 0x4, R4 ;  /* 0x0000000410c67825 */ /* 0x000fe200078e0204 */
[----:B------:R-:W-:-:S02]  /*c9270*/  ISETP.LT.AND P2, PT, R13, R239, !P3 ;  /* 0x000000ef0d00720c */ /* 0x000fc40005f41270 */
[----:B------:R-:W-:Y:S01]  /*c9280*/  ISETP.LT.AND P6, PT, R11, R238, !P3 ;  /* 0x000000ee0b00720c */ /* 0x000fe20005fc1270 */
[----:B------:R-:W4:Y:S04]  /*c9290*/  LDL.LU R239, [R1+0x864] ;  /* 0x0008640001ef7983 */ /* 0x000f280000300800 */
[----:B------:R-:W4:Y:S01]  /*c92a0*/  LDL.LU R238, [R1+0xc54] ;  /* 0x000c540001ee7983 */ /* 0x000f220000300800 */
[----:B------:R-:W1:Y:S03]  /*c92b0*/  LDC R247, c[0x0][0x228] ;  /* 0x00008a00fff77b82 */ /* 0x000e660000000800 */
[----:B---3--:R3:W-:Y:S04]  /*c92c0*/  @P5 STG.E desc[UR60][R198.64], R235 ;  /* 0x000000ebc6005986 */ /* 0x0087e8000c10193c */
[----:B--2---:R2:W-:Y:S01]  /*c92d0*/  @P4 STG.E desc[UR60][R232.64], R244 ;  /* 0x000000f4e8004986 */ /* 0x0045e2000c10193c */
[----:B---3--:R-:W-:-:S03]  /*c92e0*/  IMAD.WIDE R198, R16, 0x4, R8 ;  /* 0x0000000410c67825 */ /* 0x008fc600078e0208 */
[----:B--2---:R-:W2:Y:S04]  /*c92f0*/  LDL.LU R244, [R1+0x1c48] ;  /* 0x001c480001f47983 */ /* 0x004ea80000300800 */
[----:B------:R-:W3:Y:S01]  /*c9300*/  LDL.LU R16, [R1+0x1054] ;  /* 0x0010540001107983 */ /* 0x000ee20000300800 */
[----:B------:R-:W-:-:S03]  /*c9310*/  ISETP.LT.AND P4, PT, R17, R236, !P3 ;  /* 0x000000ec1100720c */ /* 0x000fc60005f81270 */
[----:B------:R-:W2:Y:S01]  /*c9320*/  LDL.LU R236, [R1+0x464] ;  /* 0x0004640001ec7983 */ /* 0x000ea20000300800 */
[----:B----4-:R-:W-:Y:S01]  /*c9330*/  ISETP.LT.AND P3, PT, R15, R237, !P3 ;  /* 0x000000ed0f00720c */ /* 0x010fe20005f61270 */
[----:B------:R-:W-:-:S04]  /*c9340*/  IMAD.WIDE R232, R0, 0x4, R2 ;  /* 0x0000000400e87825 */ /* 0x000fc800078e0202 */
[----:B------:R-:W-:Y:S01]  /*c9350*/  IMAD.WIDE R234, R0, 0x4, R4 ;  /* 0x0000000400ea7825 */ /* 0x000fe200078e0204 */
[----:B------:R-:W4:Y:S01]  /*c9360*/  LDC R237, c[0x0][0x228] ;  /* 0x00008a00ffed7b82 */ /* 0x000f220000000800 */
[----:B---3--:R3:W-:Y:S04]  /*c9370*/  @P0 STG.E desc[UR60][R198.64], R16 ;  /* 0x00000010c6000986 */ /* 0x0087e8000c10193c */
[----:B------:R1:W-:Y:S04]  /*c9380*/  @P6 STG.E desc[UR60][R232.64], R238 ;  /* 0x000000eee8006986 */ /* 0x0003e8000c10193c */
[----:B------:R4:W-:Y:S01]  /*c9390*/  @P2 STG.E desc[UR60][R234.64], R239 ;  /* 0x000000efea002986 */ /* 0x0009e2000c10193c */
[----:B---3--:R-:W-:-:S02]  /*c93a0*/  VIADD R16, R10, 0x34 ;  /* 0x000000340a107836 */ /* 0x008fc40000000000 */
[----:B------:R-:W-:-:S04]  /*c93b0*/  IMAD.WIDE R198, R0, 0x4, R6 ;  /* 0x0000000400c67825 */ /* 0x000fc800078e0206 */
[----:B-1----:R-:W-:Y:S01]  /*c93c0*/  IMAD.WIDE R232, R0, 0x4, R8 ;  /* 0x0000000400e87825 */ /* 0x002fe200078e0208 */
[----:B------:R-:W1:Y:S08]  /*c93d0*/  LDC R238, c[0x0][0x228] ;  /* 0x00008a00ffee7b82 */ /* 0x000e700000000800 */
[----:B----4-:R-:W3:Y:S01]  /*c93e0*/  LDC R239, c[0x0][0x228] ;  /* 0x00008a00ffef7b82 */ /* 0x010ee20000000800 */
[----:B------:R-:W-:-:S02]  /*c93f0*/  ISETP.GE.AND P0, PT, R16, R197, PT ;  /* 0x000000c51000720c */ /* 0x000fc40003f06270 */
[----:B------:R-:W-:Y:S02]  /*c9400*/  IADD3 R0, R0, R14, RZ ;  /* 0x0000000e00007210 */ /* 0x000fe40007ffe0ff */
[----:B------:R-:W-:Y:S01]  /*c9410*/  ISETP.LT.AND P2, PT, R11, R245, !P0 ;  /* 0x000000f50b00720c */ /* 0x000fe20004741270 */
[----:B--2---:R2:W-:Y:S04]  /*c9420*/  @P4 STG.E desc[UR60][R198.64], R236 ;  /* 0x000000ecc6004986 */ /* 0x0045e8000c10193c */
[----:B------:R4:W-:Y:S01]  /*c9430*/  @P3 STG.E desc[UR60][R232.64], R252 ;  /* 0x000000fce8003986 */ /* 0x0009e2000c10193c */
[----:B------:R-:W-:Y:S02]  /*c9440*/  ISETP.LT.AND P3, PT, R17, R247, !P0 ;  /* 0x000000f71100720c */ /* 0x000fe40004761270 */
[----:B------:R-:W-:-:S02]  /*c9450*/  ISETP.LT.AND P4, PT, R13, R246, !P0 ;  /* 0x000000f60d00720c */ /* 0x000fc40004781270 */
[----:B------:R-:W-:Y:S01]  /*c9460*/  ISETP.LT.AND P0, PT, R15, R196, !P0 ;  /* 0x000000c40f00720c */ /* 0x000fe20004701270 */
[----:B------:R-:W-:-:S04]  /*c9470*/  IMAD.WIDE R196, R0, 0x4, R2 ;  /* 0x0000000400c47825 */ /* 0x000fc800078e0202 */
[----:B------:R-:W-:Y:S02]  /*c9480*/  VIADD R16, R10, 0x35 ;  /* 0x000000350a107836 */ /* 0x000fe40000000000 */
[C---:B------:R-:W-:Y:S01]  /*c9490*/  IMAD.WIDE R234, R0.reuse, 0x4, R6 ;  /* 0x0000000400ea7825 */ /* 0x040fe200078e0206 */
[----:B------:R-:W1:Y:S08]  /*c94a0*/  LDC R247, c[0x0][0x228] ;  /* 0x00008a00fff77b82 */ /* 0x000e700000000800 */
[----:B--2---:R-:W2:Y:S08]  /*c94b0*/  LDC R236, c[0x0][0x228] ;  /* 0x00008a00ffec7b82 */ /* 0x004eb00000000800 */
[----:B------:R-:W2:Y:S08]  /*c94c0*/  LDC.64 R198, c[0x0][0x228] ;  /* 0x00008a00ffc67b82 */ /* 0x000eb00000000a00 */
[----:B------:R-:W2:Y:S01]  /*c94d0*/  LDC R246, c[0x0][0x228] ;  /* 0x00008a00fff67b82 */ /* 0x000ea20000000800 */
[----:B------:R3:W-:Y:S04]  /*c94e0*/  @P2 STG.E desc[UR60][R196.64], R244 ;  /* 0x000000f4c4002986 */ /* 0x0007e8000c10193c */
[----:B----4-:R-:W4:Y:S03]  /*c94f0*/  LDL.LU R252, [R1+0x468] ;  /* 0x0004680001fc7983 */ /* 0x010f260000300800 */
[----:B------:R-:W4:Y:S01]  /*c9500*/  LDC R245, c[0x0][0x228] ;  /* 0x00008a00fff57b82 */ /* 0x000f220000000800 */
[----:B---3--:R-:W3:Y:S07]  /*c9510*/  LDL.LU R196, [R1+0x1858] ;  /* 0x0018580001c47983 */ /* 0x008eee0000300800 */
[----:B------:R-:W1:Y:S01]  /*c9520*/  LDC R244, c[0x0][0x22c] ;  /* 0x00008b00fff47b82 */ /* 0x000e620000000800 */
[----:B------:R-:W2:Y:S01]  /*c9530*/  LDL.LU R197, [R1+0x1458] ;  /* 0x0014580001c57983 */ /* 0x000ea20000300800 */
[----:B------:R-:W-:Y:S01]  /*c9540*/  IMAD.WIDE R232, R0, 0x4, R4 ;  /* 0x0000000400e87825 */ /* 0x000fe200078e0204 */
[----:B-1----:R-:W-:-:S02]  /*c9550*/  ISETP.GE.AND P2, PT, R16, R244, PT ;  /* 0x000000f41000720c */ /* 0x002fc40003f46270 */
[----:B------:R-:W4:Y:S04]  /*c9560*/  LDL.LU R16, [R1+0x1058] ;  /* 0x0010580001107983 */ /* 0x000f280000300800 */
[----:B------:R-:W4:Y:S01]  /*c9570*/  LDL.LU R244, [R1+0x868] ;  /* 0x0008680001f47983 */ /* 0x000f220000300800 */
[----:B------:R-:W-:-:S03]  /*c9580*/  ISETP.LT.AND P5, PT, R17, R239, !P2 ;  /* 0x000000ef1100720c */ /* 0x000fc600057a1270 */
[----:B---3--:R-:W-:Y:S01]  /*c9590*/  @P4 STG.E desc[UR60][R232.64], R196 ;  /* 0x000000c4e8004986 */ /* 0x008fe2000c10193c */
[----:B------:R-:W-:-:S03]  /*c95a0*/  ISETP.LT.AND P4, PT, R13, R238, !P2 ;  /* 0x000000ee0d00720c */ /* 0x000fc60005781270 */
[----:B------:R-:W3:Y:S04]  /*c95b0*/  LDL.LU R238, [R1+0x68] ;  /* 0x0000680001ee7983 */ /* 0x000ee80000300800 */
[----:B------:R-:W3:Y:S04]  /*c95c0*/  LDL.LU R239, [R1+0xc58] ;  /* 0x000c580001ef7983 */ /* 0x000ee80000300800 */
[----:B--2---:R1:W-:Y:S01]  /*c95d0*/  @P3 STG.E desc[UR60][R234.64], R197 ;  /* 0x000000c5ea003986 */ /* 0x0043e2000c10193c */
[----:B------:R-:W-:Y:S01]  /*c95e0*/  ISETP.LT.AND P3, PT, R11, R237, !P2 ;  /* 0x000000ed0b00720c */ /* 0x000fe20005761270 */
[C---:B-1----:R-:W-:Y:S01]  /*c95f0*/  IMAD.WIDE R196, R0.reuse, 0x4, R8 ;  /* 0x0000000400c47825 */ /* 0x042fe200078e0208 */
[----:B------:R-:W-:-:S04]  /*c9600*/  IADD3 R0, R0, R14, RZ ;  /* 0x0000000e00007210 */ /* 0x000fc80007ffe0ff */
[----:B----4-:R1:W-:Y:S01]  /*c9610*/  @P0 STG.E desc[UR60][R196.64], R16 ;  /* 0x00000010c4000986 */ /* 0x0103e2000c10193c */
[----:B------:R-:W-:Y:S01]  /*c9620*/  IMAD.WIDE R232, R0, 0x4, R2 ;  /* 0x0000000400e87825 */ /* 0x000fe200078e0202 */
[----:B------:R-:W-:-:S03]  /*c9630*/  ISETP.LT.AND P0, PT, R15, R236, !P2 ;  /* 0x000000ec0f00720c */ /* 0x000fc60005701270 */
[----:B------:R-:W-:Y:S01]  /*c9640*/  IMAD.WIDE R234, R0, 0x4, R4 ;  /* 0x0000000400ea7825 */ /* 0x000fe200078e0204 */
[----:B-1----:R-:W1:Y:S03]  /*c9650*/  LDC.64 R196, c[0x0][0x228] ;  /* 0x00008a00ffc47b82 */ /* 0x002e660000000a00 */
[----:B------:R-:W-:Y:S02]  /*c9660*/  VIADD R16, R10, 0x36 ;  /* 0x000000360a107836 */ /* 0x000fe40000000000 */
[----:B------:R-:W-:-:S03]  /*c9670*/  IMAD.WIDE R236, R0, 0x4, R6 ;  /* 0x0000000400ec7825 */ /* 0x000fc600078e0206 */
[----:B------:R-:W-:Y:S02]  /*c9680*/  ISETP.GE.AND P2, PT, R16, R199, PT ;  /* 0x000000c71000720c */ /* 0x000fe40003f46270 */
[----:B------:R-:W-:Y:S01]  /*c9690*/  IADD3 R16, R0, R14, RZ ;  /* 0x0000000e00107210 */ /* 0x000fe20007ffe0ff */
[----:B---3--:R-:W-:Y:S04]  /*c96a0*/  @P3 STG.E desc[UR60][R232.64], R239 ;  /* 0x000000efe8003986 */ /* 0x008fe8000c10193c */
[----:B------:R2:W-:Y:S04]  /*c96b0*/  @P4 STG.E desc[UR60][R234.64], R244 ;  /* 0x000000f4ea004986 */ /* 0x0005e8000c10193c */
[----:B------:R3:W-:Y:S01]  /*c96c0*/  @P5 STG.E desc[UR60][R236.64], R252 ;  /* 0x000000fcec005986 */ /* 0x0007e2000c10193c */
[----:B------:R-:W-:-:S02]  /*c96d0*/  ISETP.LT.AND P4, PT, R17, R247, !P2 ;  /* 0x000000f71100720c */ /* 0x000fc40005781270 */
[----:B------:R-:W-:Y:S02]  /*c96e0*/  ISETP.LT.AND P5, PT, R13, R246, !P2 ;  /* 0x000000f60d00720c */ /* 0x000fe400057a1270 */
[----:B------:R-:W-:Y:S02]  /*c96f0*/  ISETP.LT.AND P3, PT, R11, R245, !P2 ;  /* 0x000000f50b00720c */ /* 0x000fe40005761270 */
[----:B------:R-:W-:Y:S01]  /*c9700*/  ISETP.LT.AND P2, PT, R15, R198, !P2 ;  /* 0x000000c60f00720c */ /* 0x000fe20005741270 */
[----:B------:R-:W-:-:S04]  /*c9710*/  IMAD.WIDE R198, R0, 0x4, R8 ;  /* 0x0000000400c67825 */ /* 0x000fc800078e0208 */
[----:B------:R-:W-:Y:S01]  /*c9720*/  VIADD R0, R10, 0x37 ;  /* 0x000000370a007836 */ /* 0x000fe20000000000 */
[----:B------:R-:W4:Y:S08]  /*c9730*/  LDC R246, c[0x0][0x22c] ;  /* 0x00008b00fff67b82 */ /* 0x000f300000000800 */
[----:B--2---:R-:W2:Y:S08]  /*c9740*/  LDC R244, c[0x0][0x228] ;  /* 0x00008a00fff47b82 */ /* 0x004eb00000000800 */
[----:B------:R-:W4:Y:S01]  /*c9750*/  LDC R245, c[0x0][0x228] ;  /* 0x00008a00fff57b82 */ /* 0x000f220000000800 */
[----:B------:R1:W-:Y:S04]  /*c9760*/  @P0 STG.E desc[UR60][R198.64], R238 ;  /* 0x000000eec6000986 */ /* 0x0003e8000c10193c */
[----:B---3--:R-:W3:Y:S04]  /*c9770*/  LDL.LU R252, [R1+0xc5c] ;  /* 0x000c5c0001fc7983 */ /* 0x008ee80000300800 */
[----:B------:R-:W4:Y:S01]  /*c9780*/  LDL.LU R247, [R1+0x105c] ;  /* 0x00105c0001f77983 */ /* 0x000f220000300800 */
[----:B-1----:R-:W-:Y:S01]  /*c9790*/  ISETP.GE.AND P0, PT, R0, R197, PT ;  /* 0x000000c50000720c */ /* 0x002fe20003f06270 */
[----:B------:R-:W1:Y:S02]  /*c97a0*/  LDC R239, c[0x0][0x228] ;  /* 0x00008a00ffef7b82 */ /* 0x000e640000000800 */
[----:B------:R-:W2:Y:S04]  /*c97b0*/  LDL.LU R198, [R1+0x185c] ;  /* 0x00185c0001c67983 */ /* 0x000ea80000300800 */
[----:B------:R-:W3:Y:S04]  /*c97c0*/  LDL.LU R199, [R1+0x145c] ;  /* 0x00145c0001c77983 */ /* 0x000ee80000300800 */
[----:B------:R-:W4:Y:S01]  /*c97d0*/  LDL.LU R197, [R1+0x1c4c] ;  /* 0x001c4c0001c57983 */ /* 0x000f220000300800 */
[----:B------:R-:W1:Y:S01]  /*c97e0*/  LDC R238, c[0x0][0x228] ;  /* 0x00008a00ffee7b82 */ /* 0x000e620000000800 */
[----:B------:R-:W-:-:S04]  /*c97f0*/  IMAD.WIDE R232, R16, 0x4, R2 ;  /* 0x0000000410e87825 */ /* 0x000fc800078e0202 */
[----:B------:R-:W-:-:S04]  /*c9800*/  IMAD.WIDE R234, R16, 0x4, R4 ;  /* 0x0000000410ea7825 */ /* 0x000fc800078e0204 */
[C---:B------:R-:W-:Y:S01]  /*c9810*/  IMAD.WIDE R236, R16.reuse, 0x4, R6 ;  /* 0x0000000410ec7825 */ /* 0x040fe200078e0206 */
[----:B------:R-:W-:Y:S01]  /*c9820*/  IADD3 R0, R16, R14, RZ ;  /* 0x0000000e10007210 */ /* 0x000fe20007ffe0ff */
[----:B----4-:R-:W-:Y:S04]  /*c9830*/  @P3 STG.E desc[UR60][R232.64], R197 ;  /* 0x000000c5e8003986 */ /* 0x010fe8000c10193c */
[----:B--2---:R-:W-:Y:S01]  /*c9840*/  @P5 STG.E desc[UR60][R234.64], R198 ;  /* 0x000000c6ea005986 */ /* 0x004fe2000c10193c */
[----:B-1----:R-:W-:-:S03]  /*c9850*/  ISETP.LT.AND P3, PT, R11, R238, !P0 ;  /* 0x000000ee0b00720c */ /* 0x002fc60004761270 */
[----:B---3--:R1:W-:Y:S01]  /*c9860*/  @P4 STG.E desc[UR60][R236.64], R199 ;  /* 0x000000c7ec004986 */ /* 0x0083e2000c10193c */
[----:B------:R-:W-:Y:S01]  /*c9870*/  ISETP.LT.AND P5, PT, R13, R244, !P0 ;  /* 0x000000f40d00720c */ /* 0x000fe200047a1270 */
[----:B------:R-:W2:Y:S02]  /*c9880*/  LDC R238, c[0x0][0x228] ;  /* 0x00008a00ffee7b82 */ /* 0x000ea40000000800 */
[----:B------:R-:W3:Y:S01]  /*c9890*/  LDL.LU R244, [R1+0x1860] ;  /* 0x0018600001f47983 */ /* 0x000ee20000300800 */
[----:B-1----:R-:W-:-:S04]  /*c98a0*/  IMAD.WIDE R198, R16, 0x4, R8 ;  /* 0x0000000410c67825 */ /* 0x002fc800078e0208 */
[----:B------:R-:W-:Y:S01]  /*c98b0*/  VIADD R16, R10, 0x38 ;  /* 0x000000380a107836 */ /* 0x000fe20000000000 */
[----:B------:R-:W1:Y:S08]  /*c98c0*/  LDC R236, c[0x0][0x228] ;  /* 0x00008a00ffec7b82 */ /* 0x000e700000000800 */
[----:B------:R-:W4:Y:S01]  /*c98d0*/  LDC R237, c[0x0][0x228] ;  /* 0x00008a00ffed7b82 */ /* 0x000f220000000800 */
[----:B------:R2:W-:Y:S01]  /*c98e0*/  @P2 STG.E desc[UR60][R198.64], R247 ;  /* 0x000000f7c6002986 */ /* 0x0005e2000c10193c */
[----:B------:R-:W-:-:S03]  /*c98f0*/  ISETP.GE.AND P2, PT, R16, R246, PT ;  /* 0x000000f61000720c */ /* 0x000fc60003f46270 */
[----:B------:R-:W4:Y:S01]  /*c9900*/  LDL.LU R246, [R1+0x6c] ;  /* 0x00006c0001f67983 */ /* 0x000f220000300800 */
[----:B------:R-:W-:-:S03]  /*c9910*/  ISETP.LT.AND P4, PT, R17, R245, !P0 ;  /* 0x000000f51100720c */ /* 0x000fc60004781270 */
[----:B------:R-:W3:Y:S01]  /*c9920*/  LDL.LU R245, [R1+0x46c] ;  /* 0x00046c0001f57983 */ /* 0x000ee20000300800 */
[----:B--2---:R-:W-:-:S04]  /*c9930*/  IMAD.WIDE R198, R0, 0x4, R2 ;  /* 0x0000000400c67825 */ /* 0x004fc800078e0202 */
[----:B------:R-:W-:-:S04]  /*c9940*/  IMAD.WIDE R232, R0, 0x4, R6 ;  /* 0x0000000400e87825 */ /* 0x000fc800078e0206 */
[----:B------:R-:W-:Y:S01]  /*c9950*/  IMAD.WIDE R234, R0, 0x4, R8 ;  /* 0x0000000400ea7825 */ /* 0x000fe200078e0208 */
[----:B------:R-:W2:Y:S01]  /*c9960*/  LDC R247, c[0x0][0x228] ;  /* 0x00008a00fff77b82 */ /* 0x000ea20000000800 */
[----:B------:R1:W-:Y:S01]  /*c9970*/  @P3 STG.E desc[UR60][R198.64], R252 ;  /* 0x000000fcc6003986 */ /* 0x0003e2000c10193c */
[----:B------:R-:W-:-:S03]  /*c9980*/  ISETP.LT.AND P3, PT, R11, R239, !P2 ;  /* 0x000000ef0b00720c */ /* 0x000fc60005761270 */
[----:B------:R-:W2:Y:S01]  /*c9990*/  LDL.LU R239, [R1+0x86c] ;  /* 0x00086c0001ef7983 */ /* 0x000ea20000300800 */
[----:B------:R-:W-:Y:S02]  /*c99a0*/  ISETP.LT.AND P0, PT, R15, R196, !P0 ;  /* 0x000000c40f00720c */ /* 0x000fe40004701270 */
[----:B------:R-:W4:Y:S01]  /*c99b0*/  LDC.64 R196, c[0x0][0x228] ;  /* 0x00008a00ffc47b82 */ /* 0x000f220000000a00 */
[C---:B-1----:R-:W-:Y:S01]  /*c99c0*/  IMAD.WIDE R198, R0.reuse, 0x4, R4 ;  /* 0x0000000400c67825 */ /* 0x042fe200078e0204 */
[----:B------:R-:W-:-:S03]  /*c99d0*/  IADD3 R16, R0, R14, RZ ;  /* 0x0000000e00107210 */ /* 0x000fc60007ffe0ff */
[----:B------:R-:W-:-:S03]  /*c99e0*/  VIADD R0, R10, 0x39 ;  /* 0x000000390a007836 */ /* 0x000fc60000000000 */
[----:B------:R-:W1:Y:S01]  /*c99f0*/  LDC R252, c[0x0][0x228] ;  /* 0x00008a00fffc7b82 */ /* 0x000e620000000800 */
[----:B--2---:R2:W-:Y:S01]  /*c9a00*/  @P5 STG.E desc[UR60][R198.64], R239 ;  /* 0x000000efc6005986 */ /* 0x0045e2000c10193c */
[----:B------:R-:W-:-:S03]  /*c9a10*/  ISETP.LT.AND P5, PT, R13, R236, !P2 ;  /* 0x000000ec0d00720c */ /* 0x000fc600057a1270 */
[----:B------:R-:W2:Y:S04]  /*c9a20*/  LDL.LU R236, [R1+0x1c60] ;  /* 0x001c600001ec7983 */ /* 0x000ea80000300800 */
[----:B---3--:R3:W-:Y:S01]  /*c9a30*/  @P4 STG.E desc[UR60][R232.64], R245 ;  /* 0x000000f5e8004986 */ /* 0x0087e2000c10193c */
[----:B------:R-:W-:-:S03]  /*c9a40*/  ISETP.LT.AND P4, PT, R15, R238, !P2 ;  /* 0x000000ee0f00720c */ /* 0x000fc60005781270 */
[----:B----4-:R4:W-:Y:S01]  /*c9a50*/  @P0 STG.E desc[UR60][R234.64], R246 ;  /* 0x000000f6ea000986 */ /* 0x0109e2000c10193c */
[----:B------:R-:W-:-:S03]  /*c9a60*/  ISETP.LT.AND P2, PT, R17, R237, !P2 ;  /* 0x000000ed1100720c */ /* 0x000fc60005741270 */
[----:B------:R-:W4:Y:S01]  /*c9a70*/  LDL.LU R237, [R1+0x1460] ;  /* 0x0014600001ed7983 */ /* 0x000f220000300800 */
[----:B------:R-:W-:Y:S01]  /*c9a80*/  ISETP.GE.AND P0, PT, R0, R197, PT ;  /* 0x000000c50000720c */ /* 0x000fe20003f06270 */
[----:B------:R-:W1:Y:S02]  /*c9a90*/  LDC R238, c[0x0][0x228] ;  /* 0x00008a00ffee7b82 */ /* 0x000e640000000800 */
[----:B------:R-:W4:Y:S04]  /*c9aa0*/  LDL.LU R0, [R1+0x1c50] ;  /* 0x001c500001007983 */ /* 0x000f280000300800 */
[----:B------:R-:W4:Y:S01]  /*c9ab0*/  LDL.LU R197, [R1+0xc60] ;  /* 0x000c600001c57983 */ /* 0x000f220000300800 */
[C---:B--2---:R-:W-:Y:S01]  /*c9ac0*/  IMAD.WIDE R198, R16.reuse, 0x4, R2 ;  /* 0x0000000410c67825 */ /* 0x044fe200078e0202 */
[----:B---3--:R-:W2:Y:S08]  /*c9ad0*/  LDC R245, c[0x0][0x228] ;  /* 0x00008a00fff57b82 */ /* 0x008eb00000000800 */
[----:B----4-:R-:W3:Y:S08]  /*c9ae0*/  LDC R246, c[0x0][0x22c] ;  /* 0x00008b00fff67b82 */ /* 0x010ef00000000800 */
[----:B------:R-:W4:Y:S01]  /*c9af0*/  LDC R239, c[0x0][0x228] ;  /* 0x00008a00ffef7b82 */ /* 0x000f220000000800 */
[----:B------:R1:W-:Y:S02]  /*c9b00*/  @P3 STG.E desc[UR60][R198.64], R244 ;  /* 0x000000f4c6003986 */ /* 0x0003e4000c10193c */
[----:B-1----:R-:W-:-:S04]  /*c9b10*/  IMAD.WIDE R198, R16, 0x4, R4 ;  /* 0x0000000410c67825 */ /* 0x002fc800078e0204 */
[----:B------:R-:W-:-:S04]  /*c9b20*/  IMAD.WIDE R232, R16, 0x4, R6 ;  /* 0x0000000410e87825 */ /* 0x000fc800078e0206 */
[----:B------:R-:W-:Y:S01]  /*c9b30*/  IMAD.WIDE R234, R16, 0x4, R8 ;  /* 0x0000000410ea7825 */ /* 0x000fe200078e0208 */
[----:B------:R-:W1:Y:S01]  /*c9b40*/  LDC R244, c[0x0][0x228] ;  /* 0x00008a00fff47b82 */ /* 0x000e620000000800 */
[----:B------:R3:W-:Y:S07]  /*c9b50*/  @P5 STG.E desc[UR60][R198.64], R236 ;  /* 0x000000ecc6005986 */ /* 0x0007ee000c10193c */
[----:B---3--:R-:W3:Y:S01]  /*c9b60*/  LDC R236, c[0x0][0x228] ;  /* 0x00008a00ffec7b82 */ /* 0x008ee20000000800 */
[----:B------:R1:W-:Y:S04]  /*c9b70*/  @P2 STG.E desc[UR60][R232.64], R0 ;  /* 0x00000000e8002986 */ /* 0x0003e8000c10193c */
[----:B------:R2:W-:Y:S01]  /*c9b80*/  @P4 STG.E desc[UR60][R234.64], R237 ;  /* 0x000000edea004986 */ /* 0x0005e2000c10193c */
[----:B------:R-:W-:-:S02]  /*c9b90*/  ISETP.LT.AND P5, PT, R11, R252, !P0 ;  /* 0x000000fc0b00720c */ /* 0x000fc400047a1270 */
[----:B------:R-:W-:Y:S01]  /*c9ba0*/  ISETP.LT.AND P2, PT, R17, R247, !P0 ;  /* 0x000000f71100720c */ /* 0x000fe20004741270 */
[----:B------:R-:W4:Y:S01]  /*c9bb0*/  LDL.LU R252, [R1+0x470] ;  /* 0x0004700001fc7983 */ /* 0x000f220000300800 */
[----:B------:R-:W4:Y:S01]  /*c9bc0*/  LDC.64 R198, c[0x0][0x228] ;  /* 0x00008a00ffc67b82 */ /* 0x000f220000000a00 */
[----:B------:R-:W-:-:S07]  /*c9bd0*/  IADD3 R16, R16, R14, RZ ;  /* 0x0000000e10107210 */ /* 0x000fce0007ffe0ff */
[----:B------:R-:W4:Y:S01]  /*c9be0*/  LDC R247, c[0x0][0x228] ;  /* 0x00008a00fff77b82 */ /* 0x000f220000000800 */
[----:B-1----:R-:W-:-:S05]  /*c9bf0*/  VIADD R0, R10, 0x3a ;  /* 0x0000003a0a007836 */ /* 0x002fca0000000000 */
[----:B------:R-:W-:Y:S02]  /*c9c00*/  ISETP.GE.AND P3, PT, R0, R246, PT ;  /* 0x000000f60000720c */ /* 0x000fe40003f66270 */
[----:B---3--:R-:W-:Y:S02]  /*c9c10*/  ISETP.LT.AND P4, PT, R13, R236, !P0 ;  /* 0x000000ec0d00720c */ /* 0x008fe40004781270 */
[----:B------:R-:W-:Y:S02]  /*c9c20*/  ISETP.LT.AND P0, PT, R15, R196, !P0 ;  /* 0x000000c40f00720c */ /* 0x000fe40004701270 */
[----:B------:R-:W3:Y:S04]  /*c9c30*/  LDL.LU R196, [R1+0x870] ;  /* 0x0008700001c47983 */ /* 0x000ee80000300800 */
[----:B------:R-:W4:Y:S01]  /*c9c40*/  LDL.LU R246, [R1+0x1060] ;  /* 0x0010600001f67983 */ /* 0x000f220000300800 */
[----:B------:R-:W-:-:S04]  /*c9c50*/  IMAD.WIDE R232, R16, 0x4, R2 ;  /* 0x0000000410e87825 */ /* 0x000fc800078e0202 */
[----:B--2---:R-:W-:-:S04]  /*c9c60*/  IMAD.WIDE R234, R16, 0x4, R4 ;  /* 0x0000000410ea7825 */ /* 0x004fc800078e0204 */
[C---:B------:R-:W-:Y:S01]  /*c9c70*/  IMAD.WIDE R236, R16.reuse, 0x4, R6 ;  /* 0x0000000410ec7825 */ /* 0x040fe200078e0206 */
[----:B------:R-:W-:Y:S01]  /*c9c80*/  IADD3 R0, R16, R14, RZ ;  /* 0x0000000e10007210 */ /* 0x000fe20007ffe0ff */
[----:B----4-:R1:W-:Y:S01]  /*c9c90*/  @P5 STG.E desc[UR60][R232.64], R246 ;  /* 0x000000f6e8005986 */ /* 0x0103e2000c10193c */
[----:B------:R-:W-:Y:S01]  /*c9ca0*/  ISETP.LT.AND P5, PT, R11, R238, !P3 ;  /* 0x000000ee0b00720c */ /* 0x000fe20005fa1270 */
[----:B------:R-:W-:Y:S02]  /*c9cb0*/  VIADD R238, R10, 0x3b ;  /* 0x0000003b0aee7836 */ /* 0x000fe40000000000 */
[----:B---3--:R-:W-:Y:S01]  /*c9cc0*/  @P4 STG.E desc[UR60][R234.64], R196 ;  /* 0x000000c4ea004986 */ /* 0x008fe2000c10193c */
[----:B------:R-:W-:-:S03]  /*c9cd0*/  ISETP.LT.AND P4, PT, R15, R245, !P3 ;  /* 0x000000f50f00720c */ /* 0x000fc60005f81270 */
[----:B------:R2:W-:Y:S01]  /*c9ce0*/  @P2 STG.E desc[UR60][R236.64], R197 ;  /* 0x000000c5ec002986 */ /* 0x0005e2000c10193c */
[----:B------:R-:W-:Y:S01]  /*c9cf0*/  ISETP.GE.AND P2, PT, R238, R199, PT ;  /* 0x000000c7ee00720c */ /* 0x000fe20003f46270 */
[----:B-1----:R-:W-:Y:S02]  /*c9d00*/  IMAD.WIDE R232, R16, 0x4, R8 ;  /* 0x0000000410e87825 */ /* 0x002fe400078e0208 */
[----:B------:R-:W3:Y:S04]  /*c9d10*/  LDL.LU R246, [R1+0x874] ;  /* 0x0008740001f67983 */ /* 0x000ee80000300800 */
[----:B------:R-:W4:Y:S04]  /*c9d20*/  LDL.LU R245, [R1+0x1464] ;  /* 0x0014640001f57983 */ /* 0x000f280000300800 */
[----:B------:R-:W3:Y:S04]  /*c9d30*/  LDL.LU R16, [R1+0x1c54] ;  /* 0x001c540001107983 */ /* 0x000ee80000300800 */
[----:B------:R-:W4:Y:S04]  /*c9d40*/  LDL.LU R238, [R1+0x1c64] ;  /* 0x001c640001ee7983 */ /* 0x000f280000300800 */
[----:B------:R-:W3:Y:S04]  /*c9d50*/  LDL.LU R199, [R1+0x1064] ;  /* 0x0010640001c77983 */ /* 0x000ee80000300800 */
[----:B------:R1:W-:Y:S01]  /*c9d60*/  @P0 STG.E desc[UR60][R232.64], R252 ;  /* 0x000000fce8000986 */ /* 0x0003e2000c10193c */
[----:B--2---:R-:W2:Y:S03]  /*c9d70*/  LDC.64 R196, c[0x0][0x228] ;  /* 0x00008a00ffc47b82 */ /* 0x004ea60000000a00 */
[----:B-1----:R-:W2:Y:S05]  /*c9d80*/  LDL.LU R233, [R1+0x1864] ;  /* 0x0018640001e97983 */ /* 0x002eaa0000300800 */
[----:B------:R-:W1:Y:S01]  /*c9d90*/  LDC R252, c[0x0][0x228] ;  /* 0x00008a00fffc7b82 */ /* 0x000e620000000800 */
[----:B------:R-:W-:-:S02]  /*c9da0*/  ISETP.LT.AND P6, PT, R13, R239, !P3 ;  /* 0x000000ef0d00720c */ /* 0x000fc40005fc1270 */
[----:B------:R-:W-:Y:S01]  /*c9db0*/  ISETP.LT.AND P3, PT, R17, R244, !P3 ;  /* 0x000000f41100720c */ /* 0x000fe20005f61270 */
[----:B------:R-:W-:-:S04]  /*c9dc0*/  IMAD.WIDE R234, R0, 0x4, R2 ;  /* 0x0000000400ea7825 */ /* 0x000fc800078e0202 */
[----:B------:R-:W-:Y:S01]  /*c9dd0*/  IMAD.WIDE R236, R0, 0x4, R4 ;  /* 0x0000000400ec7825 */ /* 0x000fe200078e0204 */
[----:B------:R-:W3:Y:S08]  /*c9de0*/  LDC R239, c[0x0][0x228] ;  /* 0x00008a00ffef7b82 */ /* 0x000ef00000000800 */
[----:B------:R-:W3:Y:S01]  /*c9df0*/  LDC R244, c[0x0][0x228] ;  /* 0x00008a00fff47b82 */ /* 0x000ee20000000800 */
[----:B--2---:R2:W-:Y:S04]  /*c9e00*/  @P5 STG.E desc[UR60][R234.64], R233 ;  /* 0x000000e9ea005986 */ /* 0x0045e8000c10193c */
[----:B----4-:R4:W-:Y:S01]  /*c9e10*/  @P6 STG.E desc[UR60][R236.64], R238 ;  /* 0x000000eeec006986 */ /* 0x0109e2000c10193c */
[----:B------:R-:W-:-:S02]  /*c9e20*/  ISETP.LT.AND P5, PT, R11, R247, !P2 ;  /* 0x000000f70b00720c */ /* 0x000fc400057a1270 */
[----:B-1----:R-:W-:Y:S01]  /*c9e30*/  ISETP.LT.AND P6, PT, R13, R252, !P2 ;  /* 0x000000fc0d00720c */ /* 0x002fe200057c1270 */
[----:B------:R-:W3:Y:S04]  /*c9e40*/  LDL.LU R247, [R1+0x474] ;  /* 0x0004740001f77983 */ /* 0x000ee80000300800 */
[----:B------:R-:W3:Y:S01]  /*c9e50*/  LDL.LU R252, [R1+0x1c68] ;  /* 0x001c680001fc7983 */ /* 0x000ee20000300800 */
[----:B--2---:R-:W-:-:S04]  /*c9e60*/  IMAD.WIDE R232, R0, 0x4, R6 ;  /* 0x0000000400e87825 */ /* 0x004fc800078e0206 */
[----:B------:R-:W-:Y:S01]  /*c9e70*/  IMAD.WIDE R234, R0, 0x4, R8 ;  /* 0x0000000400ea7825 */ /* 0x000fe200078e0208 */
[----:B----4-:R-:W1:Y:S08]  /*c9e80*/  LDC R237, c[0x0][0x228] ;  /* 0x00008a00ffed7b82 */ /* 0x010e700000000800 */
[----:B------:R-:W2:Y:S08]  /*c9e90*/  LDC R238, c[0x0][0x228] ;  /* 0x00008a00ffee7b82 */ /* 0x000eb00000000800 */
[----:B------:R-:W4:Y:S01]  /*c9ea0*/  LDC R236, c[0x0][0x22c] ;  /* 0x00008b00ffec7b82 */ /* 0x000f220000000800 */
[----:B---3--:R3:W-:Y:S04]  /*c9eb0*/  @P3 STG.E desc[UR60][R232.64], R16 ;  /* 0x00000010e8003986 */ /* 0x0087e8000c10193c */
[----:B------:R3:W-:Y:S02]  /*c9ec0*/  @P4 STG.E desc[UR60][R234.64], R245 ;  /* 0x000000f5ea004986 */ /* 0x0007e4000c10193c */
[----:B---3--:R-:W-:-:S02]  /*c9ed0*/  VIADD R16, R10, 0x3c ;  /* 0x0000003c0a107836 */ /* 0x008fc40000000000 */
[----:B------:R-:W3:Y:S03]  /*c9ee0*/  LDL.LU R245, [R1+0x1c58] ;  /* 0x001c580001f57983 */ /* 0x000ee60000300800 */
[----:B------:R-:W-:Y:S02]  /*c9ef0*/  ISETP.GE.AND P0, PT, R16, R197, PT ;  /* 0x000000c51000720c */ /* 0x000fe40003f06270 */
[----:B------:R-:W2:Y:S01]  /*c9f00*/  LDL.LU R197, [R1+0xc64] ;  /* 0x000c640001c57983 */ /* 0x000ea20000300800 */
[----:B------:R-:W-:Y:S02]  /*c9f10*/  IADD3 R0, R0, R14, RZ ;  /* 0x0000000e00007210 */ /* 0x000fe40007ffe0ff */
[----:B------:R-:W-:Y:S02]  /*c9f20*/  ISETP.LT.AND P3, PT, R17, R239, !P2 ;  /* 0x000000ef1100720c */ /* 0x000fe40005761270 */
[----:B------:R-:W-:-:S02]  /*c9f30*/  ISETP.LT.AND P2, PT, R15, R198, !P2 ;  /* 0x000000c60f00720c */ /* 0x000fc40005741270 */
[----:B------:R-:W-:Y:S01]  /*c9f40*/  ISETP.LT.AND P4, PT, R11, R244, !P0 ;  /* 0x000000f40b00720c */ /* 0x000fe20004781270 */
[----:B------:R-:W3:Y:S01]  /*c9f50*/  LDC R239, c[0x0][0x228] ;  /* 0x00008a00ffef7b82 */ /* 0x000ee20000000800 */
[----:B------:R-:W-:-:S04]  /*c9f60*/  IMAD.WIDE R232, R0, 0x4, R2 ;  /* 0x0000000400e87825 */ /* 0x000fc800078e0202 */
[----:B------:R-:W-:-:S03]  /*c9f70*/  IMAD.WIDE R234, R0, 0x4, R4 ;  /* 0x0000000400ea7825 */ /* 0x000fc600078e0204 */
[----:B------:R-:W3:Y:S01]  /*c9f80*/  LDC R244, c[0x0][0x228] ;  /* 0x00008a00fff47b82 */ /* 0x000ee20000000800 */
[----:B------:R1:W-:Y:S04]  /*c9f90*/  @P5 STG.E desc[UR60][R232.64], R199 ;  /* 0x000000c7e8005986 */ /* 0x0003e8000c10193c */
[----:B------:R4:W-:Y:S01]  /*c9fa0*/  @P6 STG.E desc[UR60][R234.64], R246 ;  /* 0x000000f6ea006986 */ /* 0x0009e2000c10193c */
[----:B-1----:R-:W-:-:S04]  /*c9fb0*/  IMAD.WIDE R198, R0, 0x4, R6 ;  /* 0x0000000400c67825 */ /* 0x002fc800078e0206 */
[C---:B------:R-:W-:Y:S01]  /*c9fc0*/  IMAD.WIDE R232, R0.reuse, 0x4, R8 ;  /* 0x0000000400e87825 */ /* 0x040fe200078e0208 */
[----:B----4-:R-:W4:Y:S01]  /*c9fd0*/  LDL.LU R246, [R1+0x1468] ;  /* 0x0014680001f67983 */ /* 0x010f220000300800 */
[----:B------:R-:W1:Y:S08]  /*c9fe0*/  LDC R234, c[0x0][0x228] ;  /* 0x00008a00ffea7b82 */ /* 0x000e700000000800 */
[----:B------:R-:W1:Y:S01]  /*c9ff0*/  LDC R235, c[0x0][0x228] ;  /* 0x00008a00ffeb7b82 */ /* 0x000e620000000800 */
[----:B--2---:R-:W-:Y:S04]  /*ca000*/  @P3 STG.E desc[UR60][R198.64], R197 ;  /* 0x000000c5c6003986 */ /* 0x004fe8000c10193c */
[----:B------:R2:W-:Y:S04]  /*ca010*/  @P2 STG.E desc[UR60][R232.64], R247 ;  /* 0x000000f7e8002986 */ /* 0x0005e8000c10193c */
[----:B--2---:R-:W2:Y:S01]  /*ca020*/  LDL.LU R233, [R1+0x1868] ;  /* 0x0018680001e97983 */ /* 0x004ea20000300800 */
[----:B------:R-:W-:-:S02]  /*ca030*/  IADD3 R0, R0, R14, RZ ;  /* 0x0000000e00007210 */ /* 0x000fc40007ffe0ff */
[----:B------:R-:W-:Y:S02]  /*ca040*/  ISETP.LT.AND P5, PT, R13, R237, !P0 ;  /* 0x000000ed0d00720c */ /* 0x000fe400047a1270 */
[----:B------:R-:W-:Y:S01]  /*ca050*/  ISETP.LT.AND P2, PT, R17, R238, !P0 ;  /* 0x000000ee1100720c */ /* 0x000fe20004741270 */
[----:B------:R-:W-:Y:S01]  /*ca060*/  VIADD R16, R10, 0x3d ;  /* 0x0000003d0a107836 */ /* 0x000fe20000000000 */
[----:B------:R-:W4:Y:S01]  /*ca070*/  LDL.LU R247, [R1+0x1068] ;  /* 0x0010680001f77983 */ /* 0x000f220000300800 */
[----:B------:R-:W-:Y:S01]  /*ca080*/  IMAD.WIDE R198, R0, 0x4, R2 ;  /* 0x0000000400c67825 */ /* 0x000fe200078e0202 */
[----:B------:R-:W4:Y:S08]  /*ca090*/  LDC R238, c[0x0][0x228] ;  /* 0x00008a00ffee7b82 */ /* 0x000f300000000800 */
[----:B------:R-:W4:Y:S01]  /*ca0a0*/  LDC R237, c[0x0][0x228] ;  /* 0x00008a00ffed7b82 */ /* 0x000f220000000800 */
[----:B------:R-:W-:-:S02]  /*ca0b0*/  ISETP.GE.AND P3, PT, R16, R236, PT ;  /* 0x000000ec1000720c */ /* 0x000fc40003f66270 */
[----:B------:R-:W-:-:S05]  /*ca0c0*/  ISETP.LT.AND P0, PT, R15, R196, !P0 ;  /* 0x000000c40f00720c */ /* 0x000fca0004701270 */
[----:B------:R-:W4:Y:S08]  /*ca0d0*/  LDC.64 R196, c[0x0][0x228] ;  /* 0x00008a00ffc47b82 */ /* 0x000f300000000a00 */
[----:B------:R-:W4:Y:S01]  /*ca0e0*/  LDC R236, c[0x0][0x228] ;  /* 0x00008a00ffec7b82 */ /* 0x000f220000000800 */
[----:B--2---:R2:W-:Y:S01]  /*ca0f0*/  @P4 STG.E desc[UR60][R198.64], R233 ;  /* 0x000000e9c6004986 */ /* 0x0045e2000c10193c */
[----:B---3--:R-:W-:Y:S01]  /*ca100*/  ISETP.LT.AND P4, PT, R17, R244, !P3 ;  /* 0x000000f41100720c */ /* 0x008fe20005f81270 */
[----:B--2---:R-:W-:-:S04]  /*ca110*/  IMAD.WIDE R232, R0, 0x4, R4 ;  /* 0x0000000400e87825 */ /* 0x004fc800078e0204 */
[C---:B------:R-:W-:Y:S01]  /*ca120*/  IMAD.WIDE R198, R0.reuse, 0x4, R6 ;  /* 0x0000000400c67825 */ /* 0x040fe200078e0206 */
[----:B------:R2:W-:Y:S04]  /*ca130*/  @P5 STG.E desc[UR60][R232.64], R252 ;  /* 0x000000fce8005986 */ /* 0x0005e8000c10193c */
[----:B------:R3:W-:Y:S01]  /*ca140*/  @P2 STG.E desc[UR60][R198.64], R245 ;  /* 0x000000f5c6002986 */ /* 0x0007e2000c10193c */
[----:B-1----:R-:W-:Y:S02]  /*ca150*/  ISETP.LT.AND P5, PT, R11, R234, !P3 ;  /* 0x000000ea0b00720c */ /* 0x002fe40005fa1270 */
[----:B------:R-:W-:Y:S02]  /*ca160*/  ISETP.LT.AND P2, PT, R13, R235, !P3 ;  /* 0x000000eb0d00720c */ /* 0x000fe40005f41270 */
[----:B------:R-:W-:Y:S01]  /*ca170*/  ISETP.LT.AND P3, PT, R15, R239, !P3 ;  /* 0x000000ef0f00720c */ /* 0x000fe20005f61270 */
[----:B--2---:R-:W2:Y:S04]  /*ca180*/  LDL.LU R252, [R1+0x186c] ;  /* 0x00186c0001fc7983 */ /* 0x004ea80000300800 */
[----:B------:R-:W2:Y:S04]  /*ca190*/  LDL.LU R244, [R1+0xc68] ;  /* 0x000c680001f47983 */ /* 0x000ea80000300800 */
[----:B------:R-:W2:Y:S01]  /*ca1a0*/  LDL.LU R239, [R1+0x878] ;  /* 0x0008780001ef7983 */ /* 0x000ea20000300800 */
[C---:B------:R-:W-:Y:S01]  /*ca1b0*/  IMAD.WIDE R232, R0.reuse, 0x4, R8 ;  /* 0x0000000400e87825 */ /* 0x040fe200078e0208 */
[----:B------:R-:W-:-:S03]  /*ca1c0*/  IADD3 R0, R0, R14, RZ ;  /* 0x0000000e00007210 */ /* 0x000fc60007ffe0ff */
[----:B------:R-:W-:Y:S01]  /*ca1d0*/  VIADD R16, R10, 0x3e ;  /* 0x0000003e0a107836 */ /* 0x000fe20000000000 */
[----:B---3--:R-:W1:Y:S01]  /*ca1e0*/  LDC R245, c[0x0][0x22c] ;  /* 0x00008b00fff57b82 */ /* 0x008e620000000800 */
[----:B----4-:R3:W-:Y:S01]  /*ca1f0*/  @P0 STG.E desc[UR60][R232.64], R246 ;  /* 0x000000f6e8000986 */ /* 0x0107e2000c10193c */
[----:B------:R-:W-:-:S04]  /*ca200*/  IMAD.WIDE R198, R0, 0x4, R2 ;  /* 0x0000000400c67825 */ /* 0x000fc800078e0202 */
[----:B------:R-:W-:Y:S01]  /*ca210*/  IMAD.WIDE R234, R0, 0x4, R6 ;  /* 0x0000000400ea7825 */ /* 0x000fe200078e0206 */
[----:B------:R-:W-:Y:S01]  /*ca220*/  ISETP.GE.AND P0, PT, R16, R197, PT ;  /* 0x000000c51000720c */ /* 0x000fe20003f06270 */
[----:B------:R4:W-:Y:S02]  /*ca230*/  @P5 STG.E desc[UR60][R198.64], R247 ;  /* 0x000000f7c6005986 */ /* 0x0009e4000c10193c */
[C---:B---3--:R-:W-:Y:S01]  /*ca240*/  IMAD.WIDE R232, R0.reuse, 0x4, R4 ;  /* 0x0000000400e87825 */ /* 0x048fe200078e0204 */
[----:B------:R-:W-:Y:S02]  /*ca250*/  ISETP.LT.AND P5, PT, R15, R196, !P0 ;  /* 0x000000c40f00720c */ /* 0x000fe400047a1270 */
[----:B------:R-:W-:Y:S01]  /*ca260*/  ISETP.LT.AND P6, PT, R17, R238, !P0 ;  /* 0x000000ee1100720c */ /* 0x000fe200047c1270 */
[----:B------:R-:W3:Y:S08]  /*ca270*/  LDC R246, c[0x0][0x228] ;  /* 0x00008a00fff67b82 */ /* 0x000ef00000000800 */
[----:B----4-:R-:W4:Y:S01]  /*ca280*/  LDC R247, c[0x0][0x228] ;  /* 0x00008a00fff77b82 */ /* 0x010f220000000800 */
[C---:B------:R-:W-:Y:S01]  /*ca290*/  IADD3 R16, R0.reuse, R14, RZ ;  /* 0x0000000e00107210 */ /* 0x040fe20007ffe0ff */
[----:B------:R-:W-:-:S06]  /*ca2a0*/  IMAD.WIDE R198, R0, 0x4, R8 ;  /* 0x0000000400c67825 */ /* 0x000fcc00078e0208 */
[----:B------:R-:W4:Y:S08]  /*ca2b0*/  LDC.64 R196, c[0x0][0x228] ;  /* 0x00008a00ffc47b82 */ /* 0x000f300000000a00 */
[----:B------:R-:W4:Y:S01]  /*ca2c0*/  LDC R238, c[0x0][0x228] ;  /* 0x00008a00ffee7b82 */ /* 0x000f220000000800 */
[----:B--2---:R2:W-:Y:S04]  /*ca2d0*/  @P2 STG.E desc[UR60][R232.64], R239 ;  /* 0x000000efe8002986 */ /* 0x0045e8000c10193c */
[----:B------:R1:W-:Y:S01]  /*ca2e0*/  @P4 STG.E desc[UR60][R234.64], R244 ;  /* 0x000000f4ea004986 */ /* 0x0003e2000c10193c */
[----:B------:R-:W-:-:S02]  /*ca2f0*/  ISETP.LT.AND P4, PT, R11, R236, !P0 ;  /* 0x000000ec0b00720c */ /* 0x000fc40004781270 */
[----:B------:R-:W-:Y:S01]  /*ca300*/  ISETP.LT.AND P0, PT, R13, R237, !P0 ;  /* 0x000000ed0d00720c */ /* 0x000fe20004701270 */
[----:B------:R-:W4:Y:S08]  /*ca310*/  LDC R236, c[0x0][0x228] ;  /* 0x00008a00ffec7b82 */ /* 0x000f300000000800 */
[----:B--2---:R-:W2:Y:S01]  /*ca320*/  LDC R239, c[0x0][0x228] ;  /* 0x00008a00ffef7b82 */ /* 0x004ea20000000800 */
[----:B-1----:R-:W3:Y:S04]  /*ca330*/  LDL.LU R235, [R1+0x478] ;  /* 0x0004780001eb7983 */ /* 0x002ee80000300800 */
[----:B------:R-:W2:Y:S01]  /*ca340*/  LDL.LU R237, [R1+0x1c6c] ;  /* 0x001c6c0001ed7983 */ /* 0x000ea20000300800 */
[----:B------:R-:W-:-:S02]  /*ca350*/  VIADD R234, R10, 0x3f ;  /* 0x0000003f0aea7836 */ /* 0x000fc40000000000 */
[----:B------:R-:W-:Y:S01]  /*ca360*/  IMAD.WIDE R232, R16, 0x4, R2 ;  /* 0x0000000410e87825 */ /* 0x000fe200078e0202 */
[----:B------:R-:W2:Y:S01]  /*ca370*/  LDL.LU R0, [R1+0x146c] ;  /* 0x00146c0001007983 */ /* 0x000ea20000300800 */
[----:B------:R-:W1:Y:S01]  /*ca380*/  LDC R244, c[0x0][0x228] ;  /* 0x00008a00fff47b82 */ /* 0x000e620000000800 */
[----:B------:R-:W-:Y:S02]  /*ca390*/  ISETP.GE.AND P2, PT, R234, R245, PT ;  /* 0x000000f5ea00720c */ /* 0x000fe40003f46270 */
[----:B------:R-:W2:Y:S04]  /*ca3a0*/  LDL.LU R245, [R1+0x87c] ;  /* 0x00087c0001f57983 */ /* 0x000ea80000300800 */
[----:B---3--:R3:W-:Y:S04]  /*ca3b0*/  @P3 STG.E desc[UR60][R198.64], R235 ;  /* 0x000000ebc6003986 */ /* 0x0087e8000c10193c */
[----:B------:R1:W-:Y:S01]  /*ca3c0*/  @P4 STG.E desc[UR60][R232.64], R252 ;  /* 0x000000fce8004986 */ /* 0x0003e2000c10193c */
[----:B------:R-:W-:-:S02]  /*ca3d0*/  ISETP.LT.AND P3, PT, R11, R246, !P2 ;  /* 0x000000f60b00720c */ /* 0x000fc40005761270 */
[----:B----4-:R-:W-:Y:S01]  /*ca3e0*/  ISETP.LT.AND P4, PT, R13, R247, !P2 ;  /* 0x000000f70d00720c */ /* 0x010fe20005781270 */
[C---:B---3--:R-:W-:Y:S01]  /*ca3f0*/  IMAD.WIDE R198, R16.reuse, 0x4, R4 ;  /* 0x0000000410c67825 */ /* 0x048fe200078e0204 */
[----:B-1----:R-:W3:Y:S04]  /*ca400*/  LDL.LU R252, [R1+0x1c70] ;  /* 0x001c700001fc7983 */ /* 0x002ee80000300800 */
[----:B------:R-:W4:Y:S04]  /*ca410*/  LDL.LU R246, [R1+0x106c] ;  /* 0x00106c0001f67983 */ /* 0x000f280000300800 */
[----:B------:R-:W3:Y:S04]  /*ca420*/  LDL.LU R247, [R1+0x1070] ;  /* 0x0010700001f77983 */ /* 0x000ee80000300800 */
[----:B--2---:R1:W-:Y:S04]  /*ca430*/  @P0 STG.E desc[UR60][R198.64], R237 ;  /* 0x000000edc6000986 */ /* 0x0043e8000c10193c */
[----:B-1----:R-:W2:Y:S01]  /*ca440*/  LDL.LU R199, [R1+0x1c5c] ;  /* 0x001c5c0001c77983 */ /* 0x002ea20000300800 */
[----:B------:R-:W-:-:S04]  /*ca450*/  IMAD.WIDE R232, R16, 0x4, R6 ;  /* 0x0000000410e87825 */ /* 0x000fc800078e0206 */
[C---:B------:R-:W-:Y:S01]  /*ca460*/  IMAD.WIDE R234, R16.reuse, 0x4, R8 ;  /* 0x0000000410ea7825 */ /* 0x040fe200078e0208 */
[----:B------:R-:W-:Y:S01]  /*ca470*/  IADD3 R16, R16, R14, RZ ;  /* 0x0000000e10107210 */ /* 0x000fe20007ffe0ff */
[----:B------:R-:W1:Y:S01]  /*ca480*/  LDC R237, c[0x0][0x228] ;  /* 0x00008a00ffed7b82 */ /* 0x000e620000000800 */
[----:B--2---:R2:W-:Y:S04]  /*ca490*/  @P6 STG.E desc[UR60][R232.64], R199 ;  /* 0x000000c7e8006986 */ /* 0x0045e8000c10193c */
[----:B------:R1:W-:Y:S01]  /*ca4a0*/  @P5 STG.E desc[UR60][R234.64], R0 ;  /* 0x00000000ea005986 */ /* 0x0003e2000c10193c */
[----:B--2---:R-:W-:-:S04]  /*ca4b0*/  IMAD.WIDE R198, R16, 0x4, R2 ;  /* 0x0000000410c67825 */ /* 0x004fc800078e0202 */
[----:B-1----:R-:W-:Y:S02]  /*ca4c0*/  VIADD R0, R10, 0x40 ;  /* 0x000000400a007836 */ /* 0x002fe40000000000 */
[----:B------:R-:W-:-:S04]  /*ca4d0*/  IMAD.WIDE R232, R16, 0x4, R4 ;  /* 0x0000000410e87825 */ /* 0x000fc800078e0204 */
[----:B------:R-:W-:Y:S01]  /*ca4e0*/  IMAD.WIDE R234, R16, 0x4, R8 ;  /* 0x0000000410ea7825 */ /* 0x000fe200078e0208 */
[----:B----4-:R1:W-:Y:S01]  /*ca4f0*/  @P3 STG.E desc[UR60][R198.64], R246 ;  /* 0x000000f6c6003986 */ /* 0x0103e2000c10193c */
[----:B------:R-:W-:-:S03]  /*ca500*/  ISETP.GE.AND P0, PT, R0, R197, PT ;  /* 0x000000c50000720c */ /* 0x000fc60003f06270 */
[----:B------:R2:W-:Y:S04]  /*ca510*/  @P4 STG.E desc[UR60][R232.64], R245 ;  /* 0x000000f5e8004986 */ /* 0x0005e8000c10193c */
[----:B------:R-:W4:Y:S01]  /*ca520*/  LDL.LU R197, [R1+0x47c] ;  /* 0x00047c0001c57983 */ /* 0x000f220000300800 */
[C---:B------:R-:W-:Y:S02]  /*ca530*/  IADD3 R0, R16.reuse, R14, RZ ;  /* 0x0000000e10007210 */ /* 0x040fe40007ffe0ff */
[----:B------:R-:W-:Y:S01]  /*ca540*/  ISETP.LT.AND P5, PT, R15, R237, !P2 ;  /* 0x000000ed0f00720c */ /* 0x000fe200057a1270 */
[----:B-1----:R-:W1:Y:S01]  /*ca550*/  LDC.64 R198, c[0x0][0x228] ;  /* 0x00008a00ffc67b82 */ /* 0x002e620000000a00 */
[----:B------:R-:W-:Y:S01]  /*ca560*/  ISETP.LT.AND P6, PT, R11, R239, !P0 ;  /* 0x000000ef0b00720c */ /* 0x000fe200047c1270 */
[----:B--2---:R-:W-:Y:S01]  /*ca570*/  IMAD.WIDE R232, R16, 0x4, R6 ;  /* 0x0000000410e87825 */ /* 0x004fe200078e0206 */
[C---:B------:R-:W-:Y:S01]  /*ca580*/  ISETP.LT.AND P3, PT, R17.reuse, R236, !P0 ;  /* 0x000000ec1100720c */ /* 0x040fe20004761270 */
[----:B------:R-:W2:Y:S01]  /*ca590*/  LDL.LU R16, [R1+0xc6c] ;  /* 0x000c6c0001107983 */ /* 0x000ea20000300800 */
[----:B------:R-:W-:-:S02]  /*ca5a0*/  ISETP.LT.AND P2, PT, R17, R238, !P2 ;  /* 0x000000ee1100720c */ /* 0x000fc40005741270 */
[----:B------:R-:W-:Y:S01]  /*ca5b0*/  ISETP.LT.AND P4, PT, R13, R244, !P0 ;  /* 0x000000f40d00720c */ /* 0x000fe20004781270 */
[----:B------:R-:W-:-:S04]  /*ca5c0*/  IMAD.WIDE R236, R0, 0x4, R2 ;  /* 0x0000000400ec7825 */ /* 0x000fc800078e0202 */
[----:B------:R-:W-:Y:S01]  /*ca5d0*/  IMAD.WIDE R238, R0, 0x4, R4 ;  /* 0x0000000400ee7825 */ /* 0x000fe200078e0204 */
[----:B------:R-:W1:Y:S01]  /*ca5e0*/  LDC R244, c[0x0][0x228] ;  /* 0x00008a00fff47b82 */ /* 0x000e620000000800 */
[----:B------:R-:W-:-:S07]  /*ca5f0*/  ISETP.LT.AND P0, PT, R15, R196, !P0 ;  /* 0x000000c40f00720c */ /* 0x000fce0004701270 */
[----:B------:R-:W1:Y:S08]  /*ca600*/  LDC R245, c[0x0][0x228] ;  /* 0x00008a00fff57b82 */ /* 0x000e700000000800 */
[----:B------:R-:W1:Y:S01]  /*ca610*/  LDC R246, c[0x0][0x228] ;  /* 0x00008a00fff67b82 */ /* 0x000e620000000800 */
[----:B--2---:R-:W-:Y:S04]  /*ca620*/  @P2 STG.E desc[UR60][R232.64], R16 ;  /* 0x00000010e8002986 */ /* 0x004fe8000c10193c */
[----:B----4-:R2:W-:Y:S04]  /*ca630*/  @P5 STG.E desc[UR60][R234.64], R197 ;  /* 0x000000c5ea005986 */ /* 0x0105e8000c10193c */
[----:B--2---:R-:W2:Y:S04]  /*ca640*/  LDL.LU R234, [R1+0x1870] ;  /* 0x0018700001ea7983 */ /* 0x004ea80000300800 */
[----:B------:R-:W4:Y:S04]  /*ca650*/  LDL.LU R235, [R1+0x1470] ;  /* 0x0014700001eb7983 */ /* 0x000f280000300800 */
[----:B---3--:R3:W-:Y:S04]  /*ca660*/  @P6 STG.E desc[UR60][R236.64], R247 ;  /* 0x000000f7ec006986 */ /* 0x0087e8000c10193c */
[----:B------:R1:W-:Y:S04]  /*ca670*/  @P4 STG.E desc[UR60][R238.64], R252 ;  /* 0x000000fcee004986 */ /* 0x0003e8000c10193c */
[----:B---3--:R-:W3:Y:S04]  /*ca680*/  LDL.LU R247, [R1+0x880] ;  /* 0x0008800001f77983 */ /* 0x008ee80000300800 */
[----:B-1----:R-:W3:Y:S01]  /*ca690*/  LDL.LU R238, [R1+0xc70] ;  /* 0x000c700001ee7983 */ /* 0x002ee20000300800 */
        /* <DEDUP_REMOVED lines=12> */
[----:B----4-:R4:W-:Y:S01]  /*ca760*/  @P0 STG.E desc[UR60][R232.64], R235 ;  /* 0x000000ebe8000986 */ /* 0x0109e2000c10193c */
[----:B------:R-:W-:Y:S02]  /*ca770*/  ISETP.LT.AND P0, PT, R11, R244, !P2 ;  /* 0x000000f40b00720c */ /* 0x000fe40005701270 */
[----:B------:R-:W-:Y:S01]  /*ca780*/  ISETP.LT.AND P3, PT, R13, R245, !P2 ;  /* 0x000000f50d00720c */ /* 0x000fe20005761270 */
[C---:B------:R-:W-:Y:S01]  /*ca790*/  IMAD.WIDE R198, R0.reuse, 0x4, R4 ;  /* 0x0000000400c67825 */ /* 0x040fe200078e0204 */
[----:B------:R-:W3:Y:S01]  /*ca7a0*/  LDL.LU R245, [R1+0x1c74] ;  /* 0x001c740001f57983 */ /* 0x000ee20000300800 */
[----:B--2---:R-:W2:Y:S02]  /*ca7b0*/  LDC.64 R196, c[0x0][0x228] ;  /* 0x00008a00ffc47b82 */ /* 0x004ea40000000a00 */
[----:B----4-:R-:W-:-:S04]  /*ca7c0*/  IMAD.WIDE R234, R0, 0x4, R2 ;  /* 0x0000000400ea7825 */ /* 0x010fc800078e0202 */
[----:B------:R-:W-:Y:S02]  /*ca7d0*/  IMAD.WIDE R232, R0, 0x4, R6 ;  /* 0x0000000400e87825 */ /* 0x000fe400078e0206 */
[----:B------:R-:W4:Y:S01]  /*ca7e0*/  LDC R244, c[0x0][0x228] ;  /* 0x00008a00fff47b82 */ /* 0x000f220000000800 */
[----:B---3--:R3:W-:Y:S07]  /*ca7f0*/  @P0 STG.E desc[UR60][R234.64], R238 ;  /* 0x000000eeea000986 */ /* 0x0087ee000c10193c */
[----:B---3--:R-:W3:Y:S01]  /*ca800*/  LDC R238, c[0x0][0x22c] ;  /* 0x00008b00ffee7b82 */ /* 0x008ee20000000800 */
[----:B------:R-:W-:-:S02]  /*ca810*/  ISETP.LT.AND P2, PT, R17, R246, !P2 ;  /* 0x000000f61100720c */ /* 0x000fc40005741270 */
[----:B------:R-:W4:Y:S01]  /*ca820*/  LDL.LU R246, [R1+0x1074] ;  /* 0x0010740001f67983 */ /* 0x000f220000300800 */
[----:B---3--:R-:W-:-:S03]  /*ca830*/  ISETP.GE.AND P0, PT, R16, R238, PT ;  /* 0x000000ee1000720c */ /* 0x008fc60003f06270 */
[----:B------:R-:W3:Y:S04]  /*ca840*/  LDL.LU R16, [R1+0x80] ;  /* 0x0000800001107983 */ /* 0x000ee80000300800 */
[----:B------:R-:W2:Y:S04]  /*ca850*/  LDL.LU R238, [R1+0x70] ;  /* 0x0000700001ee7983 */ /* 0x000ea80000300800 */
[----:B------:R1:W-:Y:S02]  /*ca860*/  @P3 STG.E desc[UR60][R198.64], R247 ;  /* 0x000000f7c6003986 */ /* 0x0003e4000c10193c */
[----:B-1----:R-:W1:Y:S01]  /*ca870*/  LDC R247, c[0x0][0x228] ;  /* 0x00008a00fff77b82 */ /* 0x002e620000000800 */
[----:B------:R-:W-:Y:S01]  /*ca880*/  IMAD.WIDE R234, R0, 0x4, R8 ;  /* 0x0000000400ea7825 */ /* 0x000fe200078e0208 */
[----:B------:R-:W-:-:S02]  /*ca890*/  ISETP.LT.AND P4, PT, R13, R252, !P0 ;  /* 0x000000fc0d00720c */ /* 0x000fc40004781270 */
[----:B-1----:R-:W-:Y:S02]  /*ca8a0*/  ISETP.LT.AND P3, PT, R11, R247, !P0 ;  /* 0x000000f70b00720c */ /* 0x002fe40004761270 */
[----:B------:R-:W4:Y:S04]  /*ca8b0*/  LDL.LU R247, [R1+0x1474] ;  /* 0x0014740001f77983 */ /* 0x000f280000300800 */
[----:B------:R-:W4:Y:S04]  /*ca8c0*/  LDL.LU R252, [R1+0x7c] ;  /* 0x00007c0001fc7983 */ /* 0x000f280000300800 */
[----:B---3--:R1:W-:Y:S04]  /*ca8d0*/  @P2 STG.E desc[UR60][R232.64], R16 ;  /* 0x00000010e8002986 */ /* 0x0083e8000c10193c */
[----:B--2---:R2:W-:Y:S01]  /*ca8e0*/  @P5 STG.E desc[UR60][R234.64], R238 ;  /* 0x000000eeea005986 */ /* 0x0045e2000c10193c */
[----:B-1----:R-:W-:-:S03]  /*ca8f0*/  VIADD R16, R10, 0x43 ;  /* 0x000000430a107836 */ /* 0x002fc60000000000 */
[----:B--2---:R-:W2:Y:S01]  /*ca900*/  LDL.LU R238, [R1+0x884] ;  /* 0x0008840001ee7983 */ /* 0x004ea20000300800 */
[----:B------:R-:W-:Y:S01]  /*ca910*/  IADD3 R0, R0, R14, RZ ;  /* 0x0000000e00007210 */ /* 0x000fe20007ffe0ff */
[----:B------:R-:W1:Y:S08]  /*ca920*/  LDC R234, c[0x0][0x22c] ;  /* 0x00008b00ffea7b82 */ /* 0x000e700000000800 */
[----:B------:R-:W3:Y:S01]  /*ca930*/  LDC R235, c[0x0][0x228] ;  /* 0x00008a00ffeb7b82 */ /* 0x000ee20000000800 */
[----:B------:R-:W-:-:S02]  /*ca940*/  ISETP.GE.AND P2, PT, R16, R197, PT ;  /* 0x000000c51000720c */ /* 0x000fc40003f46270 */
[----:B------:R-:W2:Y:S01]  /*ca950*/  LDL.LU R197, [R1+0x1874] ;  /* 0x0018740001c57983 */ /* 0x000ea20000300800 */
[----:B------:R-:W-:Y:S02]  /*ca960*/  ISETP.LT.AND P5, PT, R17, R236, !P0 ;  /* 0x000000ec1100720c */ /* 0x000fe400047a1270 */
[C---:B------:R-:W-:Y:S01]  /*ca970*/  ISETP.LT.AND P0, PT, R15.reuse, R237, !P0 ;  /* 0x000000ed0f00720c */ /* 0x040fe20004701270 */
[C---:B------:R-:W-:Y:S01]  /*ca980*/  IMAD.WIDE R198, R0.reuse, 0x4, R2 ;  /* 0x0000000400c67825 */ /* 0x040fe200078e0202 */
[----:B------:R-:W2:Y:S03]  /*ca990*/  LDL.LU R237, [R1+0xc74] ;  /* 0x000c740001ed7983 */ /* 0x000ea60000300800 */
[C---:B------:R-:W-:Y:S01]  /*ca9a0*/  IMAD.WIDE R232, R0.reuse, 0x4, R4 ;  /* 0x0000000400e87825 */ /* 0x040fe200078e0204 */
[----:B------:R-:W-:Y:S02]  /*ca9b0*/  IADD3 R16, R0, R14, RZ ;  /* 0x0000000e00107210 */ /* 0x000fe40007ffe0ff */
[----:B------:R-:W-:Y:S01]  /*ca9c0*/  ISETP.LT.AND P6, PT, R15, R196, !P2 ;  /* 0x000000c40f00720c */ /* 0x000fe200057c1270 */
[----:B----4-:R-:W-:Y:S04]  /*ca9d0*/  @P3 STG.E desc[UR60][R198.64], R246 ;  /* 0x000000f6c6003986 */ /* 0x010fe8000c10193c */
[----:B------:R4:W-:Y:S01]  /*ca9e0*/  @P4 STG.E desc[UR60][R232.64], R245 ;  /* 0x000000f5e8004986 */ /* 0x0009e2000c10193c */
[----:B------:R-:W-:-:S02]  /*ca9f0*/  ISETP.LT.AND P4, PT, R11, R239, !P2 ;  /* 0x000000ef0b00720c */ /* 0x000fc40005781270 */
[----:B------:R-:W-:Y:S01]  /*caa00*/  ISETP.LT.AND P3, PT, R13, R244, !P2 ;  /* 0x000000f40d00720c */ /* 0x000fe20005761270 */
[----:B------:R-:W1:Y:S08]  /*caa10*/  LDC R239, c[0x0][0x228] ;  /* 0x00008a00ffef7b82 */ /* 0x000e700000000800 */
[----:B------:R-:W1:Y:S08]  /*caa20*/  LDC R244, c[0x0][0x228] ;  /* 0x00008a00fff47b82 */ /* 0x000e700000000800 */
[----:B------:R-:W1:Y:S01]  /*caa30*/  LDC R236, c[0x0][0x228] ;  /* 0x00008a00ffec7b82 */ /* 0x000e620000000800 */
[----:B----4-:R-:W4:Y:S04]  /*caa40*/  LDL.LU R245, [R1+0x84] ;  /* 0x0000840001f57983 */ /* 0x010f280000300800 */
[----:B------:R-:W4:Y:S01]  /*caa50*/  LDL.LU R246, [R1+0x74] ;  /* 0x0000740001f67983 */ /* 0x000f220000300800 */
[----:B------:R-:W-:-:S04]  /*caa60*/  IMAD.WIDE R232, R0, 0x4, R6 ;  /* 0x0000000400e87825 */ /* 0x000fc800078e0206 */
[----:B------:R-:W-:-:S04]  /*caa70*/  IMAD.WIDE R198, R0, 0x4, R8 ;  /* 0x0000000400c67825 */ /* 0x000fc800078e0208 */
[----:B------:R-:W-:Y:S01]  /*caa80*/  VIADD R0, R10, 0x44 ;  /* 0x000000440a007836 */ /* 0x000fe20000000000 */
[----:B---3--:R-:W-:Y:S01]  /*caa90*/  ISETP.LT.AND P2, PT, R17, R235, !P2 ;  /* 0x000000eb1100720c */ /* 0x008fe20005741270 */
[----:B--2---:R2:W-:Y:S04]  /*caaa0*/  @P5 STG.E desc[UR60][R232.64], R197 ;  /* 0x000000c5e8005986 */ /* 0x0045e8000c10193c */
[----:B------:R3:W-:Y:S01]  /*caab0*/  @P0 STG.E desc[UR60][R198.64], R247 ;  /* 0x000000f7c6000986 */ /* 0x0007e2000c10193c */
[----:B-1----:R-:W-:Y:S02]  /*caac0*/  ISETP.GE.AND P0, PT, R0, R234, PT ;  /* 0x000000ea0000720c */ /* 0x002fe40003f06270 */
[C---:B------:R-:W-:Y:S01]  /*caad0*/  IADD3 R0, R16.reuse, R14, RZ ;  /* 0x0000000e10007210 */ /* 0x040fe20007ffe0ff */
[----:B--2---:R-:W-:-:S04]  /*caae0*/  IMAD.WIDE R232, R16, 0x4, R4 ;  /* 0x0000000410e87825 */ /* 0x004fc800078e0204 */
[----:B---3--:R-:W-:Y:S01]  /*caaf0*/  IMAD.WIDE R198, R16, 0x4, R2 ;  /* 0x0000000410c67825 */ /* 0x008fe200078e0202 */
[----:B------:R-:W2:Y:S01]  /*cab00*/  LDL.LU R247, [R1+0x1878] ;  /* 0x0018780001f77983 */ /* 0x000ea20000300800 */
[----:B------:R-:W1:Y:S03]  /*cab10*/  LDC.64 R196, c[0x0][0x228] ;  /* 0x00008a00ffc47b82 */ /* 0x000e660000000a00 */
[----:B------:R3:W-:Y:S04]  /*cab20*/  @P4 STG.E desc[UR60][R198.64], R237 ;  /* 0x000000edc6004986 */ /* 0x0007e8000c10193c */
[----:B------:R3:W-:Y:S01]  /*cab30*/  @P3 STG.E desc[UR60][R232.64], R238 ;  /* 0x000000eee8003986 */ /* 0x0007e2000c10193c */
[----:B------:R-:W-:-:S02]  /*cab40*/  ISETP.LT.AND P3, PT, R13, R239, !P0 ;  /* 0x000000ef0d00720c */ /* 0x000fc40004761270 */
[----:B------:R-:W-:Y:S01]  /*cab50*/  ISETP.LT.AND P4, PT, R17, R244, !P0 ;  /* 0x000000f41100720c */ /* 0x000fe20004781270 */
[----:B---3--:R-:W-:-:S04]  /*cab60*/  IMAD.WIDE R198, R16, 0x4, R6 ;  /* 0x0000000410c67825 */ /* 0x008fc800078e0206 */
[----:B------:R-:W-:Y:S01]  /*cab70*/  IMAD.WIDE R232, R16, 0x4, R8 ;  /* 0x0000000410e87825 */ /* 0x000fe200078e0208 */
[----:B------:R-:W-:Y:S01]  /*cab80*/  ISETP.LT.AND P5, PT, R11, R236, !P0 ;  /* 0x000000ec0b00720c */ /* 0x000fe200047a1270 */
[----:B------:R-:W3:Y:S04]  /*cab90*/  LDL.LU R16, [R1+0x1078] ;  /* 0x0010780001107983 */ /* 0x000ee80000300800 */
[----:B------:R-:W2:Y:S04]  /*caba0*/  LDL.LU R239, [R1+0x1478] ;  /* 0x0014780001ef7983 */ /* 0x000ea80000300800 */
[----:B------:R-:W2:Y:S04]  /*cabb0*/  LDL.LU R244, [R1+0x1c78] ;  /* 0x001c780001f47983 */ /* 0x000ea80000300800 */
[----:B----4-:R4:W-:Y:S04]  /*cabc0*/  @P2 STG.E desc[UR60][R198.64], R245 ;  /* 0x000000f5c6002986 */ /* 0x0109e8000c10193c */
[----:B------:R1:W-:Y:S01]  /*cabd0*/  @P6 STG.E desc[UR60][R232.64], R246 ;  /* 0x000000f6e8006986 */ /* 0x0003e2000c10193c */
[----:B------:R-:W2:Y:S08]  /*cabe0*/  LDC R237, c[0x0][0x228] ;  /* 0x00008a00ffed7b82 */ /* 0x000eb00000000800 */
[----:B------:R-:W2:Y:S08]  /*cabf0*/  LDC R236, c[0x0][0x228] ;  /* 0x00008a00ffec7b82 */ /* 0x000eb00000000800 */
[----:B------:R-:W2:Y:S08]  /*cac00*/  LDC R238, c[0x0][0x228] ;  /* 0x00008a00ffee7b82 */ /* 0x000eb00000000800 */
[----:B----4-:R-:W4:Y:S01]  /*cac10*/  LDC R245, c[0x0][0x228] ;  /* 0x00008a00fff57b82 */ /* 0x010f220000000800 */
[----:B-1----:R-:W2:Y:S07]  /*cac20*/  LDL.LU R246, [R1+0xc78] ;  /* 0x000c780001f67983 */ /* 0x002eae0000300800 */
[----:B------:R-:W1:Y:S01]  /*cac30*/  LDC.64 R198, c[0x0][0x228] ;  /* 0x00008a00ffc67b82 */ /* 0x000e620000000a00 */
[----:B------:R-:W-:-:S04]  /*cac40*/  IMAD.WIDE R234, R0, 0x4, R2 ;  /* 0x0000000400ea7825 */ /* 0x000fc800078e0202 */
[----:B------:R-:W-:Y:S01]  /*cac50*/  IMAD.WIDE R232, R0, 0x4, R4 ;  /* 0x0000000400e87825 */ /* 0x000fe200078e0204 */
[----:B----4-:R-:W-:Y:S02]  /*cac60*/  ISETP.LT.AND P0, PT, R15, R245, !P0 ;  /* 0x000000f50f00720c */ /* 0x010fe40004701270 */
[----:B------:R-:W4:Y:S01]  /*cac70*/  LDC R245, c[0x0][0x228] ;  /* 0x00008a00fff57b82 */ /* 0x000f220000000800 */
[----:B---3--:R3:W-:Y:S04]  /*cac80*/  @P5 STG.E desc[UR60][R234.64], R16 ;  /* 0x00000010ea005986 */ /* 0x0087e8000c10193c */
[----:B--2---:R2:W-:Y:S01]  /*cac90*/  @P3 STG.E desc[UR60][R232.64], R244 ;  /* 0x000000f4e8003986 */ /* 0x0045e2000c10193c */
[----:B---3--:R-:W-:Y:S02]  /*caca0*/  VIADD R16, R10, 0x45 ;  /* 0x000000450a107836 */ /* 0x008fe40000000000 */
[----:B------:R-:W-:-:S04]  /*cacb0*/  IMAD.WIDE R234, R0, 0x4, R6 ;  /* 0x0000000400ea7825 */ /* 0x000fc800078e0206 */
[----:B--2---:R-:W-:Y:S01]  /*cacc0*/  IMAD.WIDE R232, R0, 0x4, R8 ;  /* 0x0000000400e87825 */ /* 0x004fe200078e0208 */
[----:B------:R-:W2:Y:S01]  /*cacd0*/  LDC R244, c[0x0][0x22c] ;  /* 0x00008b00fff47b82 */ /* 0x000ea20000000800 */
[----:B------:R-:W-:Y:S02]  /*cace0*/  ISETP.GE.AND P2, PT, R16, R197, PT ;  /* 0x000000c51000720c */ /* 0x000fe40003f46270 */
[----:B------:R-:W-:Y:S01]  /*cacf0*/  VIADD R16, R10, 0x46 ;  /* 0x000000460a107836 */ /* 0x000fe20000000000 */
[----:B------:R-:W-:Y:S04]  /*cad00*/  @P4 STG.E desc[UR60][R234.64], R247 ;  /* 0x000000f7ea004986 */ /* 0x000fe8000c10193c */
[----:B------:R3:W-:Y:S01]  /*cad10*/  @P0 STG.E desc[UR60][R232.64], R239 ;  /* 0x000000efe8000986 */ /* 0x0007e2000c10193c */
[----:B------:R-:W-:-:S02]  /*cad20*/  ISETP.LT.AND P4, PT, R13, R237, !P2 ;  /* 0x000000ed0d00720c */ /* 0x000fc40005781270 */
[----:B------:R-:W-:Y:S02]  /*cad30*/  ISETP.LT.AND P5, PT, R11, R236, !P2 ;  /* 0x000000ec0b00720c */ /* 0x000fe400057a1270 */
[----:B------:R-:W-:Y:S02]  /*cad40*/  ISETP.LT.AND P3, PT, R17, R238, !P2 ;  /* 0x000000ee1100720c */ /* 0x000fe40005761270 */
[----:B------:R-:W-:Y:S02]  /*cad50*/  ISETP.LT.AND P2, PT, R15, R196, !P2 ;  /* 0x000000c40f00720c */ /* 0x000fe40005741270 */
[----:B-1----:R-:W-:Y:S02]  /*cad60*/  ISETP.GE.AND P0, PT, R16, R199, PT ;  /* 0x000000c71000720c */ /* 0x002fe40003f06270 */
[----:B------:R-:W-:Y:S01]  /*cad70*/  IADD3 R0, R0, R14, RZ ;  /* 0x0000000e00007210 */ /* 0x000fe20007ffe0ff */
[----:B------:R-:W1:Y:S08]  /*cad80*/  LDC R197, c[0x0][0x228] ;  /* 0x00008a00ffc57b82 */ /* 0x000e700000000800 */
[----:B---3--:R-:W3:Y:S08]  /*cad90*/  LDC R239, c[0x0][0x228] ;  /* 0x00008a00ffef7b82 */ /* 0x008ef00000000800 */
[----:B------:R-:W3:Y:S01]  /*cada0*/  LDC R238, c[0x0][0x228] ;  /* 0x00008a00ffee7b82 */ /* 0x000ee20000000800 */
[----:B------:R-:W3:Y:S04]  /*cadb0*/  LDL.LU R247, [R1+0x107c] ;  /* 0x00107c0001f77983 */ /* 0x000ee80000300800 */
[----:B------:R-:W4:Y:S04]  /*cadc0*/  LDL.LU R196, [R1+0x88] ;  /* 0x0000880001c47983 */ /* 0x000f280000300800 */
[----:B------:R-:W2:Y:S04]  /*cadd0*/  LDL.LU R16, [R1+0x888] ;  /* 0x0008880001107983 */ /* 0x000ea80000300800 */
[----:B------:R-:W3:Y:S01]  /*cade0*/  LDL.LU R199, [R1+0x78] ;  /* 0x0000780001c77983 */ /* 0x000ee20000300800 */
[----:B------:R-:W-:-:S05]  /*cadf0*/  IMAD.WIDE R232, R0, 0x4, R2 ;  /* 0x0000000400e87825 */ /* 0x000fca00078e0202 */
[----:B------:R1:W-:Y:S02]  /*cae00*/  @P5 STG.E desc[UR60][R232.64], R246 ;  /* 0x000000f6e8005986 */ /* 0x0003e4000c10193c */
[----:B-1----:R-:W1:Y:S01]  /*cae10*/  LDC R246, c[0x0][0x228] ;  /* 0x00008a00fff67b82 */ /* 0x002e620000000800 */
[----:B------:R-:W-:-:S04]  /*cae20*/  IMAD.WIDE R234, R0, 0x4, R4 ;  /* 0x0000000400ea7825 */ /* 0x000fc800078e0204 */
[----:B------:R-:W-:-:S04]  /*cae30*/  IMAD.WIDE R236, R0, 0x4, R6 ;  /* 0x0000000400ec7825 */ /* 0x000fc800078e0206 */
[C---:B------:R-:W-:Y:S01]  /*cae40*/  IMAD.WIDE R232, R0.reuse, 0x4, R8 ;  /* 0x0000000400e87825 */ /* 0x040fe200078e0208 */
[----:B-1----:R-:W-:Y:S02]  /*cae50*/  ISETP.LT.AND P6, PT, R11, R246, !P0 ;  /* 0x000000f60b00720c */ /* 0x002fe400047c1270 */
[----:B------:R-:W-:Y:S01]  /*cae60*/  ISETP.LT.AND P5, PT, R13, R197, !P0 ;  /* 0x000000c50d00720c */ /* 0x000fe200047a1270 */
[----:B------:R-:W1:Y:S01]  /*cae70*/  LDC R246, c[0x0][0x228] ;  /* 0x00008a00fff67b82 */ /* 0x000e620000000800 */
[----:B--2---:R2:W-:Y:S04]  /*cae80*/  @P4 STG.E desc[UR60][R234.64], R16 ;  /* 0x00000010ea004986 */ /* 0x0045e8000c10193c */
[----:B----4-:R4:W-:Y:S04]  /*cae90*/  @P3 STG.E desc[UR60][R236.64], R196 ;  /* 0x000000c4ec003986 */ /* 0x0109e8000c10193c */
[----:B---3--:R3:W-:Y:S01]  /*caea0*/  @P2 STG.E desc[UR60][R232.64], R199 ;  /* 0x000000c7e8002986 */ /* 0x0087e2000c10193c */
[----:B--2---:R-:W-:Y:S01]  /*caeb0*/  IADD3 R16, R0, R14, RZ ;  /* 0x0000000e00107210 */ /* 0x004fe20007ffe0ff */
[----:B----4-:R-:W-:Y:S01]  /*caec0*/  VIADD R196, R10, 0x47 ;  /* 0x000000470ac47836 */ /* 0x010fe20000000000 */
[----:B------:R-:W-:Y:S01]  /*caed0*/  ISETP.LT.AND P4, PT, R17, R245, !P0 ;  /* 0x000000f51100720c */ /* 0x000fe20004781270 */
[----:B------:R-:W2:Y:S08]  /*caee0*/  LDC R236, c[0x0][0x228] ;  /* 0x00008a00ffec7b82 */ /* 0x000eb00000000800 */
[----:B------:R-:W4:Y:S01]  /*caef0*/  LDC R237, c[0x0][0x228] ;  /* 0x00008a00ffed7b82 */ /* 0x000f220000000800 */
[----:B------:R-:W-:Y:S01]  /*caf00*/  IMAD.WIDE R234, R16, 0x4, R2 ;  /* 0x0000000410ea7825 */ /* 0x000fe200078e0202 */
[----:B------:R-:W-:-:S02]  /*caf10*/  ISETP.GE.AND P3, PT, R196, R244, PT ;  /* 0x000000f4c400720c */ /* 0x000fc40003f66270 */
[----:B------:R-:W-:Y:S01]  /*caf20*/  ISETP.LT.AND P0, PT, R15, R198, !P0 ;  /* 0x000000c60f00720c */ /* 0x000fe20004701270 */
[----:B------:R-:W2:Y:S04]  /*caf30*/  LDL.LU R244, [R1+0x187c] ;  /* 0x00187c0001f47983 */ /* 0x000ea80000300800 */
[----:B------:R1:W-:Y:S01]  /*caf40*/  @P6 STG.E desc[UR60][R234.64], R247 ;  /* 0x000000f7ea006986 */ /* 0x0003e2000c10193c */
[C---:B---3--:R-:W-:Y:S01]  /*caf50*/  IMAD.WIDE R232, R16.reuse, 0x4, R4 ;  /* 0x0000000410e87825 */ /* 0x048fe200078e0204 */
[C---:B------:R-:W-:Y:S01]  /*caf60*/  IADD3 R0, R16.reuse, R14, RZ ;  /* 0x0000000e10007210 */ /* 0x040fe20007ffe0ff */
[----:B------:R-:W3:Y:S08]  /*caf70*/  LDC.64 R196, c[0x0][0x228] ;  /* 0x00008a00ffc47b82 */ /* 0x000ef00000000a00 */
[----:B------:R-:W3:Y:S01]  /*caf80*/  LDC R245, c[0x0][0x228] ;  /* 0x00008a00fff57b82 */ /* 0x000ee20000000800 */
[----:B-1----:R-:W4:Y:S01]  /*caf90*/  LDL.LU R235, [R1+0x1c7c] ;  /* 0x001c7c0001eb7983 */ /* 0x002f220000300800 */
[----:B------:R-:W-:Y:S01]  /*cafa0*/  IMAD.WIDE R198, R16, 0x4, R6 ;  /* 0x0000000410c67825 */ /* 0x000fe200078e0206 */
[----:B------:R-:W-:-:S02]  /*cafb0*/  ISETP.LT.AND P2, PT, R13, R239, !P3 ;  /* 0x000000ef0d00720c */ /* 0x000fc40005f41270 */
[----:B------:R-:W-:Y:S01]  /*cafc0*/  ISETP.LT.AND P6, PT, R11, R238, !P3 ;  /* 0x000000ee0b00720c */ /* 0x000fe20005fc1270 */
[----:B------:R-:W3:Y:S04]  /*cafd0*/  LDL.LU R239, [R1+0x88c] ;  /* 0x00088c0001ef7983 */ /* 0x000ee80000300800 */
[----:B------:R-:W3:Y:S01]  /*cafe0*/  LDL.LU R238, [R1+0xc7c] ;  /* 0x000c7c0001ee7983 */ /* 0x000ee20000300800 */
[----:B------:R-:W1:Y:S03]  /*caff0*/  LDC R247, c[0x0][0x228] ;  /* 0x00008a00fff77b82 */ /* 0x000e660000000800 */
[----:B----4-:R-:W-:Y:S04]  /*cb000*/  @P5 STG.E desc[UR60][R232.64], R235 ;  /* 0x000000ebe8005986 */ /* 0x010fe8000c10193c */
[----:B--2---:R2:W-:Y:S04]  /*cb010*/  @P4 STG.E desc[UR60][R198.64], R244 ;  /* 0x000000f4c6004986 */ /* 0x0045e8000c10193c */
[----:B--2---:R-:W2:Y:S01]  /*cb020*/  LDL.LU R244, [R1+0x1880] ;  /* 0x0018800001f47983 */ /* 0x004ea20000300800 */
[----:B------:R-:W-:-:S03]  /*cb030*/  IMAD.WIDE R198, R16, 0x4, R8 ;  /* 0x0000000410c67825 */ /* 0x000fc600078e0208 */
[----:B------:R-:W4:Y:S01]  /*cb040*/  LDL.LU R16, [R1+0x147c] ;  /* 0x00147c0001107983 */ /* 0x000f220000300800 */
[----:B------:R-:W-:-:S03]  /*cb050*/  ISETP.LT.AND P4, PT, R17, R236, !P3 ;  /* 0x000000ec1100720c */ /* 0x000fc60005f81270 */
[----:B------:R-:W2:Y:S01]  /*cb060*/  LDL.LU R236, [R1+0x8c] ;  /* 0x00008c0001ec7983 */ /* 0x000ea20000300800 */
[----:B------:R-:W-:Y:S01]  /*cb070*/  ISETP.LT.AND P3, PT, R15, R237, !P3 ;  /* 0x000000ed0f00720c */ /* 0x000fe20005f61270 */
[----:B------:R-:W-:-:S04]  /*cb080*/  IMAD.WIDE R232, R0, 0x4, R2 ;  /* 0x0000000400e87825 */ /* 0x000fc800078e0202 */
[----:B------:R-:W-:Y:S01]  /*cb090*/  IMAD.WIDE R234, R0, 0x4, R4 ;  /* 0x0000000400ea7825 */ /* 0x000fe200078e0204 */
[----:B------:R-:W1:Y:S01]  /*cb0a0*/  LDC R237, c[0x0][0x228] ;  /* 0x00008a00ffed7b82 */ /* 0x000e620000000800 */
[----:B----4-:R4:W-:Y:S04]  /*cb0b0*/  @P0 STG.E desc[UR60][R198.64], R16 ;  /* 0x00000010c6000986 */ /* 0x0109e8000c10193c */
[----:B---3--:R3:W-:Y:S04]  /*cb0c0*/  @P6 STG.E desc[UR60][R232.64], R238 ;  /* 0x000000eee8006986 */ /* 0x0087e8000c10193c */
[----:B------:R1:W-:Y:S01]  /*cb0d0*/  @P2 STG.E desc[UR60][R234.64], R239 ;  /* 0x000000efea002986 */ /* 0x0003e2000c10193c */
[----:B----4-:R-:W-:-:S02]  /*cb0e0*/  VIADD R16, R10, 0x48 ;  /* 0x000000480a107836 */ /* 0x010fc40000000000 */
[----:B------:R-:W-:-:S04]  /*cb0f0*/  IMAD.WIDE R198, R0, 0x4, R6 ;  /* 0x0000000400c67825 */ /* 0x000fc800078e0206 */
[----:B---3--:R-:W-:Y:S01]  /*cb100*/  IMAD.WIDE R232, R0, 0x4, R8 ;  /* 0x0000000400e87825 */ /* 0x008fe200078e0208 */
[----:B------:R-:W3:Y:S08]  /*cb110*/  LDC R238, c[0x0][0x228] ;  /* 0x00008a00ffee7b82 */ /* 0x000ef00000000800 */
[----:B-1----:R-:W1:Y:S01]  /*cb120*/  LDC R239, c[0x0][0x228] ;  /* 0x00008a00ffef7b82 */ /* 0x002e620000000800 */
        /* <DEDUP_REMOVED lines=11> */
[----:B------:R-:W3:Y:S08]  /*cb1e0*/  LDC R247, c[0x0][0x228] ;  /* 0x00008a00fff77b82 */ /* 0x000ef00000000800 */
[----:B--2---:R-:W2:Y:S08]  /*cb1f0*/  LDC R236, c[0x0][0x228] ;  /* 0x00008a00ffec7b82 */ /* 0x004eb00000000800 */
[----:B------:R-:W2:Y:S08]  /*cb200*/  LDC.64 R198, c[0x0][0x228] ;  /* 0x00008a00ffc67b82 */ /* 0x000eb00000000a00 */
[----:B------:R-:W2:Y:S01]  /*cb210*/  LDC R246, c[0x0][0x228] ;  /* 0x00008a00fff67b82 */ /* 0x000ea20000000800 */
[----:B------:R1:W-:Y:S04]  /*cb220*/  @P2 STG.E desc[UR60][R196.64], R244 ;  /* 0x000000f4c4002986 */ /* 0x0003e8000c10193c */
[----:B----4-:R-:W4:Y:S03]  /*cb230*/  LDL.LU R252, [R1+0x480] ;  /* 0x0004800001fc7983 */ /* 0x010f260000300800 */
[----:B------:R-:W4:Y:S01]  /*cb240*/  LDC R245, c[0x0][0x228] ;  /* 0x00008a00fff57b82 */ /* 0x000f220000000800 */
[----:B-1----:R-:W3:Y:S07]  /*cb250*/  LDL.LU R196, [R1+0x1480] ;  /* 0x0014800001c47983 */ /* 0x002eee0000300800 */
[----:B------:R-:W1:Y:S01]  /*cb260*/  LDC R244, c[0x0][0x22c] ;  /* 0x00008b00fff47b82 */ /* 0x000e620000000800 */
[----:B------:R-:W-:Y:S01]  /*cb270*/  IMAD.WIDE R232, R0, 0x4, R4 ;  /* 0x0000000400e87825 */ /* 0x000fe200078e0204 */
[----:B------:R-:W2:Y:S01]  /*cb280*/  LDL.LU R197, [R1+0x1c80] ;  /* 0x001c800001c57983 */ /* 0x000ea20000300800 */
[----:B-1----:R-:W-:-:S03]  /*cb290*/  ISETP.GE.AND P2, PT, R16, R244, PT ;  /* 0x000000f41000720c */ /* 0x002fc60003f46270 */
[----:B------:R-:W4:Y:S01]  /*cb2a0*/  LDL.LU R244, [R1+0x490] ;  /* 0x0004900001f47983 */ /* 0x000f220000300800 */
[----:B------:R-:W-:-:S03]  /*cb2b0*/  ISETP.LT.AND P5, PT, R17, R239, !P2 ;  /* 0x000000ef1100720c */ /* 0x000fc600057a1270 */
[----:B---3--:R1:W-:Y:S01]  /*cb2c0*/  @P4 STG.E desc[UR60][R232.64], R196 ;  /* 0x000000c4e8004986 */ /* 0x0083e2000c10193c */
[----:B------:R-:W-:-:S03]  /*cb2d0*/  ISETP.LT.AND P4, PT, R13, R238, !P2 ;  /* 0x000000ee0d00720c */ /* 0x000fc60005781270 */
[----:B-1----:R-:W3:Y:S04]  /*cb2e0*/  LDL.LU R233, [R1+0x1080] ;  /* 0x0010800001e97983 */ /* 0x002ee80000300800 */
[----:B------:R-:W4:Y:S04]  /*cb2f0*/  LDL.LU R238, [R1+0x90] ;  /* 0x0000900001ee7983 */ /* 0x000f280000300800 */
[----:B------:R-:W4:Y:S04]  /*cb300*/  LDL.LU R239, [R1+0xc80] ;  /* 0x000c800001ef7983 */ /* 0x000f280000300800 */
[----:B--2---:R1:W-:Y:S01]  /*cb310*/  @P3 STG.E desc[UR60][R234.64], R197 ;  /* 0x000000c5ea003986 */ /* 0x0043e2000c10193c */
[----:B------:R-:W-:-:S02]  /*cb320*/  ISETP.LT.AND P3, PT, R11, R237, !P2 ;  /* 0x000000ed0b00720c */ /* 0x000fc40005761270 */
[C---:B------:R-:W-:Y:S01]  /*cb330*/  IADD3 R16, R0.reuse, R14, RZ ;  /* 0x0000000e00107210 */ /* 0x040fe20007ffe0ff */
[----:B-1----:R-:W-:-:S04]  /*cb340*/  IMAD.WIDE R196, R0, 0x4, R8 ;  /* 0x0000000400c47825 */ /* 0x002fc800078e0208 */
[----:B------:R-:W-:Y:S02]  /*cb350*/  VIADD R0, R10, 0x4a ;  /* 0x0000004a0a007836 */ /* 0x000fe40000000000 */
[C---:B------:R-:W-:Y:S01]  /*cb360*/  IMAD.WIDE R234, R16.reuse, 0x4, R4 ;  /* 0x0000000410ea7825 */ /* 0x040fe200078e0204 */
[----:B---3--:R1:W-:Y:S01]  /*cb370*/  @P0 STG.E desc[UR60][R196.64], R233 ;  /* 0x000000e9c4000986 */ /* 0x0083e2000c10193c */
[----:B------:R-:W-:Y:S02]  /*cb380*/  ISETP.LT.AND P0, PT, R15, R236, !P2 ;  /* 0x000000ec0f00720c */ /* 0x000fe40005701270 */
[C---:B------:R-:W-:Y:S01]  /*cb390*/  IMAD.WIDE R236, R16.reuse, 0x4, R6 ;  /* 0x0000000410ec7825 */ /* 0x040fe200078e0206 */
[----:B-1----:R-:W1:Y:S03]  /*cb3a0*/  LDC.64 R196, c[0x0][0x228] ;  /* 0x00008a00ffc47b82 */ /* 0x002e660000000a00 */
[----:B------:R-:W-:Y:S01]  /*cb3b0*/  IMAD.WIDE R232, R16, 0x4, R2 ;  /* 0x0000000410e87825 */ /* 0x000fe200078e0202 */
[----:B------:R-:W-:-:S04]  /*cb3c0*/  ISETP.GE.AND P2, PT, R0, R199, PT ;  /* 0x000000c70000720c */ /* 0x000fc80003f46270 */
[----:B----4-:R-:W-:Y:S04]  /*cb3d0*/  @P3 STG.E desc[UR60][R232.64], R239 ;  /* 0x000000efe8003986 */ /* 0x010fe8000c10193c */
[----:B------:R2:W-:Y:S04]  /*cb3e0*/  @P4 STG.E desc[UR60][R234.64], R244 ;  /* 0x000000f4ea004986 */ /* 0x0005e8000c10193c */
[----:B------:R3:W-:Y:S01]  /*cb3f0*/  @P5 STG.E desc[UR60][R236.64], R252 ;  /* 0x000000fcec005986 */ /* 0x0007e2000c10193c */
[----:B------:R-:W-:Y:S02]  /*cb400*/  ISETP.LT.AND P4, PT, R17, R247, !P2 ;  /* 0x000000f71100720c */ /* 0x000fe40005781270 */
[----:B------:R-:W-:-:S02]  /*cb410*/  ISETP.LT.AND P5, PT, R13, R246, !P2 ;  /* 0x000000f60d00720c */ /* 0x000fc400057a1270 */
[----:B------:R-:W-:Y:S02]  /*cb420*/  ISETP.LT.AND P3, PT, R11, R245, !P2 ;  /* 0x000000f50b00720c */ /* 0x000fe40005761270 */
[----:B------:R-:W-:Y:S01]  /*cb430*/  ISETP.LT.AND P2, PT, R15, R198, !P2 ;  /* 0x000000c60f00720c */ /* 0x000fe20005741270 */
[C---:B------:R-:W-:Y:S01]  /*cb440*/  IMAD.WIDE R198, R16.reuse, 0x4, R8 ;  /* 0x0000000410c67825 */ /* 0x040fe200078e0208 */
[----:B------:R-:W-:-:S03]  /*cb450*/  IADD3 R0, R16, R14, RZ ;  /* 0x0000000e10007210 */ /* 0x000fc60007ffe0ff */
[----:B------:R-:W-:Y:S01]  /*cb460*/  VIADD R16, R10, 0x4b ;  /* 0x0000004b0a107836 */ /* 0x000fe20000000000 */
[----:B------:R-:W4:Y:S08]  /*cb470*/  LDC R246, c[0x0][0x22c] ;  /* 0x00008b00fff67b82 */ /* 0x000f300000000800 */
[----:B--2---:R-:W2:Y:S01]  /*cb480*/  LDC R244, c[0x0][0x228] ;  /* 0x00008a00fff47b82 */ /* 0x004ea20000000800 */
[----:B------:R1:W-:Y:S04]  /*cb490*/  @P0 STG.E desc[UR60][R198.64], R238 ;  /* 0x000000eec6000986 */ /* 0x0003e8000c10193c */
[----:B---3--:R-:W3:Y:S04]  /*cb4a0*/  LDL.LU R252, [R1+0xc84] ;  /* 0x000c840001fc7983 */ /* 0x008ee80000300800 */
[----:B------:R-:W4:Y:S01]  /*cb4b0*/  LDL.LU R247, [R1+0x1084] ;  /* 0x0010840001f77983 */ /* 0x000f220000300800 */
[----:B------:R-:W4:Y:S08]  /*cb4c0*/  LDC R245, c[0x0][0x228] ;  /* 0x00008a00fff57b82 */ /* 0x000f300000000800 */
[----:B------:R-:W3:Y:S01]  /*cb4d0*/  LDC R239, c[0x0][0x228] ;  /* 0x00008a00ffef7b82 */ /* 0x000ee20000000800 */
[----:B-1----:R-:W-:Y:S01]  /*cb4e0*/  ISETP.GE.AND P0, PT, R16, R197, PT ;  /* 0x000000c51000720c */ /* 0x002fe20003f06270 */
        /* <DEDUP_REMOVED lines=17> */
[----:B------:R-:W1:Y:S01]  /*cb600*/  LDC R236, c[0x0][0x228] ;  /* 0x00008a00ffec7b82 */ /* 0x000e620000000800 */
[----:B------:R-:W-:-:S07]  /*cb610*/  IMAD.WIDE R232, R16, 0x4, R4 ;  /* 0x0000000410e87825 */ /* 0x000fce00078e0204 */
[----:B------:R-:W4:Y:S01]  /*cb620*/  LDC R237, c[0x0][0x228] ;  /* 0x00008a00ffed7b82 */ /* 0x000f220000000800 */
[----:B------:R2:W-:Y:S01]  /*cb630*/  @P2 STG.E desc[UR60][R198.64], R247 ;  /* 0x000000f7c6002986 */ /* 0x0005e2000c10193c */
[----:B------:R-:W-:-:S03]  /*cb640*/  ISETP.GE.AND P2, PT, R0, R246, PT ;  /* 0x000000f60000720c */ /* 0x000fc60003f46270 */
[----:B------:R-:W4:Y:S01]  /*cb650*/  LDL.LU R246, [R1+0x94] ;  /* 0x0000940001f67983 */ /* 0x000f220000300800 */
[----:B------:R-:W-:-:S03]  /*cb660*/  ISETP.LT.AND P4, PT, R17, R245, !P0 ;  /* 0x000000f51100720c */ /* 0x000fc60004781270 */
[----:B------:R-:W3:Y:S01]  /*cb670*/  LDL.LU R245, [R1+0x484] ;  /* 0x0004840001f57983 */ /* 0x000ee20000300800 */
[----:B--2---:R-:W-:-:S04]  /*cb680*/  IMAD.WIDE R198, R16, 0x4, R2 ;  /* 0x0000000410c67825 */ /* 0x004fc800078e0202 */
[----:B------:R-:W-:Y:S01]  /*cb690*/  IMAD.WIDE R234, R16, 0x4, R6 ;  /* 0x0000000410ea7825 */ /* 0x000fe200078e0206 */
[----:B------:R-:W2:Y:S01]  /*cb6a0*/  LDC R247, c[0x0][0x228] ;  /* 0x00008a00fff77b82 */ /* 0x000ea20000000800 */
[----:B------:R1:W-:Y:S01]  /*cb6b0*/  @P3 STG.E desc[UR60][R198.64], R252 ;  /* 0x000000fcc6003986 */ /* 0x0003e2000c10193c */
[----:B------:R-:W-:-:S03]  /*cb6c0*/  ISETP.LT.AND P3, PT, R11, R239, !P2 ;  /* 0x000000ef0b00720c */ /* 0x000fc60005761270 */
[----:B------:R-:W2:Y:S01]  /*cb6d0*/  LDL.LU R239, [R1+0x494] ;  /* 0x0004940001ef7983 */ /* 0x000ea20000300800 */
[----:B------:R-:W-:Y:S02]  /*cb6e0*/  ISETP.LT.AND P0, PT, R15, R196, !P0 ;  /* 0x000000c40f00720c */ /* 0x000fe40004701270 */
[----:B------:R-:W4:Y:S01]  /*cb6f0*/  LDC.64 R196, c[0x0][0x228] ;  /* 0x00008a00ffc47b82 */ /* 0x000f220000000a00 */
[----:B------:R-:W-:-:S07]  /*cb700*/  IADD3 R0, R16, R14, RZ ;  /* 0x0000000e10007210 */ /* 0x000fce0007ffe0ff */
[----:B-1----:R-:W1:Y:S01]  /*cb710*/  LDC R252, c[0x0][0x228] ;  /* 0x00008a00fffc7b82 */ /* 0x002e620000000800 */
[----:B------:R-:W-:-:S04]  /*cb720*/  IMAD.WIDE R198, R16, 0x4, R8 ;  /* 0x0000000410c67825 */ /* 0x000fc800078e0208 */
[----:B------:R-:W-:Y:S01]  /*cb730*/  VIADD R16, R10, 0x4d ;  /* 0x0000004d0a107836 */ /* 0x000fe20000000000 */
        /* <DEDUP_REMOVED lines=16> */
[C---:B------:R-:W-:Y:S01]  /*cb840*/  IMAD.WIDE R198, R0.reuse, 0x4, R4 ;  /* 0x0000000400c67825 */ /* 0x040fe200078e0204 */
[----:B------:R1:W-:Y:S03]  /*cb850*/  @P3 STG.E desc[UR60][R232.64], R244 ;  /* 0x000000f4e8003986 */ /* 0x0003e6000c10193c */
[----:B------:R-:W-:-:S04]  /*cb860*/  IMAD.WIDE R234, R0, 0x4, R8 ;  /* 0x0000000400ea7825 */ /* 0x000fc800078e0208 */
[----:B-1----:R-:W-:Y:S01]  /*cb870*/  IMAD.WIDE R232, R0, 0x4, R6 ;  /* 0x0000000400e87825 */ /* 0x002fe200078e0206 */
        /* <DEDUP_REMOVED lines=8> */
[----:B------:R-:W4:Y:S08]  /*cb900*/  LDC.64 R198, c[0x0][0x228] ;  /* 0x00008a00ffc67b82 */ /* 0x000f300000000a00 */
[----:B------:R-:W4:Y:S01]  /*cb910*/  LDC R247, c[0x0][0x228] ;  /* 0x00008a00fff77b82 */ /* 0x000f220000000800 */
[----:B-1----:R-:W-:Y:S01]  /*cb920*/  IADD3 R16, R0, R14, RZ ;  /* 0x0000000e00107210 */ /* 0x002fe20007ffe0ff */
[----:B------:R-:W-:-:S05]  /*cb930*/  VIADD R0, R10, 0x4e ;  /* 0x0000004e0a007836 */ /* 0x000fca0000000000 */
        /* <DEDUP_REMOVED lines=34> */
[----:B-1----:R-:W-:-:S02]  /*cbb60*/  ISETP.LT.AND P6, PT, R13, R252, !P2 ;  /* 0x000000fc0d00720c */ /* 0x002fc400057c1270 */
[----:B------:R-:W-:Y:S01]  /*cbb70*/  ISETP.LT.AND P5, PT, R11, R247, !P2 ;  /* 0x000000f70b00720c */ /* 0x000fe200057a1270 */
        /* <DEDUP_REMOVED lines=44> */
[----:B---3--:R-:W-:-:S03]  /*cbe40*/  ISETP.LT.AND P4, PT, R17, R244, !P3 ;  /* 0x000000f41100720c */ /* 0x008fc60005f81270 */
[----:B------:R-:W3:Y:S01]  /*cbe50*/  LDL.LU R244, [R1+0x4a0] ;  /* 0x0004a00001f47983 */ /* 0x000ee20000300800 */
[----:B--2---:R-:W-:-:S04]  /*cbe60*/  IMAD.WIDE R232, R0, 0x4, R4 ;  /* 0x0000000400e87825 */ /* 0x004fc800078e0204 */
[----:B------:R-:W-:Y:S01]  /*cbe70*/  IMAD.WIDE R198, R0, 0x4, R6 ;  /* 0x0000000400c67825 */ /* 0x000fe200078e0206 */
[----:B------:R2:W-:Y:S04]  /*cbe80*/  @P5 STG.E desc[UR60][R232.64], R247 ;  /* 0x000000f7e8005986 */ /* 0x0005e8000c10193c */
[----:B------:R4:W-:Y:S01]  /*cbe90*/  @P2 STG.E desc[UR60][R198.64], R245 ;  /* 0x000000f5c6002986 */ /* 0x0009e2000c10193c */
[----:B-1----:R-:W-:Y:S02]  /*cbea0*/  ISETP.LT.AND P5, PT, R11, R234, !P3 ;  /* 0x000000ea0b00720c */ /* 0x002fe40005fa1270 */
[----:B------:R-:W-:Y:S02]  /*cbeb0*/  ISETP.LT.AND P2, PT, R13, R235, !P3 ;  /* 0x000000eb0d00720c */ /* 0x000fe40005f41270 */
[----:B------:R-:W-:-:S02]  /*cbec0*/  ISETP.LT.AND P3, PT, R15, R239, !P3 ;  /* 0x000000ef0f00720c */ /* 0x000fc40005f61270 */
[----:B------:R-:W3:Y:S01]  /*cbed0*/  LDL.LU R239, [R1+0x890] ;  /* 0x0008900001ef7983 */ /* 0x000ee20000300800 */
[----:B------:R-:W-:Y:S02]  /*cbee0*/  VIADD R16, R10, 0x52 ;  /* 0x000000520a107836 */ /* 0x000fe40000000000 */
[C---:B--2---:R-:W-:Y:S01]  /*cbef0*/  IMAD.WIDE R232, R0.reuse, 0x4, R8 ;  /* 0x0000000400e87825 */ /* 0x044fe200078e0208 */
[----:B------:R-:W-:Y:S01]  /*cbf00*/  IADD3 R0, R0, R14, RZ ;  /* 0x0000000e00007210 */ /* 0x000fe20007ffe0ff */
[----:B----4-:R-:W1:Y:S08]  /*cbf10*/  LDC R245, c[0x0][0x22c] ;  /* 0x00008b00fff57b82 */ /* 0x010e700000000800 */
[----:B------:R-:W2:Y:S01]  /*cbf20*/  LDC R247, c[0x0][0x228] ;  /* 0x00008a00fff77b82 */ /* 0x000ea20000000800 */
[----:B------:R4:W-:Y:S01]  /*cbf30*/  @P0 STG.E desc[UR60][R232.64], R246 ;  /* 0x000000f6e8000986 */ /* 0x0009e2000c10193c */
[----:B------:R-:W-:-:S04]  /*cbf40*/  IMAD.WIDE R198, R0, 0x4, R2 ;  /* 0x0000000400c67825 */ /* 0x000fc800078e0202 */
[----:B------:R-:W-:Y:S01]  /*cbf50*/  IMAD.WIDE R234, R0, 0x4, R6 ;  /* 0x0000000400ea7825 */ /* 0x000fe200078e0206 */
[----:B------:R-:W-:Y:S01]  /*cbf60*/  ISETP.GE.AND P0, PT, R16, R197, PT ;  /* 0x000000c51000720c */ /* 0x000fe20003f06270 */
[----:B------:R4:W-:Y:S02]  /*cbf70*/  @P5 STG.E desc[UR60][R198.64], R252 ;  /* 0x000000fcc6005986 */ /* 0x0009e4000c10193c */
[C---:B----4-:R-:W-:Y:S01]  /*cbf80*/  IMAD.WIDE R232, R0.reuse, 0x4, R4 ;  /* 0x0000000400e87825 */ /* 0x050fe200078e0204 */
[----:B------:R-:W4:Y:S01]  /*cbf90*/  LDC R246, c[0x0][0x228] ;  /* 0x00008a00fff67b82 */ /* 0x000f220000000800 */
[----:B------:R-:W2:Y:S01]  /*cbfa0*/  LDL.LU R252, [R1+0x10a4] ;  /* 0x0010a40001fc7983 */ /* 0x000ea20000300800 */
[----:B------:R-:W-:Y:S02]  /*cbfb0*/  ISETP.LT.AND P5, PT, R15, R196, !P0 ;  /* 0x000000c40f00720c */ /* 0x000fe400047a1270 */
[----:B------:R-:W-:Y:S02]  /*cbfc0*/  ISETP.LT.AND P6, PT, R17, R238, !P0 ;  /* 0x000000ee1100720c */ /* 0x000fe400047c1270 */
[C---:B------:R-:W-:Y:S01]  /*cbfd0*/  IADD3 R16, R0.reuse, R14, RZ ;  /* 0x0000000e00107210 */ /* 0x040fe20007ffe0ff */
[----:B------:R-:W-:Y:S01]  /*cbfe0*/  IMAD.WIDE R196, R0, 0x4, R8 ;  /* 0x0000000400c47825 */ /* 0x000fe200078e0208 */
[----:B------:R-:W2:Y:S08]  /*cbff0*/  LDC.64 R198, c[0x0][0x228] ;  /* 0x00008a00ffc67b82 */ /* 0x000eb00000000a00 */
[----:B------:R-:W2:Y:S01]  /*cc000*/  LDC R238, c[0x0][0x228] ;  /* 0x00008a00ffee7b82 */ /* 0x000ea20000000800 */
[----:B---3--:R3:W-:Y:S04]  /*cc010*/  @P2 STG.E desc[UR60][R232.64], R239 ;  /* 0x000000efe8002986 */ /* 0x0087e8000c10193c */
[----:B------:R1:W-:Y:S01]  /*cc020*/  @P4 STG.E desc[UR60][R234.64], R244 ;  /* 0x000000f4ea004986 */ /* 0x0003e2000c10193c */
[----:B------:R-:W-:-:S02]  /*cc030*/  ISETP.LT.AND P4, PT, R11, R236, !P0 ;  /* 0x000000ec0b00720c */ /* 0x000fc40004781270 */
[----:B------:R-:W-:Y:S01]  /*cc040*/  ISETP.LT.AND P0, PT, R13, R237, !P0 ;  /* 0x000000ed0d00720c */ /* 0x000fe20004701270 */
[----:B---3--:R-:W3:Y:S01]  /*cc050*/  LDC R239, c[0x0][0x228] ;  /* 0x00008a00ffef7b82 */ /* 0x008ee20000000800 */
[----:B-1----:R-:W4:Y:S04]  /*cc060*/  LDL.LU R235, [R1+0x1494] ;  /* 0x0014940001eb7983 */ /* 0x002f280000300800 */
[----:B------:R-:W2:Y:S04]  /*cc070*/  LDL.LU R236, [R1+0xa0] ;  /* 0x0000a00001ec7983 */ /* 0x000ea80000300800 */
[----:B------:R-:W3:Y:S04]  /*cc080*/  LDL.LU R237, [R1+0x1094] ;  /* 0x0010940001ed7983 */ /* 0x000ee80000300800 */
[----:B------:R-:W3:Y:S01]  /*cc090*/  LDL.LU R0, [R1+0x1894] ;  /* 0x0018940001007983 */ /* 0x000ee20000300800 */
[----:B------:R-:W-:-:S04]  /*cc0a0*/  IMAD.WIDE R232, R16, 0x4, R2 ;  /* 0x0000000410e87825 */ /* 0x000fc800078e0202 */
[----:B------:R-:W-:Y:S01]  /*cc0b0*/  VIADD R234, R10, 0x53 ;  /* 0x000000530aea7836 */ /* 0x000fe20000000000 */
[----:B------:R-:W1:Y:S04]  /*cc0c0*/  LDC R244, c[0x0][0x228] ;  /* 0x00008a00fff47b82 */ /* 0x000e680000000800 */
[----:B------:R-:W-:Y:S02]  /*cc0d0*/  ISETP.GE.AND P2, PT, R234, R245, PT ;  /* 0x000000f5ea00720c */ /* 0x000fe40003f46270 */
[----:B------:R-:W3:Y:S04]  /*cc0e0*/  LDL.LU R245, [R1+0x1498] ;  /* 0x0014980001f57983 */ /* 0x000ee80000300800 */
[----:B--2---:R2:W-:Y:S04]  /*cc0f0*/  @P3 STG.E desc[UR60][R196.64], R236 ;  /* 0x000000ecc4003986 */ /* 0x0045e8000c10193c */
[----:B----4-:R4:W-:Y:S01]  /*cc100*/  @P4 STG.E desc[UR60][R232.64], R235 ;  /* 0x000000ebe8004986 */ /* 0x0109e2000c10193c */
[----:B------:R-:W-:-:S02]  /*cc110*/  ISETP.LT.AND P3, PT, R11, R246, !P2 ;  /* 0x000000f60b00720c */ /* 0x000fc40005761270 */
[----:B------:R-:W-:Y:S01]  /*cc120*/  ISETP.LT.AND P4, PT, R13, R247, !P2 ;  /* 0x000000f70d00720c */ /* 0x000fe20005781270 */
[----:B------:R-:W3:Y:S04]  /*cc130*/  LDL.LU R246, [R1+0xa4] ;  /* 0x0000a40001f67983 */ /* 0x000ee80000300800 */
[----:B------:R-:W3:Y:S01]  /*cc140*/  LDL.LU R247, [R1+0x894] ;  /* 0x0008940001f77983 */ /* 0x000ee20000300800 */
[----:B--2---:R-:W-:-:S04]  /*cc150*/  IMAD.WIDE R196, R16, 0x4, R4 ;  /* 0x0000000410c47825 */ /* 0x004fc800078e0204 */
[----:B----4-:R-:W-:-:S04]  /*cc160*/  IMAD.WIDE R232, R16, 0x4, R6 ;  /* 0x0000000410e87825 */ /* 0x010fc800078e0206 */
[----:B------:R-:W-:Y:S01]  /*cc170*/  IMAD.WIDE R234, R16, 0x4, R8 ;  /* 0x0000000410ea7825 */ /* 0x000fe200078e0208 */
[----:B------:R-:W2:Y:S01]  /*cc180*/  LDC R236, c[0x0][0x228] ;  /* 0x00008a00ffec7b82 */ /* 0x000ea20000000800 */
[----:B---3--:R3:W-:Y:S04]  /*cc190*/  @P0 STG.E desc[UR60][R196.64], R237 ;  /* 0x000000edc4000986 */ /* 0x0087e8000c10193c */
[----:B------:R4:W-:Y:S04]  /*cc1a0*/  @P6 STG.E desc[UR60][R232.64], R0 ;  /* 0x00000000e8006986 */ /* 0x0009e8000c10193c */
[----:B------:R1:W-:Y:S01]  /*cc1b0*/  @P5 STG.E desc[UR60][R234.64], R252 ;  /* 0x000000fcea005986 */ /* 0x0003e2000c10193c */
[----:B---3--:R-:W3:Y:S01]  /*cc1c0*/  LDC R237, c[0x0][0x228] ;  /* 0x00008a00ffed7b82 */ /* 0x008ee20000000800 */
[----:B----4-:R-:W-:-:S02]  /*cc1d0*/  VIADD R0, R10, 0x54 ;  /* 0x000000540a007836 */ /* 0x010fc40000000000 */
[----:B-1----:R-:W4:Y:S04]  /*cc1e0*/  LDL.LU R235, [R1+0xc94] ;  /* 0x000c940001eb7983 */ /* 0x002f280000300800 */
[----:B------:R-:W2:Y:S01]  /*cc1f0*/  LDL.LU R252, [R1+0x10a8] ;  /* 0x0010a80001fc7983 */ /* 0x000ea20000300800 */
[----:B------:R-:W-:-:S03]  /*cc200*/  ISETP.GE.AND P0, PT, R0, R199, PT ;  /* 0x000000c70000720c */ /* 0x000fc60003f06270 */
[----:B------:R-:W2:Y:S01]  /*cc210*/  LDL.LU R199, [R1+0x4a4] ;  /* 0x0004a40001c77983 */ /* 0x000ea20000300800 */
[----:B------:R-:W-:Y:S02]  /*cc220*/  IADD3 R16, R16, R14, RZ ;  /* 0x0000000e10107210 */ /* 0x000fe40007ffe0ff */
[----:B------:R-:W-:Y:S02]  /*cc230*/  ISETP.LT.AND P6, PT, R11, R239, !P0 ;  /* 0x000000ef0b00720c */ /* 0x000fe400047c1270 */
[----:B------:R-:W1:Y:S01]  /*cc240*/  LDC R239, c[0x0][0x228] ;  /* 0x00008a00ffef7b82 */ /* 0x000e620000000800 */
[----:B------:R-:W-:-:S04]  /*cc250*/  IMAD.WIDE R196, R16, 0x4, R2 ;  /* 0x0000000410c47825 */ /* 0x000fc800078e0202 */
[C---:B------:R-:W-:Y:S01]  /*cc260*/  IMAD.WIDE R232, R16.reuse, 0x4, R4 ;  /* 0x0000000410e87825 */ /* 0x040fe200078e0204 */
[----:B------:R-:W-:Y:S02]  /*cc270*/  IADD3 R0, R16, R14, RZ ;  /* 0x0000000e10007210 */ /* 0x000fe40007ffe0ff */
[----:B---3--:R-:W-:Y:S02]  /*cc280*/  ISETP.LT.AND P5, PT, R15, R237, !P2 ;  /* 0x000000ed0f00720c */ /* 0x008fe400057a1270 */
[----:B------:R-:W-:Y:S02]  /*cc290*/  ISETP.LT.AND P2, PT, R17, R238, !P2 ;  /* 0x000000ee1100720c */ /* 0x000fe40005741270 */
[----:B------:R-:W3:Y:S01]  /*cc2a0*/  LDC R238, c[0x0][0x228] ;  /* 0x00008a00ffee7b82 */ /* 0x000ee20000000800 */
[----:B----4-:R4:W-:Y:S04]  /*cc2b0*/  @P3 STG.E desc[UR60][R196.64], R235 ;  /* 0x000000ebc4003986 */ /* 0x0109e8000c10193c */
[----:B------:R1:W-:Y:S01]  /*cc2c0*/  @P4 STG.E desc[UR60][R232.64], R247 ;  /* 0x000000f7e8004986 */ /* 0x0003e2000c10193c */
[----:B--2---:R-:W-:Y:S01]  /*cc2d0*/  ISETP.LT.AND P4, PT, R13, R236, !P0 ;  /* 0x000000ec0d00720c */ /* 0x004fe20004781270 */
[----:B------:R-:W-:-:S04]  /*cc2e0*/  IMAD.WIDE R236, R0, 0x4, R2 ;  /* 0x0000000400ec7825 */ /* 0x000fc800078e0202 */
[----:B----4-:R-:W-:-:S04]  /*cc2f0*/  IMAD.WIDE R234, R16, 0x4, R8 ;  /* 0x0000000410ea7825 */ /* 0x010fc800078e0208 */
[----:B-1----:R-:W-:Y:S01]  /*cc300*/  IMAD.WIDE R232, R16, 0x4, R6 ;  /* 0x0000000410e87825 */ /* 0x002fe200078e0206 */
[----:B------:R-:W-:Y:S01]  /*cc310*/  ISETP.LT.AND P3, PT, R17, R244, !P0 ;  /* 0x000000f41100720c */ /* 0x000fe20004761270 */
[----:B------:R-:W1:Y:S08]  /*cc320*/  LDC.64 R196, c[0x0][0x228] ;  /* 0x00008a00ffc47b82 */ /* 0x000e700000000a00 */
[----:B------:R-:W2:Y:S01]  /*cc330*/  LDC R247, c[0x0][0x228] ;  /* 0x00008a00fff77b82 */ /* 0x000ea20000000800 */
[----:B------:R-:W-:Y:S04]  /*cc340*/  @P2 STG.E desc[UR60][R232.64], R199 ;  /* 0x000000c7e8002986 */ /* 0x000fe8000c10193c */
[----:B------:R-:W-:Y:S04]  /*cc350*/  @P5 STG.E desc[UR60][R234.64], R246 ;  /* 0x000000f6ea005986 */ /* 0x000fe8000c10193c */
[----:B------:R4:W-:Y:S01]  /*cc360*/  @P6 STG.E desc[UR60][R236.64], R245 ;  /* 0x000000f5ec006986 */ /* 0x0009e2000c10193c */
[----:B------:R-:W2:Y:S03]  /*cc370*/  LDC R244, c[0x0][0x22c] ;  /* 0x00008b00fff47b82 */ /* 0x000ea60000000800 */
[----:B----4-:R-:W4:Y:S04]  /*cc380*/  LDL.LU R236, [R1+0x1098] ;  /* 0x0010980001ec7983 */ /* 0x010f280000300800 */
[----:B------:R-:W3:Y:S01]  /*cc390*/  LDL.LU R237, [R1+0x1898] ;  /* 0x0018980001ed7983 */ /* 0x000ee20000300800 */
[----:B------:R-:W-:Y:S01]  /*cc3a0*/  ISETP.LT.AND P0, PT, R15, R198, !P0 ;  /* 0x000000c60f00720c */ /* 0x000fe20004701270 */
[----:B------:R-:W-:-:S04]  /*cc3b0*/  IMAD.WIDE R198, R0, 0x4, R4 ;  /* 0x0000000400c67825 */ /* 0x000fc800078e0204 */
[----:B------:R-:W-:-:S04]  /*cc3c0*/  IMAD.WIDE R232, R0, 0x4, R6 ;  /* 0x0000000400e87825 */ /* 0x000fc800078e0206 */
[----:B------:R-:W-:Y:S01]  /*cc3d0*/  IMAD.WIDE R234, R0, 0x4, R8 ;  /* 0x0000000400ea7825 */ /* 0x000fe200078e0208 */
[----:B------:R-:W2:Y:S01]  /*cc3e0*/  LDL.LU R246, [R1+0x898] ;  /* 0x0008980001f67983 */ /* 0x000ea20000300800 */
[----:B------:R-:W2:Y:S02]  /*cc3f0*/  LDC R245, c[0x0][0x228] ;  /* 0x00008a00fff57b82 */ /* 0x000ea40000000800 */
[----:B------:R-:W-:-:S05]  /*cc400*/  VIADD R16, R10, 0x55 ;  /* 0x000000550a107836 */ /* 0x000fca0000000000 */
[----:B-1----:R-:W-:Y:S01]  /*cc410*/  ISETP.GE.AND P2, PT, R16, R197, PT ;  /* 0x000000c51000720c */ /* 0x002fe20003f46270 */
[----:B----4-:R1:W-:Y:S04]  /*cc420*/  @P4 STG.E desc[UR60][R198.64], R236 ;  /* 0x000000ecc6004986 */ /* 0x0103e8000c10193c */
[----:B---3--:R-:W-:Y:S04]  /*cc430*/  @P3 STG.E desc[UR60][R232.64], R237 ;  /* 0x000000ede8003986 */ /* 0x008fe8000c10193c */
[----:B------:R3:W-:Y:S01]  /*cc440*/  @P0 STG.E desc[UR60][R234.64], R252 ;  /* 0x000000fcea000986 */ /* 0x0007e2000c10193c */
[----:B------:R-:W-:Y:S01]  /*cc450*/  IMAD.IADD R0, R0, 0x1, R14 ;  /* 0x0000000100007824 */ /* 0x000fe200078e020e */
[----:B------:R-:W-:-:S02]  /*cc460*/  IADD3 R16, R10, 0x56, RZ ;  /* 0x000000560a107810 */ /* 0x000fc40007ffe0ff */
[----:B------:R-:W-:Y:S02]  /*cc470*/  ISETP.LT.AND P4, PT, R13, R239, !P2 ;  /* 0x000000ef0d00720c */ /* 0x000fe40005781270 */
[----:B------:R-:W-:Y:S01]  /*cc480*/  ISETP.LT.AND P5, PT, R15, R196, !P2 ;  /* 0x000000c40f00720c */ /* 0x000fe200057a1270 */
[----:B-1----:R-:W1:Y:S08]  /*cc490*/  LDC.64 R198, c[0x0][0x228] ;  /* 0x00008a00ffc67b82 */ /* 0x002e700000000a00 */
[----:B------:R-:W4:Y:S01]  /*cc4a0*/  LDC R236, c[0x0][0x228] ;  /* 0x00008a00ffec7b82 */ /* 0x000f220000000800 */
[----:B---3--:R-:W3:Y:S01]  /*cc4b0*/  LDL.LU R235, [R1+0xc98] ;  /* 0x000c980001eb7983 */ /* 0x008ee20000300800 */
[----:B------:R-:W-:Y:S01]  /*cc4c0*/  ISETP.LT.AND P3, PT, R11, R238, !P2 ;  /* 0x000000ee0b00720c */ /* 0x000fe20005761270 */
[----:B------:R-:W-:Y:S01]  /*cc4d0*/  IMAD.WIDE R232, R0, 0x4, R2 ;  /* 0x0000000400e87825 */ /* 0x000fe200078e0202 */
[----:B--2---:R-:W-:-:S02]  /*cc4e0*/  ISETP.LT.AND P0, PT, R17, R247, !P2 ;  /* 0x000000f71100720c */ /* 0x004fc40005701270 */
[----:B------:R-:W-:Y:S01]  /*cc4f0*/  ISETP.GE.AND P2, PT, R16, R244, PT ;  /* 0x000000f41000720c */ /* 0x000fe20003f46270 */
[----:B------:R-:W2:Y:S04]  /*cc500*/  LDL.LU R252, [R1+0x109c] ;  /* 0x00109c0001fc7983 */ /* 0x000ea80000300800 */
[----:B------:R-:W2:Y:S04]  /*cc510*/  LDL.LU R247, [R1+0x149c] ;  /* 0x00149c0001f77983 */ /* 0x000ea80000300800 */
[----:B------:R-:W2:Y:S01]  /*cc520*/  LDL.LU R16, [R1+0xa8] ;  /* 0x0000a80001107983 */ /* 0x000ea20000300800 */
[----:B------:R-:W-:Y:S01]  /*cc530*/  IMAD.WIDE R196, R0, 0x4, R4 ;  /* 0x0000000400c47825 */ /* 0x000fe200078e0204 */
[----:B------:R-:W1:Y:S08]  /*cc540*/  LDC R239, c[0x0][0x228] ;  /* 0x00008a00ffef7b82 */ /* 0x000e700000000800 */
[----:B------:R-:W2:Y:S08]  /*cc550*/  LDC R244, c[0x0][0x228] ;  /* 0x00008a00fff47b82 */ /* 0x000eb00000000800 */
[----:B------:R-:W2:Y:S08]  /*cc560*/  LDC R238, c[0x0][0x228] ;  /* 0x00008a00ffee7b82 */ /* 0x000eb00000000800 */
[----:B------:R-:W2:Y:S01]  /*cc570*/  LDC R237, c[0x0][0x228] ;  /* 0x00008a00ffed7b82 */ /* 0x000ea20000000800 */
[----:B---3--:R-:W-:Y:S01]  /*cc580*/  @P3 STG.E desc[UR60][R232.64], R235 ;  /* 0x000000ebe8003986 */ /* 0x008fe2000c10193c */
[----:B------:R-:W-:-:S03]  /*cc590*/  ISETP.LT.AND P3, PT, R11, R245, !P2 ;  /* 0x000000f50b00720c */ /* 0x000fc60005761270 */
[----:B------:R-:W3:Y:S04]  /*cc5a0*/  LDL.LU R245, [R1+0x4a8] ;  /* 0x0004a80001f57983 */ /* 0x000ee80000300800 */
[----:B------:R4:W-:Y:S02]  /*cc5b0*/  @P4 STG.E desc[UR60][R196.64], R246 ;  /* 0x000000f6c4004986 */ /* 0x0009e4000c10193c */
[----:B----4-:R-:W4:Y:S01]  /*cc5c0*/  LDC R246, c[0x0][0x228] ;  /* 0x00008a00fff67b82 */ /* 0x010f220000000800 */
[----:B------:R-:W-:-:S04]  /*cc5d0*/  IMAD.WIDE R232, R0, 0x4, R6 ;  /* 0x0000000400e87825 */ /* 0x000fc800078e0206 */
[C---:B------:R-:W-:Y:S01]  /*cc5e0*/  IMAD.WIDE R234, R0.reuse, 0x4, R8 ;  /* 0x0000000400ea7825 */ /* 0x040fe200078e0208 */
[----:B------:R-:W-:-:S05]  /*cc5f0*/  IADD3 R0, R0, R14, RZ ;  /* 0x0000000e00007210 */ /* 0x000fca0007ffe0ff */
[----:B------:R-:W-:Y:S01]  /*cc600*/  IMAD.WIDE R196, R0, 0x4, R2 ;  /* 0x0000000400c47825 */ /* 0x000fe200078e0202 */
[----:B------:R-:W-:Y:S02]  /*cc610*/  ISETP.LT.AND P6, PT, R15, R236, !P2 ;  /* 0x000000ec0f00720c */ /* 0x000fe400057c1270 */
[----:B----4-:R-:W-:Y:S02]  /*cc620*/  ISETP.LT.AND P4, PT, R13, R246, !P2 ;  /* 0x000000f60d00720c */ /* 0x010fe40005781270 */
[----:B-1----:R-:W-:Y:S01]  /*cc630*/  ISETP.LT.AND P2, PT, R17, R239, !P2 ;  /* 0x000000ef1100720c */ /* 0x002fe20005741270 */
[----:B------:R-:W1:Y:S01]  /*cc640*/  LDC R246, c[0x0][0x228] ;  /* 0x00008a00fff67b82 */ /* 0x000e620000000800 */
[----:B------:R-:W4:Y:S04]  /*cc650*/  LDL.LU R239, [R1+0x10ac] ;  /* 0x0010ac0001ef7983 */ /* 0x000f280000300800 */
[----:B---3--:R3:W-:Y:S04]  /*cc660*/  @P0 STG.E desc[UR60][R232.64], R245 ;  /* 0x000000f5e8000986 */ /* 0x0087e8000c10193c */
[----:B--2---:R2:W-:Y:S04]  /*cc670*/  @P5 STG.E desc[UR60][R234.64], R16 ;  /* 0x00000010ea005986 */ /* 0x0045e8000c10193c */
[----:B------:R1:W-:Y:S01]  /*cc680*/  @P3 STG.E desc[UR60][R196.64], R247 ;  /* 0x000000f7c4003986 */ /* 0x0003e2000c10193c */
[----:B---3--:R-:W3:Y:S01]  /*cc690*/  LDC R245, c[0x0][0x228] ;  /* 0x00008a00fff57b82 */ /* 0x008ee20000000800 */
[----:B--2---:R-:W-:-:S02]  /*cc6a0*/  VIADD R16, R10, 0x57 ;  /* 0x000000570a107836 */ /* 0x004fc40000000000 */
[----:B------:R-:W-:-:S05]  /*cc6b0*/  IMAD.WIDE R232, R0, 0x4, R4 ;  /* 0x0000000400e87825 */ /* 0x000fca00078e0204 */
[----:B-1----:R-:W1:Y:S08]  /*cc6c0*/  LDC.64 R196, c[0x0][0x228] ;  /* 0x00008a00ffc47b82 */ /* 0x002e700000000a00 */
[----:B------:R-:W2:Y:S01]  /*cc6d0*/  LDC R247, c[0x0][0x228] ;  /* 0x00008a00fff77b82 */ /* 0x000ea20000000800 */
[----:B------:R-:W-:Y:S01]  /*cc6e0*/  ISETP.GE.AND P0, PT, R16, R199, PT ;  /* 0x000000c71000720c */ /* 0x000fe20003f06270 */
[----:B------:R3:W-:Y:S03]  /*cc6f0*/  @P4 STG.E desc[UR60][R232.64], R252 ;  /* 0x000000fce8004986 */ /* 0x0007e6000c10193c */
[----:B------:R-:W-:-:S02]  /*cc700*/  ISETP.LT.AND P4, PT, R17, R244, !P0 ;  /* 0x000000f41100720c */ /* 0x000fc40004781270 */
[----:B------:R-:W4:Y:S01]  /*cc710*/  LDL.LU R244, [R1+0x189c] ;  /* 0x00189c0001f47983 */ /* 0x000f220000300800 */
[----:B------:R-:W-:Y:S01]  /*cc720*/  ISETP.LT.AND P3, PT, R15, R198, !P0 ;  /* 0x000000c60f00720c */ /* 0x000fe20004761270 */
[----:B------:R-:W-:-:S04]  /*cc730*/  IMAD.WIDE R198, R0, 0x4, R6 ;  /* 0x0000000400c67825 */ /* 0x000fc800078e0206 */
[C---:B------:R-:W-:Y:S02]  /*cc740*/  IMAD.IADD R16, R0.reuse, 0x1, R14 ;  /* 0x0000000100107824 */ /* 0x040fe400078e020e */
[----:B---3--:R-:W-:Y:S01]  /*cc750*/  IMAD.WIDE R232, R0, 0x4, R8 ;  /* 0x0000000400e87825 */ /* 0x008fe200078e0208 */
[----:B------:R-:W-:Y:S01]  /*cc760*/  ISETP.LT.AND P5, PT, R13, R238, !P0 ;  /* 0x000000ee0d00720c */ /* 0x000fe200047a1270 */
[----:B------:R-:W3:Y:S01]  /*cc770*/  LDL.LU R0, [R1+0x89c] ;  /* 0x00089c0001007983 */ /* 0x000ee20000300800 */
[----:B------:R-:W-:Y:S01]  /*cc780*/  ISETP.LT.AND P0, PT, R11, R237, !P0 ;  /* 0x000000ed0b00720c */ /* 0x000fe20004701270 */
[----:B------:R-:W2:Y:S02]  /*cc790*/  LDC R252, c[0x0][0x228] ;  /* 0x00008a00fffc7b82 */ /* 0x000ea40000000800 */
[----:B----4-:R4:W-:Y:S04]  /*cc7a0*/  @P2 STG.E desc[UR60][R198.64], R244 ;  /* 0x000000f4c6002986 */ /* 0x0109e8000c10193c */
[----:B----4-:R-:W4:Y:S02]  /*cc7b0*/  LDL.LU R199, [R1+0xc9c] ;  /* 0x000c9c0001c77983 */ /* 0x010f240000300800 */
[----:B------:R-:W1:Y:S01]  /*cc7c0*/  LDC R198, c[0x0][0x22c] ;  /* 0x00008b00ffc67b82 */ /* 0x000e620000000800 */
[----:B------:R-:W-:Y:S01]  /*cc7d0*/  IADD3 R238, R10, 0x58, RZ ;  /* 0x000000580aee7810 */ /* 0x000fe20007ffe0ff */
[----:B------:R-:W-:-:S04]  /*cc7e0*/  IMAD.WIDE R234, R16, 0x4, R2 ;  /* 0x0000000410ea7825 */ /* 0x000fc800078e0202 */
[----:B------:R-:W-:Y:S01]  /*cc7f0*/  IMAD.WIDE R236, R16, 0x4, R4 ;  /* 0x0000000410ec7825 */ /* 0x000fe200078e0204 */
[----:B------:R2:W-:Y:S01]  /*cc800*/  @P6 STG.E desc[UR60][R232.64], R239 ;  /* 0x000000efe8006986 */ /* 0x0005e2000c10193c */
[----:B------:R-:W3:Y:S08]  /*cc810*/  LDC R244, c[0x0][0x228] ;  /* 0x00008a00fff47b82 */ /* 0x000ef00000000800 */
[----:B--2---:R-:W2:Y:S01]  /*cc820*/  LDC R239, c[0x0][0x228] ;  /* 0x00008a00ffef7b82 */ /* 0x004ea20000000800 */
[----:B-1----:R-:W-:-:S02]  /*cc830*/  ISETP.GE.AND P2, PT, R238, R198, PT ;  /* 0x000000c6ee00720c */ /* 0x002fc40003f46270 */
[----:B------:R-:W2:Y:S04]  /*cc840*/  LDL.LU R238, [R1+0x18a0] ;  /* 0x0018a00001ee7983 */ /* 0x000ea80000300800 */
[----:B----4-:R1:W-:Y:S04]  /*cc850*/  @P0 STG.E desc[UR60][R234.64], R199 ;  /* 0x000000c7ea000986 */ /* 0x0103e8000c10193c */
[----:B---3--:R3:W-:Y:S04]  /*cc860*/  @P5 STG.E desc[UR60][R236.64], R0 ;  /* 0x00000000ec005986 */ /* 0x0087e8000c10193c */
[----:B-1----:R-:W4:Y:S04]  /*cc870*/  LDL.LU R234, [R1+0xac] ;  /* 0x0000ac0001ea7983 */ /* 0x002f280000300800 */
[----:B------:R-:W4:Y:S04]  /*cc880*/  LDL.LU R235, [R1+0x1c90] ;  /* 0x001c900001eb7983 */ /* 0x000f280000300800 */
[----:B---3--:R-:W3:Y:S01]  /*cc890*/  LDL.LU R237, [R1+0x4ac] ;  /* 0x0004ac0001ed7983 */ /* 0x008ee20000300800 */
[----:B------:R-:W-:Y:S01]  /*cc8a0*/  IMAD.WIDE R198, R16, 0x4, R6 ;  /* 0x0000000410c67825 */ /* 0x000fe200078e0206 */
[----:B--2---:R-:W-:-:S03]  /*cc8b0*/  ISETP.LT.AND P5, PT, R11, R239, !P2 ;  /* 0x000000ef0b00720c */ /* 0x004fc600057a1270 */
[C---:B------:R-:W-:Y:S01]  /*cc8c0*/  IMAD.WIDE R232, R16.reuse, 0x4, R8 ;  /* 0x0000000410e87825 */ /* 0x040fe200078e0208 */
[----:B------:R-:W-:-:S03]  /*cc8d0*/  IADD3 R0, R16, R14, RZ ;  /* 0x0000000e10007210 */ /* 0x000fc60007ffe0ff */
[----:B------:R-:W-:Y:S01]  /*cc8e0*/  VIADD R16, R10, 0x59 ;  /* 0x000000590a107836 */ /* 0x000fe20000000000 */
[----:B------:R-:W2:Y:S04]  /*cc8f0*/  LDL.LU R239, [R1+0x8a0] ;  /* 0x0008a00001ef7983 */ /* 0x000ea80000300800 */
[----:B------:R-:W-:Y:S02]  /*cc900*/  ISETP.GE.AND P0, PT, R16, R197, PT ;  /* 0x000000c51000720c */ /* 0x000fe40003f06270 */
[----:B------:R-:W2:Y:S04]  /*cc910*/  LDL.LU R16, [R1+0xca0] ;  /* 0x000ca00001107983 */ /* 0x000ea80000300800 */
[----:B------:R-:W2:Y:S04]  /*cc920*/  LDL.LU R197, [R1+0x10b0] ;  /* 0x0010b00001c57983 */ /* 0x000ea80000300800 */
[----:B---3--:R1:W-:Y:S04]  /*cc930*/  @P4 STG.E desc[UR60][R198.64], R237 ;  /* 0x000000edc6004986 */ /* 0x0083e8000c10193c */
[----:B----4-:R3:W-:Y:S01]  /*cc940*/  @P3 STG.E desc[UR60][R232.64], R234 ;  /* 0x000000eae8003986 */ /* 0x0107e2000c10193c */
[----:B------:R-:W-:-:S02]  /*cc950*/  ISETP.LT.AND P3, PT, R13, R244, !P2 ;  /* 0x000000f40d00720c */ /* 0x000fc40005761270 */
[----:B------:R-:W-:Y:S02]  /*cc960*/  ISETP.LT.AND P4, PT, R17, R246, !P2 ;  /* 0x000000f61100720c */ /* 0x000fe40005781270 */
[----:B------:R-:W-:Y:S01]  /*cc970*/  ISETP.LT.AND P2, PT, R15, R247, !P2 ;  /* 0x000000f70f00720c */ /* 0x000fe20005741270 */
[----:B------:R-:W4:Y:S01]  /*cc980*/  LDC R244, c[0x0][0x228] ;  /* 0x00008a00fff47b82 */ /* 0x000f220000000800 */
[----:B------:R-:W4:Y:S07]  /*cc990*/  LDL.LU R247, [R1+0xb0] ;  /* 0x0000b00001f77983 */ /* 0x000f2e0000300800 */
[----:B-1----:R-:W1:Y:S01]  /*cc9a0*/  LDC.64 R198, c[0x0][0x228] ;  /* 0x00008a00ffc67b82 */ /* 0x002e620000000a00 */
[----:B------:R-:W-:-:S07]  /*cc9b0*/  ISETP.LT.AND P6, PT, R11, R245, !P0 ;  /* 0x000000f50b00720c */ /* 0x000fce00047c1270 */
[----:B------:R-:W4:Y:S01]  /*cc9c0*/  LDC R245, c[0x0][0x228] ;  /* 0x00008a00fff57b82 */ /* 0x000f220000000800 */
[----:B---3--:R-:W-:-:S04]  /*cc9d0*/  IMAD.WIDE R232, R0, 0x4, R2 ;  /* 0x0000000400e87825 */ /* 0x008fc800078e0202 */
[----:B------:R-:W-:-:S03]  /*cc9e0*/  IMAD.WIDE R236, R0, 0x4, R8 ;  /* 0x0000000400ec7825 */ /* 0x000fc600078e0208 */
[----:B------:R-:W3:Y:S01]  /*cc9f0*/  LDC R246, c[0x0][0x228] ;  /* 0x00008a00fff67b82 */ /* 0x000ee20000000800 */
[----:B------:R2:W-:Y:S01]  /*cca00*/  @P5 STG.E desc[UR60][R232.64], R235 ;  /* 0x000000ebe8005986 */ /* 0x0005e2000c10193c */
[----:B------:R-:W-:-:S03]  /*cca10*/  ISETP.LT.AND P5, PT, R13, R252, !P0 ;  /* 0x000000fc0d00720c */ /* 0x000fc600047a1270 */
[----:B------:R-:W3:Y:S01]  /*cca20*/  LDL.LU R252, [R1+0x4b0] ;  /* 0x0004b00001fc7983 */ /* 0x000ee20000300800 */
[----:B--2---:R-:W-:-:S05]  /*cca30*/  IMAD.WIDE R232, R0, 0x4, R4 ;  /* 0x0000000400e87825 */ /* 0x004fca00078e0204 */
[----:B------:R2:W-:Y:S04]  /*cca40*/  @P3 STG.E desc[UR60][R232.64], R238 ;  /* 0x000000eee8003986 */ /* 0x0005e8000c10193c */
[----:B--2---:R-:W2:Y:S01]  /*cca50*/  LDL.LU R233, [R1+0x14a0] ;  /* 0x0014a00001e97983 */ /* 0x004ea20000300800 */
[----:B------:R-:W1:Y:S01]  /*cca60*/  LDC R238, c[0x0][0x228] ;  /* 0x00008a00ffee7b82 */ /* 0x000e620000000800 */
[C---:B------:R-:W-:Y:S01]  /*cca70*/  IMAD.WIDE R234, R0.reuse, 0x4, R6 ;  /* 0x0000000400ea7825 */ /* 0x040fe200078e0206 */
[----:B------:R-:W-:-:S04]  /*cca80*/  IADD3 R0, R0, R14, RZ ;  /* 0x0000000e00007210 */ /* 0x000fc80007ffe0ff */
[----:B--2---:R-:W-:Y:S04]  /*cca90*/  @P4 STG.E desc[UR60][R234.64], R233 ;  /* 0x000000e9ea004986 */ /* 0x004fe8000c10193c */
[----:B------:R2:W-:Y:S04]  /*ccaa0*/  @P2 STG.E desc[UR60][R236.64], R16 ;  /* 0x00000010ec002986 */ /* 0x0005e8000c10193c */
[----:B--2---:R-:W2:Y:S01]  /*ccab0*/  LDL.LU R236, [R1+0x1c94] ;  /* 0x001c940001ec7983 */ /* 0x004ea20000300800 */
[----:B-1----:R-:W-:Y:S01]  /*ccac0*/  ISETP.LT.AND P2, PT, R17, R238, !P0 ;  /* 0x000000ee1100720c */ /* 0x002fe20004741270 */
[----:B------:R-:W-:-:S04]  /*ccad0*/  IMAD.WIDE R232, R0, 0x4, R2 ;  /* 0x0000000400e87825 */ /* 0x000fc800078e0202 */
[----:B------:R-:W-:Y:S02]  /*ccae0*/  VIADD R16, R10, 0x5a ;  /* 0x0000005a0a107836 */ /* 0x000fe40000000000 */
[----:B------:R-:W-:Y:S01]  /*ccaf0*/  IMAD.WIDE R234, R0, 0x4, R4 ;  /* 0x0000000400ea7825 */ /* 0x000fe200078e0204 */
[----:B------:R-:W-:Y:S01]  /*ccb00*/  ISETP.LT.AND P0, PT, R15, R196, !P0 ;  /* 0x000000c40f00720c */ /* 0x000fe20004701270 */
[----:B------:R-:W1:Y:S01]  /*ccb10*/  LDC R238, c[0x0][0x228] ;  /* 0x00008a00ffee7b82 */ /* 0x000e620000000800 */
[----:B------:R3:W-:Y:S01]  /*ccb20*/  @P6 STG.E desc[UR60][R232.64], R197 ;  /* 0x000000c5e8006986 */ /* 0x0007e2000c10193c */
[----:B------:R-:W-:-:S03]  /*ccb30*/  ISETP.GE.AND P6, PT, R16, R199, PT ;  /* 0x000000c71000720c */ /* 0x000fc60003fc6270 */
[----:B------:R3:W-:Y:S01]  /*ccb40*/  @P5 STG.E desc[UR60][R234.64], R239 ;  /* 0x000000efea005986 */ /* 0x0007e2000c10193c */
[----:B----4-:R-:W-:-:S03]  /*ccb50*/  ISETP.LT.AND P3, PT, R11, R244, !P6 ;  /* 0x000000f40b00720c */ /* 0x010fc60007761270 */
[----:B------:R-:W4:Y:S01]  /*ccb60*/  LDL.LU R244, [R1+0x14a4] ;  /* 0x0014a40001f47983 */ /* 0x000f220000300800 */
[----:B---3--:R-:W-:-:S04]  /*ccb70*/  IMAD.WIDE R196, R0, 0x4, R6 ;  /* 0x0000000400c47825 */ /* 0x008fc800078e0206 */
[----:B------:R-:W-:Y:S01]  /*ccb80*/  IMAD.WIDE R232, R0, 0x4, R8 ;  /* 0x0000000400e87825 */ /* 0x000fe200078e0208 */
[----:B------:R-:W3:Y:S03]  /*ccb90*/  LDC R234, c[0x0][0x22c] ;  /* 0x00008b00ffea7b82 */ /* 0x000ee60000000800 */
[----:B------:R-:W-:-:S05]  /*ccba0*/  VIADD R16, R10, 0x5b ;  /* 0x0000005b0a107836 */ /* 0x000fca0000000000 */
[----:B------:R-:W1:Y:S01]  /*ccbb0*/  LDC R235, c[0x0][0x228] ;  /* 0x00008a00ffeb7b82 */ /* 0x000e620000000800 */
[----:B------:R3:W-:Y:S01]  /*ccbc0*/  @P2 STG.E desc[UR60][R196.64], R252 ;  /* 0x000000fcc4002986 */ /* 0x0007e2000c10193c */
[----:B------:R-:W-:-:S06]  /*ccbd0*/  ISETP.LT.AND P2, PT, R13, R245, !P6 ;  /* 0x000000f50d00720c */ /* 0x000fcc0007741270 */
[----:B------:R-:W1:Y:S01]  /*ccbe0*/  LDC R239, c[0x0][0x228] ;  /* 0x00008a00ffef7b82 */ /* 0x000e620000000800 */
[----:B---3--:R-:W3:Y:S04]  /*ccbf0*/  LDL.LU R252, [R1+0xca4] ;  /* 0x000ca40001fc7983 */ /* 0x008ee80000300800 */
[----:B------:R-:W4:Y:S01]  /*ccc00*/  LDL.LU R245, [R1+0x18a4] ;  /* 0x0018a40001f57983 */ /* 0x000f220000300800 */
[----:B------:R-:W-:-:S03]  /*ccc10*/  IADD3 R0, R0, R14, RZ ;  /* 0x0000000e00007210 */ /* 0x000fc60007ffe0ff */
[----:B------:R1:W-:Y:S04]  /*ccc20*/  @P0 STG.E desc[UR60][R232.64], R247 ;  /* 0x000000f7e8000986 */ /* 0x0003e8000c10193c */
[----:B------:R-:W3:Y:S01]  /*ccc30*/  LDL.LU R237, [R1+0x10b4] ;  /* 0x0010b40001ed7983 */ /* 0x000ee20000300800 */
[C---:B------:R-:W-:Y:S01]  /*ccc40*/  IMAD.WIDE R196, R0.reuse, 0x4, R2 ;  /* 0x0000000400c47825 */ /* 0x040fe200078e0202 */
[----:B------:R-:W-:Y:S01]  /*ccc50*/  ISETP.LT.AND P0, PT, R17, R246, !P6 ;  /* 0x000000f61100720c */ /* 0x000fe20007701270 */
[----:B-1----:R-:W1:Y:S01]  /*ccc60*/  LDC.64 R232, c[0x0][0x228] ;  /* 0x00008a00ffe87b82 */ /* 0x002e620000000a00 */
[----:B------:R-:W-:Y:S01]  /*ccc70*/  ISETP.LT.AND P6, PT, R15, R198, !P6 ;  /* 0x000000c60f00720c */ /* 0x000fe200077c1270 */
[C---:B------:R-:W-:Y:S01]  /*ccc80*/  IMAD.WIDE R198, R0.reuse, 0x4, R4 ;  /* 0x0000000400c67825 */ /* 0x040fe200078e0204 */
[----:B------:R-:W3:Y:S05]  /*ccc90*/  LDL.LU R247, [R1+0x4b4] ;  /* 0x0004b40001f77983 */ /* 0x000eea0000300800 */
[----:B------:R-:W1:Y:S01]  /*ccca0*/  LDC R246, c[0x0][0x228] ;  /* 0x00008a00fff67b82 */ /* 0x000e620000000800 */
[----:B--2---:R2:W-:Y:S07]  /*cccb0*/  @P3 STG.E desc[UR60][R196.64], R236 ;  /* 0x000000ecc4003986 */ /* 0x0045ee000c10193c */
[----:B--2---:R-:W2:Y:S01]  /*cccc0*/  LDC R236, c[0x0][0x22c] ;  /* 0x00008b00ffec7b82 */ /* 0x004ea20000000800 */
[----:B------:R-:W-:Y:S01]  /*cccd0*/  IMAD.WIDE R196, R0, 0x4, R6 ;  /* 0x0000000400c47825 */ /* 0x000fe200078e0206 */
[----:B--2---:R-:W-:-:S02]  /*ccce0*/  ISETP.GE.AND P4, PT, R16, R236, PT ;  /* 0x000000ec1000720c */ /* 0x004fc40003f86270 */
[----:B------:R-:W-:Y:S01]  /*cccf0*/  IADD3 R16, R10, 0xf5, RZ ;  /* 0x000000f50a107810 */ /* 0x000fe20007ffe0ff */
[----:B----4-:R2:W-:Y:S04]  /*ccd00*/  @P2 STG.E desc[UR60][R198.64], R245 ;  /* 0x000000f5c6002986 */ /* 0x0105e8000c10193c */
[----:B------:R4:W-:Y:S01]  /*ccd10*/  @P0 STG.E desc[UR60][R196.64], R244 ;  /* 0x000000f4c4000986 */ /* 0x0009e2000c10193c */
[----:B------:R-:W1:Y:S01]  /*ccd20*/  LDC R236, c[0x0][0x228] ;  /* 0x00008a00ffec7b82 */ /* 0x000e620000000800 */
[----:B------:R-:W-:Y:S02]  /*ccd30*/  ISETP.GE.AND P2, PT, R16, R234, PT ;  /* 0x000000ea1000720c */ /* 0x000fe40003f46270 */
[----:B------:R-:W3:Y:S01]  /*ccd40*/  LDL.LU R16, [R1+0x8a4] ;  /* 0x0008a40001107983 */ /* 0x000ee20000300800 */
[----:B--2---:R-:W-:-:S02]  /*ccd50*/  VIADD R198, R10, 0x5c ;  /* 0x0000005c0ac67836 */ /* 0x004fc40000000000 */
[C---:B----4-:R-:W-:Y:S02]  /*ccd60*/  IMAD.WIDE R196, R0.reuse, 0x4, R8 ;  /* 0x0000000400c47825 */ /* 0x050fe400078e0208 */
[----:B------:R-:W2:Y:S01]  /*ccd70*/  LDC R244, c[0x0][0x22c] ;  /* 0x00008b00fff47b82 */ /* 0x000ea20000000800 */
[----:B------:R-:W-:Y:S02]  /*ccd80*/  ISETP.LT.AND P5, PT, R11, R235, !P4 ;  /* 0x000000eb0b00720c */ /* 0x000fe400067a1270 */
[----:B------:R-:W-:Y:S02]  /*ccd90*/  ISETP.LT.AND P3, PT, R13, R238, !P4 ;  /* 0x000000ee0d00720c */ /* 0x000fe40006761270 */
[----:B------:R-:W-:Y:S01]  /*ccda0*/  IADD3 R0, R0, R14, RZ ;  /* 0x0000000e00007210 */ /* 0x000fe20007ffe0ff */
[----:B---3--:R3:W-:Y:S01]  /*ccdb0*/  @P6 STG.E desc[UR60][R196.64], R252 ;  /* 0x000000fcc4006986 */ /* 0x0087e2000c10193c */
[----:B-1----:R-:W-:Y:S02]  /*ccdc0*/  ISETP.GE.AND P6, PT, R198, R233, PT ;  /* 0x000000e9c600720c */ /* 0x002fe40003fc6270 */
[----:B------:R-:W-:Y:S01]  /*ccdd0*/  ISETP.LT.AND P0, PT, R17, R239, !P4 ;  /* 0x000000ef1100720c */ /* 0x000fe20006701270 */
[----:B------:R-:W1:Y:S08]  /*ccde0*/  LDC R238, c[0x0][0x228] ;  /* 0x00008a00ffee7b82 */ /* 0x000e700000000800 */
[----:B------:R-:W4:Y:S01]  /*ccdf0*/  LDC R245, c[0x0][0x228] ;  /* 0x00008a00fff57b82 */ /* 0x000f220000000800 */
[----:B---3--:R-:W3:Y:S04]  /*cce00*/  LDL.LU R252, [R1+0x14a8] ;  /* 0x0014a80001fc7983 */ /* 0x008ee80000300800 */
[----:B------:R-:W2:Y:S01]  /*cce10*/  LDL.LU R233, [R1+0xb4] ;  /* 0x0000b40001e97983 */ /* 0x000ea20000300800 */
[----:B------:R-:W-:Y:S01]  /*cce20*/  ISETP.LT.AND P4, PT, R15, R246, !P4 ;  /* 0x000000f60f00720c */ /* 0x000fe20006781270 */
[----:B------:R-:W-:-:S04]  /*cce30*/  IMAD.WIDE R196, R0, 0x4, R2 ;  /* 0x0000000400c47825 */ /* 0x000fc800078e0202 */
[----:B------:R-:W-:-:S04]  /*cce40*/  IMAD.WIDE R198, R0, 0x4, R4 ;  /* 0x0000000400c67825 */ /* 0x000fc800078e0204 */
[C---:B------:R-:W-:Y:S01]  /*cce50*/  IMAD.WIDE R234, R0.reuse, 0x4, R6 ;  /* 0x0000000400ea7825 */ /* 0x040fe200078e0206 */
[----:B------:R-:W4:Y:S04]  /*cce60*/  LDL.LU R246, [R1+0x18a8] ;  /* 0x0018a80001f67983 */ /* 0x000f280000300800 */
[----:B------:R1:W-:Y:S01]  /*cce70*/  @P5 STG.E desc[UR60][R196.64], R237 ;  /* 0x000000edc4005986 */ /* 0x0003e2000c10193c */
[----:B------:R-:W3:Y:S08]  /*cce80*/  LDC R239, c[0x0][0x228] ;  /* 0x00008a00ffef7b82 */ /* 0x000ef00000000800 */
[----:B-1----:R-:W1:Y:S08]  /*cce90*/  LDC R237, c[0x0][0x228] ;  /* 0x00008a00ffed7b82 */ /* 0x002e700000000800 */
[----:B------:R-:W3:Y:S01]  /*ccea0*/  LDC.64 R196, c[0x0][0x228] ;  /* 0x00008a00ffc47b82 */ /* 0x000ee20000000a00 */
[----:B------:R1:W-:Y:S04]  /*cceb0*/  @P3 STG.E desc[UR60][R198.64], R16 ;  /* 0x00000010c6003986 */ /* 0x0003e8000c10193c */
[----:B------:R1:W-:Y:S02]  /*ccec0*/  @P0 STG.E desc[UR60][R234.64], R247 ;  /* 0x000000f7ea000986 */ /* 0x0003e4000c10193c */
[----:B-1----:R-:W-:-:S04]  /*cced0*/  IMAD.WIDE R198, R0, 0x4, R8 ;  /* 0x0000000400c67825 */ /* 0x002fc800078e0208 */
[----:B------:R-:W-:Y:S01]  /*ccee0*/  VIADD R16, R10, 0x5d ;  /* 0x0000005d0a107836 */ /* 0x000fe20000000000 */
[----:B------:R-:W3:Y:S04]  /*ccef0*/  LDL.LU R247, [R1+0xca8] ;  /* 0x000ca80001f77983 */ /* 0x000ee80000300800 */
[----:B--2---:R1:W-:Y:S01]  /*ccf00*/  @P4 STG.E desc[UR60][R198.64], R233 ;  /* 0x000000e9c6004986 */ /* 0x0043e2000c10193c */
[----:B------:R-:W-:-:S03]  /*ccf10*/  ISETP.GE.AND P4, PT, R16, R244, PT ;  /* 0x000000f41000720c */ /* 0x000fc60003f86270 */
[----:B------:R-:W2:Y:S01]  /*ccf20*/  LDL.LU R16, [R1+0x1c98] ;  /* 0x001c980001107983 */ /* 0x000ea20000300800 */
[----:B------:R-:W-:Y:S02]  /*ccf30*/  ISETP.LT.AND P3, PT, R11, R236, !P6 ;  /* 0x000000ec0b00720c */ /* 0x000fe40007761270 */
[----:B------:R-:W-:Y:S02]  /*ccf40*/  ISETP.LT.AND P0, PT, R13, R237, !P6 ;  /* 0x000000ed0d00720c */ /* 0x000fe40007701270 */
[----:B------:R-:W-:Y:S02]  /*ccf50*/  IADD3 R0, R0, R14, RZ ;  /* 0x0000000e00007210 */ /* 0x000fe40007ffe0ff */
[----:B------:R-:W-:Y:S02]  /*ccf60*/  ISETP.LT.AND P5, PT, R17, R238, !P6 ;  /* 0x000000ee1100720c */ /* 0x000fe400077a1270 */
[----:B------:R-:W-:Y:S01]  /*ccf70*/  ISETP.LT.AND P6, PT, R15, R232, !P6 ;  /* 0x000000e80f00720c */ /* 0x000fe200077c1270 */
[----:B------:R-:W3:Y:S01]  /*ccf80*/  LDL.LU R244, [R1+0x10b8] ;  /* 0x0010b80001f47983 */ /* 0x000ee20000300800 */
[----:B------:R-:W3:Y:S01]  /*ccf90*/  LDC R236, c[0x0][0x228] ;  /* 0x00008a00ffec7b82 */ /* 0x000ee20000000800 */
[----:B------:R-:W-:-:S04]  /*ccfa0*/  IMAD.WIDE R234, R0, 0x4, R6 ;  /* 0x0000000400ea7825 */ /* 0x000fc800078e0206 */
[----:B-1----:R-:W-:-:S04]  /*ccfb0*/  IMAD.WIDE R198, R0, 0x4, R2 ;  /* 0x0000000400c67825 */ /* 0x002fc800078e0202 */
[----:B------:R-:W-:Y:S01]  /*ccfc0*/  IMAD.WIDE R232, R0, 0x4, R4 ;  /* 0x0000000400e87825 */ /* 0x000fe200078e0204 */
[----:B------:R-:W1:Y:S08]  /*ccfd0*/  LDC R237, c[0x0][0x228] ;  /* 0x00008a00ffed7b82 */ /* 0x000e700000000800 */
[----:B------:R-:W1:Y:S01]  /*ccfe0*/  LDC R238, c[0x0][0x228] ;  /* 0x00008a00ffee7b82 */ /* 0x000e620000000800 */
[----:B--2---:R2:W-:Y:S04]  /*ccff0*/  @P3 STG.E desc[UR60][R198.64], R16 ;  /* 0x00000010c6003986 */ /* 0x0045e8000c10193c */
[----:B----4-:R4:W-:Y:S01]  /*cd000*/  @P0 STG.E desc[UR60][R232.64], R246 ;  /* 0x000000f6e8000986 */ /* 0x0109e2000c10193c */
[----:B------:R-:W-:-:S03]  /*cd010*/  ISETP.LT.AND P3, PT, R13, R245, !P4 ;  /* 0x000000f50d00720c */ /* 0x000fc60006761270 */
[----:B---3--:R3:W-:Y:S04]  /*cd020*/  @P5 STG.E desc[UR60][R234.64], R252 ;  /* 0x000000fcea005986 */ /* 0x0087e8000c10193c */
[----:B------:R-:W3:Y:S01]  /*cd030*/  LDL.LU R245, [R1+0x4b8] ;  /* 0x0004b80001f57983 */ /* 0x000ee20000300800 */
[----:B--2---:R-:W-:Y:S02]  /*cd040*/  VIADD R16, R10, 0x5e ;  /* 0x0000005e0a107836 */ /* 0x004fe40000000000 */
[----:B----4-:R-:W-:Y:S01]  /*cd050*/  IMAD.WIDE R232, R0, 0x4, R8 ;  /* 0x0000000400e87825 */ /* 0x010fe200078e0208 */
[----:B------:R-:W2:Y:S01]  /*cd060*/  LDC.64 R198, c[0x0][0x228] ;  /* 0x00008a00ffc67b82 */ /* 0x000ea20000000a00 */
[----:B---3--:R-:W3:Y:S04]  /*cd070*/  LDL.LU R252, [R1+0x1c9c] ;  /* 0x001c9c0001fc7983 */ /* 0x008ee80000300800 */
[----:B------:R4:W-:Y:S01]  /*cd080*/  @P6 STG.E desc[UR60][R232.64], R247 ;  /* 0x000000f7e8006986 */ /* 0x0009e2000c10193c */
[----:B------:R-:W-:-:S03]  /*cd090*/  ISETP.GE.AND P6, PT, R16, R197, PT ;  /* 0x000000c51000720c */ /* 0x000fc60003fc6270 */
[----:B------:R-:W2:Y:S04]  /*cd0a0*/  LDL.LU R16, [R1+0x8a8] ;  /* 0x0008a80001107983 */ /* 0x000ea80000300800 */
[----:B------:R-:W3:Y:S01]  /*cd0b0*/  LDL.LU R197, [R1+0xb8] ;  /* 0x0000b80001c57983 */ /* 0x000ee20000300800 */
[----:B------:R-:W-:Y:S02]  /*cd0c0*/  ISETP.LT.AND P0, PT, R11, R239, !P4 ;  /* 0x000000ef0b00720c */ /* 0x000fe40006701270 */
[----:B------:R-:W-:Y:S02]  /*cd0d0*/  ISETP.LT.AND P5, PT, R17, R236, !P4 ;  /* 0x000000ec1100720c */ /* 0x000fe400067a1270 */
[----:B------:R-:W-:Y:S02]  /*cd0e0*/  IADD3 R0, R0, R14, RZ ;  /* 0x0000000e00007210 */ /* 0x000fe40007ffe0ff */
[----:B-1----:R-:W-:Y:S01]  /*cd0f0*/  ISETP.LT.AND P4, PT, R15, R237, !P4 ;  /* 0x000000ed0f00720c */ /* 0x002fe20006781270 */
[----:B------:R-:W1:Y:S08]  /*cd100*/  LDC R239, c[0x0][0x228] ;  /* 0x00008a00ffef7b82 */ /* 0x000e700000000800 */
[----:B------:R-:W1:Y:S08]  /*cd110*/  LDC R246, c[0x0][0x228] ;  /* 0x00008a00fff67b82 */ /* 0x000e700000000800 */
[----:B----4-:R-:W4:Y:S01]  /*cd120*/  LDC R247, c[0x0][0x228] ;  /* 0x00008a00fff77b82 */ /* 0x010f220000000800 */
[----:B------:R-:W-:-:S04]  /*cd130*/  IMAD.WIDE R234, R0, 0x4, R4 ;  /* 0x0000000400ea7825 */ /* 0x000fc800078e0204 */
[----:B------:R-:W-:-:S04]  /*cd140*/  IMAD.WIDE R232, R0, 0x4, R2 ;  /* 0x0000000400e87825 */ /* 0x000fc800078e0202 */
[C---:B------:R-:W-:Y:S01]  /*cd150*/  IMAD.WIDE R236, R0.reuse, 0x4, R6 ;  /* 0x0000000400ec7825 */ /* 0x040fe200078e0206 */
[----:B------:R1:W-:Y:S03]  /*cd160*/  @P0 STG.E desc[UR60][R232.64], R244 ;  /* 0x000000f4e8000986 */ /* 0x0003e6000c10193c */
[----:B-1----:R-:W-:Y:S01]  /*cd170*/  IMAD.WIDE R232, R0, 0x4, R8 ;  /* 0x0000000400e87825 */ /* 0x002fe200078e0208 */
[----:B------:R-:W1:Y:S01]  /*cd180*/  LDC R244, c[0x0][0x228] ;  /* 0x00008a00fff47b82 */ /* 0x000e620000000800 */
[----:B--2---:R2:W-:Y:S04]  /*cd190*/  @P3 STG.E desc[UR60][R234.64], R16 ;  /* 0x00000010ea003986 */ /* 0x0045e8000c10193c */
[----:B------:R4:W-:Y:S04]  /*cd1a0*/  @P5 STG.E desc[UR60][R236.64], R245 ;  /* 0x000000f5ec005986 */ /* 0x0009e8000c10193c */
[----:B---3--:R3:W-:Y:S01]  /*cd1b0*/  @P4 STG.E desc[UR60][R232.64], R197 ;  /* 0x000000c5e8004986 */ /* 0x0087e2000c10193c */
[----:B--2---:R-:W-:-:S03]  /*cd1c0*/  VIADD R16, R10, 0x5f ;  /* 0x0000005f0a107836 */ /* 0x004fc60000000000 */
[----:B----4-:R-:W2:Y:S04]  /*cd1d0*/  LDL.LU R236, [R1+0x18ac] ;  /* 0x0018ac0001ec7983 */ /* 0x010ea80000300800 */
[----:B------:R-:W4:Y:S01]  /*cd1e0*/  LDL.LU R237, [R1+0x14ac] ;  /* 0x0014ac0001ed7983 */ /* 0x000f220000300800 */
[----:B------:R-:W-:Y:S01]  /*cd1f0*/  ISETP.LT.AND P3, PT, R11, R238, !P6 ;  /* 0x000000ee0b00720c */ /* 0x000fe20007761270 */
[----:B------:R-:W4:Y:S01]  /*cd200*/  LDC R245, c[0x0][0x22c] ;  /* 0x00008b00fff57b82 */ /* 0x000f220000000800 */
[----:B------:R-:W-:-:S07]  /*cd210*/  ISETP.GE.AND P4, PT, R16, R199, PT ;  /* 0x000000c71000720c */ /* 0x000fce0003f86270 */
[----:B------:R-:W4:Y:S01]  /*cd220*/  LDC R238, c[0x0][0x228] ;  /* 0x00008a00ffee7b82 */ /* 0x000f220000000800 */
[----:B------:R-:W4:Y:S01]  /*cd230*/  LDL.LU R199, [R1+0xcac] ;  /* 0x000cac0001c77983 */ /* 0x000f220000300800 */
[----:B-1----:R-:W-:Y:S02]  /*cd240*/  ISETP.LT.AND P0, PT, R13, R244, !P6 ;  /* 0x000000f40d00720c */ /* 0x002fe40007701270 */
[----:B------:R-:W-:Y:S02]  /*cd250*/  IADD3 R0, R0, R14, RZ ;  /* 0x0000000e00007210 */ /* 0x000fe40007ffe0ff */
[----:B------:R-:W-:Y:S02]  /*cd260*/  ISETP.LT.AND P5, PT, R17, R239, !P6 ;  /* 0x000000ef1100720c */ /* 0x000fe400077a1270 */
[----:B------:R-:W-:Y:S01]  /*cd270*/  ISETP.LT.AND P6, PT, R15, R196, !P6 ;  /* 0x000000c40f00720c */ /* 0x000fe200077c1270 */
[----:B------:R-:W-:Y:S01]  /*cd280*/  VIADD R16, R10, 0x60 ;  /* 0x000000600a107836 */ /* 0x000fe20000000000 */
[----:B------:R-:W1:Y:S01]  /*cd290*/  LDC R244, c[0x0][0x228] ;  /* 0x00008a00fff47b82 */ /* 0x000e620000000800 */
[----:B---3--:R-:W-:-:S04]  /*cd2a0*/  IMAD.WIDE R196, R0, 0x4, R2 ;  /* 0x0000000400c47825 */ /* 0x008fc800078e0202 */
[----:B------:R-:W-:-:S04]  /*cd2b0*/  IMAD.WIDE R232, R0, 0x4, R4 ;  /* 0x0000000400e87825 */ /* 0x000fc800078e0204 */
[----:B------:R-:W-:Y:S01]  /*cd2c0*/  IMAD.WIDE R234, R0, 0x4, R6 ;  /* 0x0000000400ea7825 */ /* 0x000fe200078e0206 */
[----:B------:R-:W3:Y:S01]  /*cd2d0*/  LDC R239, c[0x0][0x228] ;  /* 0x00008a00ffef7b82 */ /* 0x000ee20000000800 */
[----:B------:R1:W-:Y:S04]  /*cd2e0*/  @P3 STG.E desc[UR60][R196.64], R252 ;  /* 0x000000fcc4003986 */ /* 0x0003e8000c10193c */
[----:B-1----:R-:W3:Y:S03]  /*cd2f0*/  LDL.LU R252, [R1+0xbc] ;  /* 0x0000bc0001fc7983 */ /* 0x002ee60000300800 */
[----:B------:R-:W1:Y:S01]  /*cd300*/  LDC.64 R196, c[0x0][0x228] ;  /* 0x00008a00ffc47b82 */ /* 0x000e620000000a00 */
[----:B--2---:R2:W-:Y:S04]  /*cd310*/  @P0 STG.E desc[UR60][R232.64], R236 ;  /* 0x000000ece8000986 */ /* 0x0045e8000c10193c */
[----:B----4-:R4:W-:Y:S01]  /*cd320*/  @P5 STG.E desc[UR60][R234.64], R237 ;  /* 0x000000edea005986 */ /* 0x0109e2000c10193c */
[----:B------:R-:W-:-:S03]  /*cd330*/  ISETP.LT.AND P5, PT, R17, R238, !P4 ;  /* 0x000000ee1100720c */ /* 0x000fc600067a1270 */
[----:B------:R-:W3:Y:S01]  /*cd340*/  LDL.LU R238, [R1+0x4bc] ;  /* 0x0004bc0001ee7983 */ /* 0x000ee20000300800 */
[----:B--2---:R-:W-:Y:S01]  /*cd350*/  IMAD.WIDE R232, R0, 0x4, R8 ;  /* 0x0000000400e87825 */ /* 0x004fe200078e0208 */
[----:B------:R-:W2:Y:S08]  /*cd360*/  LDC R236, c[0x0][0x228] ;  /* 0x00008a00ffec7b82 */ /* 0x000eb00000000800 */
[----:B----4-:R-:W4:Y:S01]  /*cd370*/  LDC R237, c[0x0][0x228] ;  /* 0x00008a00ffed7b82 */ /* 0x010f220000000800 */
[----:B------:R1:W-:Y:S01]  /*cd380*/  @P6 STG.E desc[UR60][R232.64], R199 ;  /* 0x000000c7e8006986 */ /* 0x0003e2000c10193c */
[----:B------:R-:W-:-:S03]  /*cd390*/  ISETP.GE.AND P6, PT, R16, R245, PT ;  /* 0x000000f51000720c */ /* 0x000fc60003fc6270 */
[----:B------:R-:W2:Y:S04]  /*cd3a0*/  LDL.LU R16, [R1+0x10bc] ;  /* 0x0010bc0001107983 */ /* 0x000ea80000300800 */
[----:B------:R-:W4:Y:S01]  /*cd3b0*/  LDL.LU R245, [R1+0x8ac] ;  /* 0x0008ac0001f57983 */ /* 0x000f220000300800 */
[----:B------:R-:W-:Y:S02]  /*cd3c0*/  ISETP.LT.AND P0, PT, R11, R246, !P4 ;  /* 0x000000f60b00720c */ /* 0x000fe40006701270 */
[----:B------:R-:W-:Y:S02]  /*cd3d0*/  ISETP.LT.AND P3, PT, R13, R247, !P4 ;  /* 0x000000f70d00720c */ /* 0x000fe40006761270 */
[----:B------:R-:W-:Y:S02]  /*cd3e0*/  IADD3 R0, R0, R14, RZ ;  /* 0x0000000e00007210 */ /* 0x000fe40007ffe0ff */
[----:B------:R-:W-:Y:S01]  /*cd3f0*/  ISETP.LT.AND P4, PT, R15, R198, !P4 ;  /* 0x000000c60f00720c */ /* 0x000fe20006781270 */
[----:B------:R-:W3:Y:S08]  /*cd400*/  LDC R247, c[0x0][0x228] ;  /* 0x00008a00fff77b82 */ /* 0x000ef00000000800 */
[----:B------:R-:W3:Y:S01]  /*cd410*/  LDC R246, c[0x0][0x228] ;  /* 0x00008a00fff67b82 */ /* 0x000ee20000000800 */
[----:B-1----:R-:W-:-:S04]  /*cd420*/  IMAD.WIDE R198, R0, 0x4, R2 ;  /* 0x0000000400c67825 */ /* 0x002fc800078e0202 */
[----:B------:R-:W-:-:S04]  /*cd430*/  IMAD.WIDE R232, R0, 0x4, R4 ;  /* 0x0000000400e87825 */ /* 0x000fc800078e0204 */
[----:B------:R-:W-:Y:S01]  /*cd440*/  IMAD.WIDE R234, R0, 0x4, R6 ;  /* 0x0000000400ea7825 */ /* 0x000fe200078e0206 */
[----:B--2---:R1:W-:Y:S04]  /*cd450*/  @P0 STG.E desc[UR60][R198.64], R16 ;  /* 0x00000010c6000986 */ /* 0x0043e8000c10193c */
[----:B----4-:R-:W-:Y:S04]  /*cd460*/  @P3 STG.E desc[UR60][R232.64], R245 ;  /* 0x000000f5e8003986 */ /* 0x010fe8000c10193c */
[----:B---3--:R2:W-:Y:S01]  /*cd470*/  @P5 STG.E desc[UR60][R234.64], R238 ;  /* 0x000000eeea005986 */ /* 0x0085e2000c10193c */
[----:B------:R-:W-:-:S03]  /*cd480*/  ISETP.LT.AND P5, PT, R17, R236, !P6 ;  /* 0x000000ec1100720c */ /* 0x000fc600077a1270 */
[----:B------:R-:W3:Y:S01]  /*cd490*/  LDL.LU R236, [R1+0x14b0] ;  /* 0x0014b00001ec7983 */ /* 0x000ee20000300800 */
[----:B-1----:R-:W-:-:S04]  /*cd4a0*/  IMAD.WIDE R198, R0, 0x4, R8 ;  /* 0x0000000400c67825 */ /* 0x002fc800078e0208 */
[----:B------:R-:W-:Y:S01]  /*cd4b0*/  VIADD R16, R10, 0x61 ;  /* 0x000000610a107836 */ /* 0x000fe20000000000 */
[----:B------:R-:W-:Y:S02]  /*cd4c0*/  ISETP.LT.AND P0, PT, R13, R244, !P6 ;  /* 0x000000f40d00720c */ /* 0x000fe40007701270 */
[----:B------:R-:W-:Y:S01]  /*cd4d0*/  ISETP.LT.AND P3, PT, R11, R239, !P6 ;  /* 0x000000ef0b00720c */ /* 0x000fe20007761270 */
[----:B--2---:R-:W1:Y:S01]  /*cd4e0*/  LDC R238, c[0x0][0x228] ;  /* 0x00008a00ffee7b82 */ /* 0x004e620000000800 */
[----:B------:R2:W-:Y:S01]  /*cd4f0*/  @P4 STG.E desc[UR60][R198.64], R252 ;  /* 0x000000fcc6004986 */ /* 0x0005e2000c10193c */
[----:B------:R-:W-:Y:S02]  /*cd500*/  ISETP.GE.AND P4, PT, R16, R197, PT ;  /* 0x000000c51000720c */ /* 0x000fe40003f86270 */
[----:B------:R-:W-:-:S04]  /*cd510*/  ISETP.LT.AND P6, PT, R15, R237, !P6 ;  /* 0x000000ed0f00720c */ /* 0x000fc800077c1270 */
[----:B------:R-:W4:Y:S01]  /*cd520*/  LDC R244, c[0x0][0x22c] ;  /* 0x00008b00fff47b82 */ /* 0x000f220000000800 */
[----:B------:R-:W-:-:S07]  /*cd530*/  IADD3 R0, R0, R14, RZ ;  /* 0x0000000e00007210 */ /* 0x000fce0007ffe0ff */
[----:B------:R-:W1:Y:S08]  /*cd540*/  LDC R245, c[0x0][0x228] ;  /* 0x00008a00fff57b82 */ /* 0x000e700000000800 */
[----:B------:R-:W1:Y:S01]  /*cd550*/  LDC R239, c[0x0][0x228] ;  /* 0x00008a00ffef7b82 */ /* 0x000e620000000800 */
[----:B--2---:R-:W2:Y:S04]  /*cd560*/  LDL.LU R252, [R1+0x4c0] ;  /* 0x0004c00001fc7983 */ /* 0x004ea80000300800 */
[----:B------:R-:W4:Y:S04]  /*cd570*/  LDL.LU R16, [R1+0x18b0] ;  /* 0x0018b00001107983 */ /* 0x000f280000300800 */
[----:B------:R-:W2:Y:S04]  /*cd580*/  LDL.LU R197, [R1+0xcb0] ;  /* 0x000cb00001c57983 */ /* 0x000ea80000300800 */
[----:B------:R-:W3:Y:S01]  /*cd590*/  LDL.LU R237, [R1+0x1ca0] ;  /* 0x001ca00001ed7983 */ /* 0x000ee20000300800 */
[----:B------:R-:W-:-:S04]  /*cd5a0*/  IMAD.WIDE R198, R0, 0x4, R2 ;  /* 0x0000000400c67825 */ /* 0x000fc800078e0202 */
[----:B------:R-:W-:-:S04]  /*cd5b0*/  IMAD.WIDE R232, R0, 0x4, R4 ;  /* 0x0000000400e87825 */ /* 0x000fc800078e0204 */
[----:B------:R-:W-:Y:S01]  /*cd5c0*/  IMAD.WIDE R234, R0, 0x4, R6 ;  /* 0x0000000400ea7825 */ /* 0x000fe200078e0206 */
[----:B---3--:R3:W-:Y:S04]  /*cd5d0*/  @P3 STG.E desc[UR60][R198.64], R237 ;  /* 0x000000edc6003986 */ /* 0x0087e8000c10193c */
[----:B----4-:R4:W-:Y:S01]  /*cd5e0*/  @P0 STG.E desc[UR60][R232.64], R16 ;  /* 0x00000010e8000986 */ /* 0x0109e2000c10193c */
[----:B------:R-:W-:-:S03]  /*cd5f0*/  ISETP.LT.AND P3, PT, R13, R247, !P4 ;  /* 0x000000f70d00720c */ /* 0x000fc60006761270 */
[----:B------:R1:W-:Y:S04]  /*cd600*/  @P5 STG.E desc[UR60][R234.64], R236 ;  /* 0x000000ecea005986 */ /* 0x0003e8000c10193c */
[----:B------:R-:W2:Y:S01]  /*cd610*/  LDL.LU R247, [R1+0xc0] ;  /* 0x0000c00001f77983 */ /* 0x000ea20000300800 */
[----:B------:R-:W-:-:S03]  /*cd620*/  ISETP.LT.AND P0, PT, R11, R246, !P4 ;  /* 0x000000f60b00720c */ /* 0x000fc60006701270 */
[----:B------:R-:W2:Y:S01]  /*cd630*/  LDL.LU R246, [R1+0x8b0] ;  /* 0x0008b00001f67983 */ /* 0x000ea20000300800 */
[----:B---3--:R-:W3:Y:S01]  /*cd640*/  LDC.64 R198, c[0x0][0x228] ;  /* 0x00008a00ffc67b82 */ /* 0x008ee20000000a00 */
[----:B----4-:R-:W-:-:S04]  /*cd650*/  IMAD.WIDE R232, R0, 0x4, R8 ;  /* 0x0000000400e87825 */ /* 0x010fc800078e0208 */
[----:B------:R-:W-:-:S03]  /*cd660*/  VIADD R16, R10, 0x62 ;  /* 0x000000620a107836 */ /* 0x000fc60000000000 */
[----:B-1----:R-:W1:Y:S08]  /*cd670*/  LDC R236, c[0x0][0x228] ;  /* 0x00008a00ffec7b82 */ /* 0x002e700000000800 */
[----:B------:R-:W4:Y:S01]  /*cd680*/  LDC R237, c[0x0][0x228] ;  /* 0x00008a00ffed7b82 */ /* 0x000f220000000800 */
[----:B--2---:R2:W-:Y:S01]  /*cd690*/  @P6 STG.E desc[UR60][R232.64], R197 ;  /* 0x000000c5e8006986 */ /* 0x0045e2000c10193c */
[----:B------:R-:W-:-:S03]  /*cd6a0*/  ISETP.GE.AND P6, PT, R16, R244, PT ;  /* 0x000000f41000720c */ /* 0x000fc60003fc6270 */
[----:B------:R-:W3:Y:S01]  /*cd6b0*/  LDL.LU R16, [R1+0x10c0] ;  /* 0x0010c00001107983 */ /* 0x000ee20000300800 */
[----:B------:R-:W-:Y:S02]  /*cd6c0*/  IADD3 R0, R0, R14, RZ ;  /* 0x0000000e00007210 */ /* 0x000fe40007ffe0ff */
[----:B------:R-:W-:Y:S02]  /*cd6d0*/  ISETP.LT.AND P5, PT, R17, R238, !P4 ;  /* 0x000000ee1100720c */ /* 0x000fe400067a1270 */
[----:B------:R-:W-:Y:S01]  /*cd6e0*/  ISETP.LT.AND P4, PT, R15, R196, !P4 ;  /* 0x000000c40f00720c */ /* 0x000fe20006781270 */
[----:B------:R-:W4:Y:S01]  /*cd6f0*/  LDL.LU R244, [R1+0x1ca4] ;  /* 0x001ca40001f47983 */ /* 0x000f220000300800 */
[----:B------:R-:W4:Y:S01]  /*cd700*/  LDC R238, c[0x0][0x228] ;  /* 0x00008a00ffee7b82 */ /* 0x000f220000000800 */
[----:B--2---:R-:W-:-:S04]  /*cd710*/  IMAD.WIDE R196, R0, 0x4, R2 ;  /* 0x0000000400c47825 */ /* 0x004fc800078e0202 */
[----:B------:R-:W-:-:S04]  /*cd720*/  IMAD.WIDE R232, R0, 0x4, R4 ;  /* 0x0000000400e87825 */ /* 0x000fc800078e0204 */
[----:B------:R-:W-:Y:S01]  /*cd730*/  IMAD.WIDE R234, R0, 0x4, R6 ;  /* 0x0000000400ea7825 */ /* 0x000fe200078e0206 */
[----:B---3--:R2:W-:Y:S04]  /*cd740*/  @P0 STG.E desc[UR60][R196.64], R16 ;  /* 0x00000010c4000986 */ /* 0x0085e8000c10193c */
[----:B------:R3:W-:Y:S01]  /*cd750*/  @P3 STG.E desc[UR60][R232.64], R246 ;  /* 0x000000f6e8003986 */ /* 0x0007e2000c10193c */
[----:B------:R-:W-:-:S03]  /*cd760*/  ISETP.LT.AND P0, PT, R13, R245, !P6 ;  /* 0x000000f50d00720c */ /* 0x000fc60007701270 */
[----:B------:R1:W-:Y:S04]  /*cd770*/  @P5 STG.E desc[UR60][R234.64], R252 ;  /* 0x000000fcea005986 */ /* 0x0003e8000c10193c */
[----:B------:R-:W4:Y:S01]  /*cd780*/  LDL.LU R245, [R1+0x14b4] ;  /* 0x0014b40001f57983 */ /* 0x000f220000300800 */
[----:B--2---:R-:W-:Y:S02]  /*cd790*/  VIADD R16, R10, 0x63 ;  /* 0x000000630a107836 */ /* 0x004fe40000000000 */
[----:B---3--:R-:W-:Y:S01]  /*cd7a0*/  IMAD.WIDE R232, R0, 0x4, R8 ;  /* 0x0000000400e87825 */ /* 0x008fe200078e0208 */
[----:B------:R-:W2:Y:S01]  /*cd7b0*/  LDC.64 R196, c[0x0][0x228] ;  /* 0x00008a00ffc47b82 */ /* 0x000ea20000000a00 */
[----:B-1----:R-:W3:Y:S04]  /*cd7c0*/  LDL.LU R252, [R1+0x10c4] ;  /* 0x0010c40001fc7983 */ /* 0x002ee80000300800 */
[----:B------:R1:W-:Y:S01]  /*cd7d0*/  @P4 STG.E desc[UR60][R232.64], R247 ;  /* 0x000000f7e8004986 */ /* 0x0003e2000c10193c */
[----:B------:R-:W-:-:S03]  /*cd7e0*/  ISETP.GE.AND P4, PT, R16, R199, PT ;  /* 0x000000c71000720c */ /* 0x000fc60003f86270 */
[----:B------:R-:W2:Y:S04]  /*cd7f0*/  LDL.LU R16, [R1+0x18b4] ;  /* 0x0018b40001107983 */ /* 0x000ea80000300800 */
[----:B------:R-:W3:Y:S01]  /*cd800*/  LDL.LU R199, [R1+0xcb4] ;  /* 0x000cb40001c77983 */ /* 0x000ee20000300800 */
[----:B------:R-:W-:Y:S02]  /*cd810*/  ISETP.LT.AND P3, PT, R11, R239, !P6 ;  /* 0x000000ef0b00720c */ /* 0x000fe40007761270 */
[----:B------:R-:W-:Y:S02]  /*cd820*/  ISETP.LT.AND P5, PT, R17, R236, !P6 ;  /* 0x000000ec1100720c */ /* 0x000fe400077a1270 */
[----:B------:R-:W-:Y:S02]  /*cd830*/  IADD3 R0, R0, R14, RZ ;  /* 0x0000000e00007210 */ /* 0x000fe40007ffe0ff */
[----:B----4-:R-:W-:Y:S01]  /*cd840*/  ISETP.LT.AND P6, PT, R15, R237, !P6 ;  /* 0x000000ed0f00720c */ /* 0x010fe200077c1270 */
[----:B------:R-:W4:Y:S08]  /*cd850*/  LDC R239, c[0x0][0x228] ;  /* 0x00008a00ffef7b82 */ /* 0x000f300000000800 */
[----:B------:R-:W4:Y:S08]  /*cd860*/  LDC R246, c[0x0][0x228] ;  /* 0x00008a00fff67b82 */ /* 0x000f300000000800 */
[----:B-1----:R-:W1:Y:S01]  /*cd870*/  LDC R247, c[0x0][0x228] ;  /* 0x00008a00fff77b82 */ /* 0x002e620000000800 */
        /* <DEDUP_REMOVED lines=10> */
[----:B-1----:R-:W2:Y:S04]  /*cd920*/  LDL.LU R236, [R1+0x8b4] ;  /* 0x0008b40001ec7983 */ /* 0x002ea80000300800 */
[----:B------:R-:W2:Y:S01]  /*cd930*/  LDL.LU R237, [R1+0x4c4] ;  /* 0x0004c40001ed7983 */ /* 0x000ea20000300800 */
[----:B------:R-:W-:Y:S01]  /*cd940*/  ISETP.LT.AND P0, PT, R11, R238, !P4 ;  /* 0x000000ee0b00720c */ /* 0x000fe20006701270 */
[----:B------:R-:W1:Y:S01]  /*cd950*/  LDC R245, c[0x0][0x22c] ;  /* 0x00008b00fff57b82 */ /* 0x000e620000000800 */
[----:B------:R-:W-:-:S07]  /*cd960*/  ISETP.GE.AND P6, PT, R16, R197, PT ;  /* 0x000000c51000720c */ /* 0x000fce0003fc6270 */
[----:B------:R-:W1:Y:S01]  /*cd970*/  LDC R238, c[0x0][0x228] ;  /* 0x00008a00ffee7b82 */ /* 0x000e620000000800 */
[----:B------:R-:W2:Y:S01]  /*cd980*/  LDL.LU R197, [R1+0xc4] ;  /* 0x0000c40001c57983 */ /* 0x000ea20000300800 */
[----:B------:R-:W-:Y:S02]  /*cd990*/  ISETP.LT.AND P3, PT, R13, R244, !P4 ;  /* 0x000000f40d00720c */ /* 0x000fe40006761270 */
[----:B------:R-:W-:Y:S02]  /*cd9a0*/  IADD3 R0, R0, R14, RZ ;  /* 0x0000000e00007210 */ /* 0x000fe40007ffe0ff */
[----:B----4-:R-:W-:Y:S02]  /*cd9b0*/  ISETP.LT.AND P5, PT, R17, R239, !P4 ;  /* 0x000000ef1100720c */ /* 0x010fe400067a1270 */
[----:B------:R-:W-:Y:S01]  /*cd9c0*/  ISETP.LT.AND P4, PT, R15, R198, !P4 ;  /* 0x000000c60f00720c */ /* 0x000fe20006781270 */
[----:B------:R-:W-:Y:S01]  /*cd9d0*/  VIADD R16, R10, 0x65 ;  /* 0x000000650a107836 */ /* 0x000fe20000000000 */
[----:B------:R-:W4:Y:S01]  /*cd9e0*/  LDC R244, c[0x0][0x228] ;  /* 0x00008a00fff47b82 */ /* 0x000f220000000800 */
[----:B---3--:R-:W-:-:S04]  /*cd9f0*/  IMAD.WIDE R198, R0, 0x4, R2 ;  /* 0x0000000400c67825 */ /* 0x008fc800078e0202 */
[----:B------:R-:W-:-:S04]  /*cda00*/  IMAD.WIDE R232, R0, 0x4, R4 ;  /* 0x0000000400e87825 */ /* 0x000fc800078e0204 */
[----:B------:R-:W-:Y:S01]  /*cda10*/  IMAD.WIDE R234, R0, 0x4, R6 ;  /* 0x0000000400ea7825 */ /* 0x000fe200078e0206 */
[----:B------:R-:W3:Y:S01]  /*cda20*/  LDC R239, c[0x0][0x228] ;  /* 0x00008a00ffef7b82 */ /* 0x000ee20000000800 */
[----:B------:R1:W-:Y:S04]  /*cda30*/  @P0 STG.E desc[UR60][R198.64], R252 ;  /* 0x000000fcc6000986 */ /* 0x0003e8000c10193c */
[----:B-1----:R-:W4:Y:S03]  /*cda40*/  LDL.LU R252, [R1+0xcb8] ;  /* 0x000cb80001fc7983 */ /* 0x002f260000300800 */
[----:B------:R-:W1:Y:S01]  /*cda50*/  LDC.64 R198, c[0x0][0x228] ;  /* 0x00008a00ffc67b82 */ /* 0x000e620000000a00 */
[----:B--2---:R2:W-:Y:S04]  /*cda60*/  @P3 STG.E desc[UR60][R232.64], R236 ;  /* 0x000000ece8003986 */ /* 0x0045e8000c10193c */
[----:B------:R3:W-:Y:S01]  /*cda70*/  @P5 STG.E desc[UR60][R234.64], R237 ;  /* 0x000000edea005986 */ /* 0x0007e2000c10193c */
[----:B------:R-:W-:-:S03]  /*cda80*/  ISETP.LT.AND P5, PT, R17, R238, !P6 ;  /* 0x000000ee1100720c */ /* 0x000fc600077a1270 */
[----:B------:R-:W4:Y:S01]  /*cda90*/  LDL.LU R238, [R1+0x14b8] ;  /* 0x0014b80001ee7983 */ /* 0x000f220000300800 */
[----:B--2---:R-:W-:Y:S01]  /*cdaa0*/  IMAD.WIDE R232, R0, 0x4, R8 ;  /* 0x0000000400e87825 */ /* 0x004fe200078e0208 */
[----:B------:R-:W2:Y:S08]  /*cdab0*/  LDC R236, c[0x0][0x228] ;  /* 0x00008a00ffec7b82 */ /* 0x000eb00000000800 */
[----:B---3--:R-:W3:Y:S01]  /*cdac0*/  LDC R237, c[0x0][0x228] ;  /* 0x00008a00ffed7b82 */ /* 0x008ee20000000800 */
[----:B------:R1:W-:Y:S01]  /*cdad0*/  @P4 STG.E desc[UR60][R232.64], R197 ;  /* 0x000000c5e8004986 */ /* 0x0003e2000c10193c */
[----:B------:R-:W-:-:S03]  /*cdae0*/  ISETP.GE.AND P4, PT, R16, R245, PT ;  /* 0x000000f51000720c */ /* 0x000fc60003f86270 */
[----:B------:R-:W2:Y:S04]  /*cdaf0*/  LDL.LU R16, [R1+0x1ca8] ;  /* 0x001ca80001107983 */ /* 0x000ea80000300800 */
[----:B------:R-:W3:Y:S01]  /*cdb00*/  LDL.LU R245, [R1+0x18b8] ;  /* 0x0018b80001f57983 */ /* 0x000ee20000300800 */
[----:B------:R-:W-:Y:S02]  /*cdb10*/  ISETP.LT.AND P3, PT, R11, R246, !P6 ;  /* 0x000000f60b00720c */ /* 0x000fe40007761270 */
[----:B------:R-:W-:Y:S02]  /*cdb20*/  ISETP.LT.AND P0, PT, R13, R247, !P6 ;  /* 0x000000f70d00720c */ /* 0x000fe40007701270 */
[----:B------:R-:W-:Y:S02]  /*cdb30*/  IADD3 R0, R0, R14, RZ ;  /* 0x0000000e00007210 */ /* 0x000fe40007ffe0ff */
[----:B------:R-:W-:Y:S01]  /*cdb40*/  ISETP.LT.AND P6, PT, R15, R196, !P6 ;  /* 0x000000c40f00720c */ /* 0x000fe200077c1270 */
[----:B------:R-:W4:Y:S08]  /*cdb50*/  LDC R246, c[0x0][0x228] ;  /* 0x00008a00fff67b82 */ /* 0x000f300000000800 */
[----:B------:R-:W4:Y:S01]  /*cdb60*/  LDC R247, c[0x0][0x228] ;  /* 0x00008a00fff77b82 */ /* 0x000f220000000800 */
[----:B-1----:R-:W-:-:S04]  /*cdb70*/  IMAD.WIDE R196, R0, 0x4, R2 ;  /* 0x0000000400c47825 */ /* 0x002fc800078e0202 */
[----:B------:R-:W-:-:S04]  /*cdb80*/  IMAD.WIDE R232, R0, 0x4, R4 ;  /* 0x0000000400e87825 */ /* 0x000fc800078e0204 */
[----:B------:R-:W-:Y:S01]  /*cdb90*/  IMAD.WIDE R234, R0, 0x4, R6 ;  /* 0x0000000400ea7825 */ /* 0x000fe200078e0206 */
[----:B--2---:R1:W-:Y:S04]  /*cdba0*/  @P3 STG.E desc[UR60][R196.64], R16 ;  /* 0x00000010c4003986 */ /* 0x0043e8000c10193c */
[----:B---3--:R2:W-:Y:S04]  /*cdbb0*/  @P0 STG.E desc[UR60][R232.64], R245 ;  /* 0x000000f5e8000986 */ /* 0x0085e8000c10193c */
[----:B----4-:R3:W-:Y:S01]  /*cdbc0*/  @P5 STG.E desc[UR60][R234.64], R238 ;  /* 0x000000eeea005986 */ /* 0x0107e2000c10193c */
[----:B------:R-:W-:-:S03]  /*cdbd0*/  ISETP.LT.AND P5, PT, R17, R236, !P4 ;  /* 0x000000ec1100720c */ /* 0x000fc600067a1270 */
[----:B------:R-:W4:Y:S01]  /*cdbe0*/  LDL.LU R236, [R1+0x4c8] ;  /* 0x0004c80001ec7983 */ /* 0x000f220000300800 */
[----:B-1----:R-:W-:-:S04]  /*cdbf0*/  IMAD.WIDE R196, R0, 0x4, R8 ;  /* 0x0000000400c47825 */ /* 0x002fc800078e0208 */
[----:B------:R-:W-:Y:S01]  /*cdc00*/  VIADD R16, R10, 0x66 ;  /* 0x000000660a107836 */ /* 0x000fe20000000000 */
[----:B--2---:R-:W2:Y:S04]  /*cdc10*/  LDL.LU R245, [R1+0x1cac] ;  /* 0x001cac0001f57983 */ /* 0x004ea80000300800 */
[----:B------:R1:W-:Y:S01]  /*cdc20*/  @P6 STG.E desc[UR60][R196.64], R252 ;  /* 0x000000fcc4006986 */ /* 0x0003e2000c10193c */
[----:B------:R-:W-:Y:S02]  /*cdc30*/  ISETP.LT.AND P3, PT, R13, R244, !P4 ;  /* 0x000000f40d00720c */ /* 0x000fe40006761270 */
[----:B------:R-:W-:Y:S02]  /*cdc40*/  ISETP.LT.AND P0, PT, R11, R239, !P4 ;  /* 0x000000ef0b00720c */ /* 0x000fe40006701270 */
[----:B------:R-:W-:-:S02]  /*cdc50*/  ISETP.GE.AND P6, PT, R16, R199, PT ;  /* 0x000000c71000720c */ /* 0x000fc40003fc6270 */
[----:B------:R-:W-:Y:S01]  /*cdc60*/  ISETP.LT.AND P4, PT, R15, R237, !P4 ;  /* 0x000000ed0f00720c */ /* 0x000fe20006781270 */
[----:B------:R-:W4:Y:S01]  /*cdc70*/  LDC R244, c[0x0][0x22c] ;  /* 0x00008b00fff47b82 */ /* 0x000f220000000800 */
[----:B------:R-:W-:-:S07]  /*cdc80*/  IADD3 R0, R0, R14, RZ ;  /* 0x0000000e00007210 */ /* 0x000fce0007ffe0ff */
[----:B---3--:R-:W3:Y:S08]  /*cdc90*/  LDC R238, c[0x0][0x228] ;  /* 0x00008a00ffee7b82 */ /* 0x008ef00000000800 */
[----:B------:R-:W2:Y:S01]  /*cdca0*/  LDC R239, c[0x0][0x228] ;  /* 0x00008a00ffef7b82 */ /* 0x000ea20000000800 */
[----:B-1----:R-:W2:Y:S04]  /*cdcb0*/  LDL.LU R252, [R1+0x14bc] ;  /* 0x0014bc0001fc7983 */ /* 0x002ea80000300800 */
[----:B------:R-:W3:Y:S04]  /*cdcc0*/  LDL.LU R16, [R1+0x8b8] ;  /* 0x0008b80001107983 */ /* 0x000ee80000300800 */
[----:B------:R-:W2:Y:S04]  /*cdcd0*/  LDL.LU R199, [R1+0xc8] ;  /* 0x0000c80001c77983 */ /* 0x000ea80000300800 */
[----:B------:R-:W4:Y:S01]  /*cdce0*/  LDL.LU R237, [R1+0x10c8] ;  /* 0x0010c80001ed7983 */ /* 0x000f220000300800 */
[----:B------:R-:W-:-:S04]  /*cdcf0*/  IMAD.WIDE R196, R0, 0x4, R2 ;  /* 0x0000000400c47825 */ /* 0x000fc800078e0202 */
[----:B------:R-:W-:-:S04]  /*cdd00*/  IMAD.WIDE R232, R0, 0x4, R4 ;  /* 0x0000000400e87825 */ /* 0x000fc800078e0204 */
[----:B------:R-:W-:Y:S01]  /*cdd10*/  IMAD.WIDE R234, R0, 0x4, R6 ;  /* 0x0000000400ea7825 */ /* 0x000fe200078e0206 */
[----:B----4-:R1:W-:Y:S04]  /*cdd20*/  @P0 STG.E desc[UR60][R196.64], R237 ;  /* 0x000000edc4000986 */ /* 0x0103e8000c10193c */
[----:B---3--:R3:W-:Y:S01]  /*cdd30*/  @P3 STG.E desc[UR60][R232.64], R16 ;  /* 0x00000010e8003986 */ /* 0x0087e2000c10193c */
[----:B------:R-:W-:-:S03]  /*cdd40*/  ISETP.LT.AND P3, PT, R11, R246, !P6 ;  /* 0x000000f60b00720c */ /* 0x000fc60007761270 */
[----:B------:R4:W-:Y:S01]  /*cdd50*/  @P5 STG.E desc[UR60][R234.64], R236 ;  /* 0x000000ecea005986 */ /* 0x0009e2000c10193c */
[----:B------:R-:W-:-:S03]  /*cdd60*/  ISETP.LT.AND P0, PT, R13, R247, !P6 ;  /* 0x000000f70d00720c */ /* 0x000fc60007701270 */
[----:B------:R-:W2:Y:S04]  /*cdd70*/  LDL.LU R246, [R1+0xcbc] ;  /* 0x000cbc0001f67983 */ /* 0x000ea80000300800 */
[----:B------:R-:W2:Y:S01]  /*cdd80*/  LDL.LU R247, [R1+0x8bc] ;  /* 0x0008bc0001f77983 */ /* 0x000ea20000300800 */
[----:B-1----:R-:W-:-:S04]  /*cdd90*/  IMAD.WIDE R196, R0, 0x4, R8 ;  /* 0x0000000400c47825 */ /* 0x002fc800078e0208 */
[----:B---3--:R-:W-:Y:S01]  /*cdda0*/  VIADD R16, R10, 0x67 ;  /* 0x000000670a107836 */ /* 0x008fe20000000000 */
[----:B----4-:R-:W1:Y:S08]  /*cddb0*/  LDC.64 R236, c[0x0][0x228] ;  /* 0x00008a00ffec7b82 */ /* 0x010e700000000a00 */
[----:B------:R-:W3:Y:S01]  /*cddc0*/  LDC R234, c[0x0][0x228] ;  /* 0x00008a00ffea7b82 */ /* 0x000ee20000000800 */
[----:B--2---:R2:W-:Y:S01]  /*cddd0*/  @P4 STG.E desc[UR60][R196.64], R199 ;  /* 0x000000c7c4004986 */ /* 0x0045e2000c10193c */
[----:B------:R-:W-:-:S03]  /*cdde0*/  ISETP.GE.AND P4, PT, R16, R244, PT ;  /* 0x000000f41000720c */ /* 0x000fc60003f86270 */
[----:B------:R-:W4:Y:S01]  /*cddf0*/  LDL.LU R16, [R1+0x18bc] ;  /* 0x0018bc0001107983 */ /* 0x000f220000300800 */
[----:B------:R-:W-:Y:S02]  /*cde00*/  IADD3 R0, R0, R14, RZ ;  /* 0x0000000e00007210 */ /* 0x000fe40007ffe0ff */
[----:B------:R-:W-:Y:S01]  /*cde10*/  ISETP.LT.AND P5, PT, R17, R238, !P6 ;  /* 0x000000ee1100720c */ /* 0x000fe200077a1270 */
[----:B------:R-:W3:Y:S02]  /*cde20*/  LDC R244, c[0x0][0x228] ;  /* 0x00008a00fff47b82 */ /* 0x000ee40000000800 */
[----:B--2---:R-:W-:-:S04]  /*cde30*/  IMAD.WIDE R196, R0, 0x4, R2 ;  /* 0x0000000400c47825 */ /* 0x004fc800078e0202 */
[C---:B------:R-:W-:Y:S02]  /*cde40*/  IMAD.WIDE R232, R0.reuse, 0x4, R6 ;  /* 0x0000000400e87825 */ /* 0x040fe400078e0206 */
[----:B------:R-:W2:Y:S08]  /*cde50*/  LDC R235, c[0x0][0x228] ;  /* 0x00008a00ffeb7b82 */ /* 0x000eb00000000800 */
[----:B------:R-:W2:Y:S01]  /*cde60*/  LDC R238, c[0x0][0x228] ;  /* 0x00008a00ffee7b82 */ /* 0x000ea20000000800 */
[----:B------:R1:W-:Y:S07]  /*cde70*/  @P3 STG.E desc[UR60][R196.64], R245 ;  /* 0x000000f5c4003986 */ /* 0x0003ee000c10193c */
[----:B-1----:R-:W1:Y:S01]  /*cde80*/  LDC R245, c[0x0][0x228] ;  /* 0x00008a00fff57b82 */ /* 0x002e620000000800 */
[----:B------:R-:W-:Y:S01]  /*cde90*/  ISETP.LT.AND P6, PT, R15, R198, !P6 ;  /* 0x000000c60f00720c */ /* 0x000fe200077c1270 */
[----:B------:R-:W-:-:S06]  /*cdea0*/  IMAD.WIDE R198, R0, 0x4, R4 ;  /* 0x0000000400c67825 */ /* 0x000fcc00078e0204 */
[----:B------:R-:W2:Y:S01]  /*cdeb0*/  LDC.64 R196, c[0x0][0x228] ;  /* 0x00008a00ffc47b82 */ /* 0x000ea20000000a00 */
[----:B-1----:R-:W-:Y:S02]  /*cdec0*/  ISETP.LT.AND P3, PT, R13, R245, !P4 ;  /* 0x000000f50d00720c */ /* 0x002fe40006761270 */
[----:B------:R-:W2:Y:S04]  /*cded0*/  LDL.LU R245, [R1+0x4cc] ;  /* 0x0004cc0001f57983 */ /* 0x000ea80000300800 */
[----:B----4-:R1:W-:Y:S04]  /*cdee0*/  @P0 STG.E desc[UR60][R198.64], R16 ;  /* 0x00000010c6000986 */ /* 0x0103e8000c10193c */
[----:B------:R4:W-:Y:S01]  /*cdef0*/  @P5 STG.E desc[UR60][R232.64], R252 ;  /* 0x000000fce8005986 */ /* 0x0009e2000c10193c */
[----:B-1----:R-:W-:-:S04]  /*cdf00*/  IMAD.WIDE R198, R0, 0x4, R8 ;  /* 0x0000000400c67825 */ /* 0x002fc800078e0208 */
[----:B------:R-:W-:Y:S01]  /*cdf10*/  VIADD R16, R10, 0x68 ;  /* 0x000000680a107836 */ /* 0x000fe20000000000 */
[----:B----4-:R-:W4:Y:S04]  /*cdf20*/  LDL.LU R252, [R1+0x1cb0] ;  /* 0x001cb00001fc7983 */ /* 0x010f280000300800 */
[----:B------:R1:W-:Y:S01]  /*cdf30*/  @P6 STG.E desc[UR60][R198.64], R246 ;  /* 0x000000f6c6006986 */ /* 0x0003e2000c10193c */
[----:B------:R-:W-:-:S03]  /*cdf40*/  ISETP.GE.AND P6, PT, R16, R237, PT ;  /* 0x000000ed1000720c */ /* 0x000fc60003fc6270 */
[----:B------:R-:W4:Y:S01]  /*cdf50*/  LDL.LU R16, [R1+0x10cc] ;  /* 0x0010cc0001107983 */ /* 0x000f220000300800 */
[----:B------:R-:W-:Y:S02]  /*cdf60*/  ISETP.LT.AND P0, PT, R11, R239, !P4 ;  /* 0x000000ef0b00720c */ /* 0x000fe40006701270 */
[----:B------:R-:W-:Y:S02]  /*cdf70*/  IADD3 R0, R0, R14, RZ ;  /* 0x0000000e00007210 */ /* 0x000fe40007ffe0ff */
[----:B---3--:R-:W-:Y:S01]  /*cdf80*/  ISETP.LT.AND P5, PT, R17, R234, !P4 ;  /* 0x000000ea1100720c */ /* 0x008fe200067a1270 */
[----:B------:R-:W3:Y:S08]  /*cdf90*/  LDC R239, c[0x0][0x228] ;  /* 0x00008a00ffef7b82 */ /* 0x000ef00000000800 */
[----:B------:R-:W3:Y:S08]  /*cdfa0*/  LDC R237, c[0x0][0x228] ;  /* 0x00008a00ffed7b82 */ /* 0x000ef00000000800 */
[----:B-1----:R-:W1:Y:S01]  /*cdfb0*/  LDC R246, c[0x0][0x228] ;  /* 0x00008a00fff67b82 */ /* 0x002e620000000800 */
[----:B------:R-:W-:Y:S01]  /*cdfc0*/  IMAD.WIDE R198, R0, 0x4, R2 ;  /* 0x0000000400c67825 */ /* 0x000fe200078e0202 */
[----:B--2---:R-:W-:-:S04]  /*cdfd0*/  ISETP.LT.AND P4, PT, R15, R235, !P4 ;  /* 0x000000eb0f00720c */ /* 0x004fc80006781270 */
[----:B----4-:R2:W-:Y:S01]  /*cdfe0*/  @P0 STG.E desc[UR60][R198.64], R16 ;  /* 0x00000010c6000986 */ /* 0x0105e2000c10193c */
[----:B------:R-:W-:-:S03]  /*cdff0*/  ISETP.LT.AND P0, PT, R13, R244, !P6 ;  /* 0x000000f40d00720c */ /* 0x000fc60007701270 */
[----:B------:R-:W4:Y:S01]  /*ce000*/  LDL.LU R244, [R1+0xcc] ;  /* 0x0000cc0001f47983 */ /* 0x000f220000300800 */
[----:B------:R-:W-:-:S04]  /*ce010*/  IMAD.WIDE R232, R0, 0x4, R4 ;  /* 0x0000000400e87825 */ /* 0x000fc800078e0204 */
[C---:B------:R-:W-:Y:S01]  /*ce020*/  IMAD.WIDE R234, R0.reuse, 0x4, R6 ;  /* 0x0000000400ea7825 */ /* 0x040fe200078e0206 */
[----:B------:R3:W-:Y:S03]  /*ce030*/  @P3 STG.E desc[UR60][R232.64], R247 ;  /* 0x000000f7e8003986 */ /* 0x0007e6000c10193c */
[----:B--2---:R-:W-:-:S04]  /*ce040*/  IMAD.WIDE R198, R0, 0x4, R8 ;  /* 0x0000000400c67825 */ /* 0x004fc800078e0208 */
[----:B------:R-:W-:Y:S01]  /*ce050*/  VIADD R16, R10, 0x69 ;  /* 0x000000690a107836 */ /* 0x000fe20000000000 */
[----:B------:R2:W-:Y:S04]  /*ce060*/  @P5 STG.E desc[UR60][R234.64], R245 ;  /* 0x000000f5ea005986 */ /* 0x0005e8000c10193c */
[----:B---3--:R-:W3:Y:S01]  /*ce070*/  LDL.LU R247, [R1+0xcc0] ;  /* 0x000cc00001f77983 */ /* 0x008ee20000300800 */
[----:B------:R-:W-:Y:S02]  /*ce080*/  ISETP.LT.AND P3, PT, R11, R238, !P6 ;  /* 0x000000ee0b00720c */ /* 0x000fe40007761270 */
[----:B------:R-:W1:Y:S08]  /*ce090*/  LDC R238, c[0x0][0x228] ;  /* 0x00008a00ffee7b82 */ /* 0x000e700000000800 */
[----:B--2---:R-:W2:Y:S01]  /*ce0a0*/  LDC R245, c[0x0][0x22c] ;  /* 0x00008b00fff57b82 */ /* 0x004ea20000000800 */
[----:B----4-:R4:W-:Y:S01]  /*ce0b0*/  @P4 STG.E desc[UR60][R198.64], R244 ;  /* 0x000000f4c6004986 */ /* 0x0109e2000c10193c */
[----:B------:R-:W-:-:S03]  /*ce0c0*/  ISETP.GE.AND P4, PT, R16, R197, PT ;  /* 0x000000c51000720c */ /* 0x000fc60003f86270 */
[----:B------:R-:W2:Y:S04]  /*ce0d0*/  LDL.LU R16, [R1+0x18c0] ;  /* 0x0018c00001107983 */ /* 0x000ea80000300800 */
[----:B------:R-:W3:Y:S01]  /*ce0e0*/  LDL.LU R197, [R1+0x14c0] ;  /* 0x0014c00001c57983 */ /* 0x000ee20000300800 */
[----:B------:R-:W-:Y:S02]  /*ce0f0*/  IADD3 R0, R0, R14, RZ ;  /* 0x0000000e00007210 */ /* 0x000fe40007ffe0ff */
[----:B------:R-:W-:Y:S02]  /*ce100*/  ISETP.LT.AND P5, PT, R17, R239, !P6 ;  /* 0x000000ef1100720c */ /* 0x000fe400077a1270 */
[----:B------:R-:W-:Y:S01]  /*ce110*/  ISETP.LT.AND P6, PT, R15, R236, !P6 ;  /* 0x000000ec0f00720c */ /* 0x000fe200077c1270 */
[----:B------:R-:W1:Y:S08]  /*ce120*/  LDC R239, c[0x0][0x228] ;  /* 0x00008a00ffef7b82 */ /* 0x000e700000000800 */
[----:B------:R-:W1:Y:S01]  /*ce130*/  LDC R236, c[0x0][0x228] ;  /* 0x00008a00ffec7b82 */ /* 0x000e620000000800 */
[----:B------:R-:W-:-:S04]  /*ce140*/  IMAD.WIDE R232, R0, 0x4, R4 ;  /* 0x0000000400e87825 */ /* 0x000fc800078e0204 */
[----:B----4-:R-:W-:-:S04]  /*ce150*/  IMAD.WIDE R198, R0, 0x4, R2 ;  /* 0x0000000400c67825 */ /* 0x010fc800078e0202 */
[----:B------:R-:W-:Y:S01]  /*ce160*/  IMAD.WIDE R234, R0, 0x4, R6 ;  /* 0x0000000400ea7825 */ /* 0x000fe200078e0206 */
[----:B------:R-:W4:Y:S01]  /*ce170*/  LDC R244, c[0x0][0x228] ;  /* 0x00008a00fff47b82 */ /* 0x000f220000000800 */
[----:B------:R1:W-:Y:S04]  /*ce180*/  @P3 STG.E desc[UR60][R198.64], R252 ;  /* 0x000000fcc6003986 */ /* 0x0003e8000c10193c */
[----:B-1----:R-:W4:Y:S03]  /*ce190*/  LDL.LU R252, [R1+0xd0] ;  /* 0x0000d00001fc7983 */ /* 0x002f260000300800 */
[----:B------:R-:W1:Y:S01]  /*ce1a0*/  LDC.64 R198, c[0x0][0x228] ;  /* 0x00008a00ffc67b82 */ /* 0x000e620000000a00 */
[----:B--2---:R2:W-:Y:S04]  /*ce1b0*/  @P0 STG.E desc[UR60][R232.64], R16 ;  /* 0x00000010e8000986 */ /* 0x0045e8000c10193c */
[----:B---3--:R-:W-:Y:S01]  /*ce1c0*/  @P5 STG.E desc[UR60][R234.64], R197 ;  /* 0x000000c5ea005986 */ /* 0x008fe2000c10193c */
[----:B------:R-:W-:-:S03]  /*ce1d0*/  ISETP.LT.AND P5, PT, R17, R238, !P4 ;  /* 0x000000ee1100720c */ /* 0x000fc600067a1270 */
[----:B------:R-:W3:Y:S01]  /*ce1e0*/  LDL.LU R238, [R1+0x4d0] ;  /* 0x0004d00001ee7983 */ /* 0x000ee20000300800 */
[----:B--2---:R-:W-:-:S04]  /*ce1f0*/  IMAD.WIDE R232, R0, 0x4, R8 ;  /* 0x0000000400e87825 */ /* 0x004fc800078e0208 */
[----:B------:R-:W-:Y:S01]  /*ce200*/  VIADD R16, R10, 0x6a ;  /* 0x0000006a0a107836 */ /* 0x000fe20000000000 */
[----:B------:R2:W-:Y:S04]  /*ce210*/  @P6 STG.E desc[UR60][R232.64], R247 ;  /* 0x000000f7e8006986 */ /* 0x0005e8000c10193c */
[----:B------:R-:W-:Y:S02]  /*ce220*/  ISETP.GE.AND P6, PT, R16, R245, PT ;  /* 0x000000f51000720c */ /* 0x000fe40003fc6270 */
[----:B------:R-:W4:Y:S04]  /*ce230*/  LDL.LU R16, [R1+0x10d0] ;  /* 0x0010d00001107983 */ /* 0x000f280000300800 */
[----:B------:R-:W3:Y:S01]  /*ce240*/  LDL.LU R245, [R1+0x8c0] ;  /* 0x0008c00001f57983 */ /* 0x000ee20000300800 */
[----:B------:R-:W-:-:S02]  /*ce250*/  ISETP.LT.AND P0, PT, R11, R237, !P4 ;  /* 0x000000ed0b00720c */ /* 0x000fc40006701270 */
[----:B------:R-:W1:Y:S01]  /*ce260*/  LDC R237, c[0x0][0x228] ;  /* 0x00008a00ffed7b82 */ /* 0x000e620000000800 */
[----:B------:R-:W-:Y:S02]  /*ce270*/  ISETP.LT.AND P3, PT, R13, R246, !P4 ;  /* 0x000000f60d00720c */ /* 0x000fe40006761270 */
[----:B------:R-:W-:Y:S02]  /*ce280*/  IADD3 R0, R0, R14, RZ ;  /* 0x0000000e00007210 */ /* 0x000fe40007ffe0ff */
[----:B------:R-:W-:-:S03]  /*ce290*/  ISETP.LT.AND P4, PT, R15, R196, !P4 ;  /* 0x000000c40f00720c */ /* 0x000fc60006781270 */
[----:B--2---:R-:W2:Y:S08]  /*ce2a0*/  LDC R247, c[0x0][0x228] ;  /* 0x00008a00fff77b82 */ /* 0x004eb00000000800 */
[----:B------:R-:W2:Y:S01]  /*ce2b0*/  LDC R246, c[0x0][0x228] ;  /* 0x00008a00fff67b82 */ /* 0x000ea20000000800 */
[----:B------:R-:W-:-:S04]  /*ce2c0*/  IMAD.WIDE R196, R0, 0x4, R2 ;  /* 0x0000000400c47825 */ /* 0x000fc800078e0202 */
[----:B------:R-:W-:-:S04]  /*ce2d0*/  IMAD.WIDE R232, R0, 0x4, R4 ;  /* 0x0000000400e87825 */ /* 0x000fc800078e0204 */
[----:B------:R-:W-:Y:S01]  /*ce2e0*/  IMAD.WIDE R234, R0, 0x4, R6 ;  /* 0x0000000400ea7825 */ /* 0x000fe200078e0206 */
[----:B----4-:R4:W-:Y:S04]  /*ce2f0*/  @P0 STG.E desc[UR60][R196.64], R16 ;  /* 0x00000010c4000986 */ /* 0x0109e8000c10193c */
[----:B---3--:R-:W-:Y:S04]  /*ce300*/  @P3 STG.E desc[UR60][R232.64], R245 ;  /* 0x000000f5e8003986 */ /* 0x008fe8000c10193c */
[----:B------:R3:W-:Y:S01]  /*ce310*/  @P5 STG.E desc[UR60][R234.64], R238 ;  /* 0x000000eeea005986 */ /* 0x0007e2000c10193c */
[----:B------:R-:W-:-:S03]  /*ce320*/  ISETP.LT.AND P5, PT, R17, R236, !P6 ;  /* 0x000000ec1100720c */ /* 0x000fc600077a1270 */
[----:B------:R-:W2:Y:S01]  /*ce330*/  LDL.LU R236, [R1+0x14c4] ;  /* 0x0014c40001ec7983 */ /* 0x000ea20000300800 */
[----:B----4-:R-:W-:-:S04]  /*ce340*/  IMAD.WIDE R196, R0, 0x4, R8 ;  /* 0x0000000400c47825 */ /* 0x010fc800078e0208 */
[----:B------:R-:W-:Y:S01]  /*ce350*/  VIADD R16, R10, 0x6b ;  /* 0x0000006b0a107836 */ /* 0x000fe20000000000 */
[----:B------:R-:W-:Y:S02]  /*ce360*/  ISETP.LT.AND P0, PT, R13, R244, !P6 ;  /* 0x000000f40d00720c */ /* 0x000fe40007701270 */
[----:B------:R-:W-:Y:S01]  /*ce370*/  ISETP.LT.AND P3, PT, R11, R239, !P6 ;  /* 0x000000ef0b00720c */ /* 0x000fe20007761270 */
[----:B---3--:R-:W3:Y:S01]  /*ce380*/  LDC R238, c[0x0][0x228] ;  /* 0x00008a00ffee7b82 */ /* 0x008ee20000000800 */
[----:B------:R4:W-:Y:S01]  /*ce390*/  @P4 STG.E desc[UR60][R196.64], R252 ;  /* 0x000000fcc4004986 */ /* 0x0009e2000c10193c */
[----:B-1----:R-:W-:Y:S02]  /*ce3a0*/  ISETP.GE.AND P4, PT, R16, R199, PT ;  /* 0x000000c71000720c */ /* 0x002fe40003f86270 */
[----:B------:R-:W-:-:S04]  /*ce3b0*/  ISETP.LT.AND P6, PT, R15, R237, !P6 ;  /* 0x000000ed0f00720c */ /* 0x000fc800077c1270 */
[----:B------:R-:W1:Y:S01]  /*ce3c0*/  LDC R244, c[0x0][0x22c] ;  /* 0x00008b00fff47b82 */ /* 0x000e620000000800 */
[----:B------:R-:W-:-:S07]  /*ce3d0*/  IADD3 R0, R0, R14, RZ ;  /* 0x0000000e00007210 */ /* 0x000fce0007ffe0ff */
[----:B------:R-:W3:Y:S08]  /*ce3e0*/  LDC R245, c[0x0][0x228] ;  /* 0x00008a00fff57b82 */ /* 0x000ef00000000800 */
[----:B------:R-:W3:Y:S01]  /*ce3f0*/  LDC R239, c[0x0][0x228] ;  /* 0x00008a00ffef7b82 */ /* 0x000ee20000000800 */
[----:B----4-:R-:W4:Y:S04]  /*ce400*/  LDL.LU R252, [R1+0x10d4] ;  /* 0x0010d40001fc7983 */ /* 0x010f280000300800 */
[----:B------:R-:W3:Y:S04]  /*ce410*/  LDL.LU R16, [R1+0x18c4] ;  /* 0x0018c40001107983 */ /* 0x000ee80000300800 */
[----:B------:R-:W4:Y:S04]  /*ce420*/  LDL.LU R199, [R1+0xcc4] ;  /* 0x000cc40001c77983 */ /* 0x000f280000300800 */
[----:B------:R-:W2:Y:S01]  /*ce430*/  LDL.LU R237, [R1+0x1cb4] ;  /* 0x001cb40001ed7983 */ /* 0x000ea20000300800 */
[----:B------:R-:W-:-:S04]  /*ce440*/  IMAD.WIDE R196, R0, 0x4, R2 ;  /* 0x0000000400c47825 */ /* 0x000fc800078e0202 */
[----:B------:R-:W-:-:S04]  /*ce450*/  IMAD.WIDE R232, R0, 0x4, R4 ;  /* 0x0000000400e87825 */ /* 0x000fc800078e0204 */
[----:B------:R-:W-:Y:S01]  /*ce460*/  IMAD.WIDE R234, R0, 0x4, R6 ;  /* 0x0000000400ea7825 */ /* 0x000fe200078e0206 */
[----:B--2---:R2:W-:Y:S04]  /*ce470*/  @P3 STG.E desc[UR60][R196.64], R237 ;  /* 0x000000edc4003986 */ /* 0x0045e8000c10193c */
[----:B---3--:R3:W-:Y:S01]  /*ce480*/  @P0 STG.E desc[UR60][R232.64], R16 ;  /* 0x00000010e8000986 */ /* 0x0087e2000c10193c */
[----:B------:R-:W-:-:S03]  /*ce490*/  ISETP.LT.AND P3, PT, R13, R247, !P4 ;  /* 0x000000f70d00720c */ /* 0x000fc60006761270 */
[----:B------:R1:W-:Y:S04]  /*ce4a0*/  @P5 STG.E desc[UR60][R234.64], R236 ;  /* 0x000000ecea005986 */ /* 0x0003e8000c10193c */
[----:B------:R-:W4:Y:S01]  /*ce4b0*/  LDL.LU R247, [R1+0xd4] ;  /* 0x0000d40001f77983 */ /* 0x000f220000300800 */
[----:B------:R-:W-:-:S03]  /*ce4c0*/  ISETP.LT.AND P0, PT, R11, R246, !P4 ;  /* 0x000000f60b00720c */ /* 0x000fc60006701270 */
[----:B------:R-:W4:Y:S01]  /*ce4d0*/  LDL.LU R246, [R1+0x4d4] ;  /* 0x0004d40001f67983 */ /* 0x000f220000300800 */
[----:B--2---:R-:W2:Y:S01]  /*ce4e0*/  LDC.64 R196, c[0x0][0x228] ;  /* 0x00008a00ffc47b82 */ /* 0x004ea20000000a00 */
[----:B---3--:R-:W-:-:S04]  /*ce4f0*/  IMAD.WIDE R232, R0, 0x4, R8 ;  /* 0x0000000400e87825 */ /* 0x008fc800078e0208 */
[----:B------:R-:W-:-:S03]  /*ce500*/  VIADD R16, R10, 0x6c ;  /* 0x0000006c0a107836 */ /* 0x000fc60000000000 */
[----:B-1----:R-:W1:Y:S08]  /*ce510*/  LDC R236, c[0x0][0x228] ;  /* 0x00008a00ffec7b82 */ /* 0x002e700000000800 */
[----:B------:R-:W3:Y:S01]  /*ce520*/  LDC R237, c[0x0][0x228] ;  /* 0x00008a00ffed7b82 */ /* 0x000ee20000000800 */
[----:B----4-:R4:W-:Y:S01]  /*ce530*/  @P6 STG.E desc[UR60][R232.64], R199 ;  /* 0x000000c7e8006986 */ /* 0x0109e2000c10193c */
[----:B------:R-:W-:-:S03]  /*ce540*/  ISETP.GE.AND P6, PT, R16, R244, PT ;  /* 0x000000f41000720c */ /* 0x000fc60003fc6270 */
[----:B------:R-:W2:Y:S01]  /*ce550*/  LDL.LU R16, [R1+0x8c4] ;  /* 0x0008c40001107983 */ /* 0x000ea20000300800 */
[----:B------:R-:W-:Y:S02]  /*ce560*/  IADD3 R0, R0, R14, RZ ;  /* 0x0000000e00007210 */ /* 0x000fe40007ffe0ff */
[----:B------:R-:W-:Y:S02]  /*ce570*/  ISETP.LT.AND P5, PT, R17, R238, !P4 ;  /* 0x000000ee1100720c */ /* 0x000fe400067a1270 */
[----:B------:R-:W-:Y:S01]  /*ce580*/  ISETP.LT.AND P4, PT, R15, R198, !P4 ;  /* 0x000000c60f00720c */ /* 0x000fe20006781270 */
[----:B------:R-:W3:Y:S08]  /*ce590*/  LDC R238, c[0x0][0x228] ;  /* 0x00008a00ffee7b82 */ /* 0x000ef00000000800 */
[----:B------:R-:W3:Y:S01]  /*ce5a0*/  LDC R244, c[0x0][0x228] ;  /* 0x00008a00fff47b82 */ /* 0x000ee20000000800 */
[----:B----4-:R-:W-:-:S04]  /*ce5b0*/  IMAD.WIDE R198, R0, 0x4, R2 ;  /* 0x0000000400c67825 */ /* 0x010fc800078e0202 */
[----:B------:R-:W-:-:S04]  /*ce5c0*/  IMAD.WIDE R232, R0, 0x4, R4 ;  /* 0x0000000400e87825 */ /* 0x000fc800078e0204 */
[----:B------:R-:W-:Y:S01]  /*ce5d0*/  IMAD.WIDE R234, R0, 0x4, R6 ;  /* 0x0000000400ea7825 */ /* 0x000fe200078e0206 */
[----:B------:R4:W-:Y:S01]  /*ce5e0*/  @P0 STG.E desc[UR60][R198.64], R252 ;  /* 0x000000fcc6000986 */ /* 0x0009e2000c10193c */
[----:B------:R-:W-:-:S03]  /*ce5f0*/  ISETP.LT.AND P0, PT, R13, R245, !P6 ;  /* 0x000000f50d00720c */ /* 0x000fc60007701270 */
[----:B----4-:R-:W4:Y:S04]  /*ce600*/  LDL.LU R252, [R1+0xcc8] ;  /* 0x000cc80001fc7983 */ /* 0x010f280000300800 */
[----:B------:R-:W4:Y:S01]  /*ce610*/  LDL.LU R245, [R1+0x14c8] ;  /* 0x0014c80001f57983 */ /* 0x000f220000300800 */
[----:B------:R-:W4:Y:S03]  /*ce620*/  LDC.64 R198, c[0x0][0x228] ;  /* 0x00008a00ffc67b82 */ /* 0x000f260000000a00 */
[----:B--2---:R2:W-:Y:S04]  /*ce630*/  @P3 STG.E desc[UR60][R232.64], R16 ;  /* 0x00000010e8003986 */ /* 0x0045e8000c10193c */
[----:B------:R3:W-:Y:S01]  /*ce640*/  @P5 STG.E desc[UR60][R234.64], R246 ;  /* 0x000000f6ea005986 */ /* 0x0007e2000c10193c */
[----:B--2---:R-:W-:-:S04]  /*ce650*/  IMAD.WIDE R232, R0, 0x4, R8 ;  /* 0x0000000400e87825 */ /* 0x004fc800078e0208 */
[----:B------:R-:W-:Y:S01]  /*ce660*/  VIADD R16, R10, 0x6d ;  /* 0x0000006d0a107836 */ /* 0x000fe20000000000 */
[----:B------:R-:W-:Y:S02]  /*ce670*/  ISETP.LT.AND P3, PT, R11, R239, !P6 ;  /* 0x000000ef0b00720c */ /* 0x000fe40007761270 */
[----:B------:R-:W-:Y:S02]  /*ce680*/  IADD3 R0, R0, R14, RZ ;  /* 0x0000000e00007210 */ /* 0x000fe40007ffe0ff */
[----:B-1----:R-:W-:Y:S01]  /*ce690*/  ISETP.LT.AND P5, PT, R17, R236, !P6 ;  /* 0x000000ec1100720c */ /* 0x002fe200077a1270 */
[----:B------:R1:W-:Y:S01]  /*ce6a0*/  @P4 STG.E desc[UR60][R232.64], R247 ;  /* 0x000000f7e8004986 */ /* 0x0003e2000c10193c */
[----:B------:R-:W-:-:S03]  /*ce6b0*/  ISETP.GE.AND P4, PT, R16, R197, PT ;  /* 0x000000c51000720c */ /* 0x000fc60003f86270 */
[----:B------:R-:W2:Y:S04]  /*ce6c0*/  LDL.LU R16, [R1+0x1cb8] ;  /* 0x001cb80001107983 */ /* 0x000ea80000300800 */
[----:B------:R-:W4:Y:S01]  /*ce6d0*/  LDL.LU R197, [R1+0x18c8] ;  /* 0x0018c80001c57983 */ /* 0x000f220000300800 */
[----:B---3--:R-:W-:Y:S01]  /*ce6e0*/  ISETP.LT.AND P6, PT, R15, R237, !P6 ;  /* 0x000000ed0f00720c */ /* 0x008fe200077c1270 */
[----:B------:R-:W-:-:S04]  /*ce6f0*/  IMAD.WIDE R234, R0, 0x4, R4 ;  /* 0x0000000400ea7825 */ /* 0x000fc800078e0204 */
[C---:B------:R-:W-:Y:S01]  /*ce700*/  IMAD.WIDE R236, R0.reuse, 0x4, R6 ;  /* 0x0000000400ec7825 */ /* 0x040fe200078e0206 */
[----:B------:R-:W3:Y:S08]  /*ce710*/  LDC R239, c[0x0][0x228] ;  /* 0x00008a00ffef7b82 */ /* 0x000ef00000000800 */
[----:B------:R-:W3:Y:S08]  /*ce720*/  LDC R246, c[0x0][0x228] ;  /* 0x00008a00fff67b82 */ /* 0x000ef00000000800 */
[----:B-1----:R-:W1:Y:S01]  /*ce730*/  LDC R247, c[0x0][0x228] ;  /* 0x00008a00fff77b82 */ /* 0x002e620000000800 */
[----:B------:R-:W-:-:S05]  /*ce740*/  IMAD.WIDE R232, R0, 0x4, R2 ;  /* 0x0000000400e87825 */ /* 0x000fca00078e0202 */
[----:B--2---:R2:W-:Y:S04]  /*ce750*/  @P3 STG.E desc[UR60][R232.64], R16 ;  /* 0x00000010e8003986 */ /* 0x0045e8000c10193c */
[----:B----4-:R-:W-:Y:S04]  /*ce760*/  @P0 STG.E desc[UR60][R234.64], R197 ;  /* 0x000000c5ea000986 */ /* 0x010fe8000c10193c */
[----:B------:R4:W-:Y:S01]  /*ce770*/  @P5 STG.E desc[UR60][R236.64], R245 ;  /* 0x000000f5ec005986 */ /* 0x0009e2000c10193c */
[----:B--2---:R-:W-:-:S04]  /*ce780*/  IMAD.WIDE R232, R0, 0x4, R8 ;  /* 0x0000000400e87825 */ /* 0x004fc800078e0208 */
[----:B------:R-:W-:Y:S01]  /*ce790*/  VIADD R16, R10, 0x6e ;  /* 0x0000006e0a107836 */ /* 0x000fe20000000000 */
[----:B----4-:R-:W2:Y:S04]  /*ce7a0*/  LDL.LU R236, [R1+0x8c8] ;  /* 0x0008c80001ec7983 */ /* 0x010ea80000300800 */
[----:B------:R-:W4:Y:S04]  /*ce7b0*/  LDL.LU R237, [R1+0x4d8] ;  /* 0x0004d80001ed7983 */ /* 0x000f280000300800 */
[----:B------:R3:W-:Y:S01]  /*ce7c0*/  @P6 STG.E desc[UR60][R232.64], R252 ;  /* 0x000000fce8006986 */ /* 0x0007e2000c10193c */
[----:B------:R-:W-:-:S02]  /*ce7d0*/  ISETP.LT.AND P0, PT, R11, R238, !P4 ;  /* 0x000000ee0b00720c */ /* 0x000fc40006701270 */
[----:B------:R-:W-:Y:S01]  /*ce7e0*/  ISETP.GE.AND P6, PT, R16, R199, PT ;  /* 0x000000c71000720c */ /* 0x000fe20003fc6270 */
[----:B------:R-:W1:Y:S08]  /*ce7f0*/  LDC R238, c[0x0][0x228] ;  /* 0x00008a00ffee7b82 */ /* 0x000e700000000800 */
[----:B------:R-:W1:Y:S01]  /*ce800*/  LDC R245, c[0x0][0x22c] ;  /* 0x00008b00fff57b82 */ /* 0x000e620000000800 */
[----:B---3--:R-:W3:Y:S04]  /*ce810*/  LDL.LU R252, [R1+0x18cc] ;  /* 0x0018cc0001fc7983 */ /* 0x008ee80000300800 */
[----:B------:R-:W2:Y:S04]  /*ce820*/  LDL.LU R16, [R1+0x10d8] ;  /* 0x0010d80001107983 */ /* 0x000ea80000300800 */
[----:B------:R-:W3:Y:S01]  /*ce830*/  LDL.LU R199, [R1+0xd8] ;  /* 0x0000d80001c77983 */ /* 0x000ee20000300800 */
[----:B------:R-:W-:-:S02]  /*ce840*/  ISETP.LT.AND P3, PT, R13, R244, !P4 ;  /* 0x000000f40d00720c */ /* 0x000fc40006761270 */
[----:B------:R-:W-:Y:S02]  /*ce850*/  IADD3 R0, R0, R14, RZ ;  /* 0x0000000e00007210 */ /* 0x000fe40007ffe0ff */
[----:B------:R-:W-:Y:S02]  /*ce860*/  ISETP.LT.AND P5, PT, R17, R239, !P4 ;  /* 0x000000ef1100720c */ /* 0x000fe400067a1270 */
[----:B------:R-:W-:Y:S01]  /*ce870*/  ISETP.LT.AND P4, PT, R15, R196, !P4 ;  /* 0x000000c40f00720c */ /* 0x000fe20006781270 */
[----:B------:R-:W3:Y:S08]  /*ce880*/  LDC R239, c[0x0][0x228] ;  /* 0x00008a00ffef7b82 */ /* 0x000ef00000000800 */
[----:B------:R-:W3:Y:S01]  /*ce890*/  LDC R244, c[0x0][0x228] ;  /* 0x00008a00fff47b82 */ /* 0x000ee20000000800 */
[----:B------:R-:W-:-:S04]  /*ce8a0*/  IMAD.WIDE R196, R0, 0x4, R2 ;  /* 0x0000000400c47825 */ /* 0x000fc800078e0202 */
[----:B------:R-:W-:-:S04]  /*ce8b0*/  IMAD.WIDE R232, R0, 0x4, R4 ;  /* 0x0000000400e87825 */ /* 0x000fc800078e0204 */
[----:B------:R-:W-:Y:S01]  /*ce8c0*/  IMAD.WIDE R234, R0, 0x4, R6 ;  /* 0x0000000400ea7825 */ /* 0x000fe200078e0206 */
[----:B--2---:R2:W-:Y:S04]  /*ce8d0*/  @P0 STG.E desc[UR60][R196.64], R16 ;  /* 0x00000010c4000986 */ /* 0x0045e8000c10193c */
[----:B------:R3:W-:Y:S01]  /*ce8e0*/  @P3 STG.E desc[UR60][R232.64], R236 ;  /* 0x000000ece8003986 */ /* 0x0007e2000c10193c */
[----:B------:R-:W-:-:S03]  /*ce8f0*/  ISETP.LT.AND P3, PT, R11, R246, !P6 ;  /* 0x000000f60b00720c */ /* 0x000fc60007761270 */
[----:B----4-:R4:W-:Y:S04]  /*ce900*/  @P5 STG.E desc[UR60][R234.64], R237 ;  /* 0x000000edea005986 */ /* 0x0109e8000c10193c */
[----:B------:R-:W4:Y:S01]  /*ce910*/  LDL.LU R246, [R1+0xccc] ;  /* 0x000ccc0001f67983 */ /* 0x000f220000300800 */
[----:B-1----:R-:W-:-:S03]  /*ce920*/  ISETP.LT.AND P5, PT, R17, R238, !P6 ;  /* 0x000000ee1100720c */ /* 0x002fc600077a1270 */
[----:B------:R-:W4:Y:S01]  /*ce930*/  LDL.LU R238, [R1+0x14cc] ;  /* 0x0014cc0001ee7983 */ /* 0x000f220000300800 */
[----:B--2---:R-:W-:Y:S02]  /*ce940*/  VIADD R16, R10, 0x6f ;  /* 0x0000006f0a107836 */ /* 0x004fe40000000000 */
[----:B---3--:R-:W-:Y:S01]  /*ce950*/  IMAD.WIDE R232, R0, 0x4, R8 ;  /* 0x0000000400e87825 */ /* 0x008fe200078e0208 */
[----:B------:R-:W1:Y:S08]  /*ce960*/  LDC R236, c[0x0][0x228] ;  /* 0x00008a00ffec7b82 */ /* 0x000e700000000800 */
[----:B------:R-:W2:Y:S01]  /*ce970*/  LDC.64 R196, c[0x0][0x228] ;  /* 0x00008a00ffc47b82 */ /* 0x000ea20000000a00 */
[----:B------:R-:W-:-:S07]  /*ce980*/  ISETP.LT.AND P0, PT, R13, R247, !P6 ;  /* 0x000000f70d00720c */ /* 0x000fce0007701270 */
[----:B----4-:R-:W3:Y:S01]  /*ce990*/  LDC R237, c[0x0][0x228] ;  /* 0x00008a00ffed7b82 */ /* 0x010ee20000000800 */
[----:B------:R4:W-:Y:S01]  /*ce9a0*/  @P4 STG.E desc[UR60][R232.64], R199 ;  /* 0x000000c7e8004986 */ /* 0x0009e2000c10193c */
[----:B------:R-:W-:-:S03]  /*ce9b0*/  ISETP.GE.AND P4, PT, R16, R245, PT ;  /* 0x000000f51000720c */ /* 0x000fc60003f86270 */
[----:B------:R-:W2:Y:S01]  /*ce9c0*/  LDL.LU R16, [R1+0x1cbc] ;  /* 0x001cbc0001107983 */ /* 0x000ea20000300800 */
[----:B------:R-:W-:Y:S02]  /*ce9d0*/  IADD3 R0, R0, R14, RZ ;  /* 0x0000000e00007210 */ /* 0x000fe40007ffe0ff */
[----:B------:R-:W-:Y:S01]  /*ce9e0*/  ISETP.LT.AND P6, PT, R15, R198, !P6 ;  /* 0x000000c60f00720c */ /* 0x000fe200077c1270 */
[----:B------:R-:W3:Y:S02]  /*ce9f0*/  LDC R247, c[0x0][0x228] ;  /* 0x00008a00fff77b82 */ /* 0x000ee40000000800 */
[----:B----4-:R-:W-:-:S04]  /*cea00*/  IMAD.WIDE R198, R0, 0x4, R2 ;  /* 0x0000000400c67825 */ /* 0x010fc800078e0202 */
[C---:B------:R-:W-:Y:S02]  /*cea10*/  IMAD.WIDE R234, R0.reuse, 0x4, R6 ;  /* 0x0000000400ea7825 */ /* 0x040fe400078e0206 */
[----:B------:R-:W4:Y:S02]  /*cea20*/  LDC R245, c[0x0][0x228] ;  /* 0x00008a00fff57b82 */ /* 0x000f240000000800 */
[C---:B------:R-:W-:Y:S01]  /*cea30*/  IMAD.WIDE R232, R0.reuse, 0x4, R4 ;  /* 0x0000000400e87825 */ /* 0x040fe200078e0204 */
[----:B--2---:R2:W-:Y:S04]  /*cea40*/  @P3 STG.E desc[UR60][R198.64], R16 ;  /* 0x00000010c6003986 */ /* 0x0045e8000c10193c */
[----:B------:R3:W-:Y:S04]  /*cea50*/  @P0 STG.E desc[UR60][R232.64], R252 ;  /* 0x000000fce8000986 */ /* 0x0007e8000c10193c */
[----:B------:R4:W-:Y:S01]  /*cea60*/  @P5 STG.E desc[UR60][R234.64], R238 ;  /* 0x000000eeea005986 */ /* 0x0009e2000c10193c */
[----:B-1----:R-:W-:Y:S01]  /*cea70*/  ISETP.LT.AND P5, PT, R17, R236, !P4 ;  /* 0x000000ec1100720c */ /* 0x002fe200067a1270 */
[----:B--2---:R-:W-:-:S04]  /*cea80*/  IMAD.WIDE R198, R0, 0x4, R8 ;  /* 0x0000000400c67825 */ /* 0x004fc800078e0208 */
[----:B------:R-:W-:Y:S01]  /*cea90*/  VIADD R16, R10, 0x70 ;  /* 0x000000700a107836 */ /* 0x000fe20000000000 */
[----:B---3--:R-:W2:Y:S04]  /*ceaa0*/  LDL.LU R252, [R1+0xdc] ;  /* 0x0000dc0001fc7983 */ /* 0x008ea80000300800 */
[----:B------:R-:W3:Y:S04]  /*ceab0*/  LDL.LU R236, [R1+0x4dc] ;  /* 0x0004dc0001ec7983 */ /* 0x000ee80000300800 */
[----:B------:R1:W-:Y:S01]  /*ceac0*/  @P6 STG.E desc[UR60][R198.64], R246 ;  /* 0x000000f6c6006986 */ /* 0x0003e2000c10193c */
[----:B----4-:R-:W4:Y:S01]  /*cead0*/  LDC R238, c[0x0][0x228] ;  /* 0x00008a00ffee7b82 */ /* 0x010f220000000800 */
[----:B------:R-:W-:-:S02]  /*ceae0*/  ISETP.GE.AND P6, PT, R16, R197, PT ;  /* 0x000000c51000720c */ /* 0x000fc40003fc6270 */
[----:B-1----:R-:W2:Y:S04]  /*ceaf0*/  LDL.LU R246, [R1+0x1cc0] ;  /* 0x001cc00001f67983 */ /* 0x002ea80000300800 */
[----:B------:R-:W4:Y:S04]  /*ceb00*/  LDL.LU R16, [R1+0x10dc] ;  /* 0x0010dc0001107983 */ /* 0x000f280000300800 */
[----:B------:R-:W3:Y:S01]  /*ceb10*/  LDL.LU R197, [R1+0x8cc] ;  /* 0x0008cc0001c57983 */ /* 0x000ee20000300800 */
[----:B------:R-:W-:Y:S02]  /*ceb20*/  ISETP.LT.AND P0, PT, R11, R239, !P4 ;  /* 0x000000ef0b00720c */ /* 0x000fe40006701270 */
[----:B------:R-:W1:Y:S01]  /*ceb30*/  LDC R239, c[0x0][0x22c] ;  /* 0x00008b00ffef7b82 */ /* 0x000e620000000800 */
[----:B------:R-:W-:-:S02]  /*ceb40*/  ISETP.LT.AND P3, PT, R13, R244, !P4 ;  /* 0x000000f40d00720c */ /* 0x000fc40006761270 */
[----:B------:R-:W-:Y:S02]  /*ceb50*/  IADD3 R0, R0, R14, RZ ;  /* 0x0000000e00007210 */ /* 0x000fe40007ffe0ff */
[----:B------:R-:W-:-:S03]  /*ceb60*/  ISETP.LT.AND P4, PT, R15, R237, !P4 ;  /* 0x000000ed0f00720c */ /* 0x000fc60006781270 */
[----:B------:R-:W1:Y:S01]  /*ceb70*/  LDC R244, c[0x0][0x228] ;  /* 0x00008a00fff47b82 */ /* 0x000e620000000800 */
[----:B------:R-:W-:-:S04]  /*ceb80*/  IMAD.WIDE R198, R0, 0x4, R2 ;  /* 0x0000000400c67825 */ /* 0x000fc800078e0202 */
[----:B------:R-:W-:-:S04]  /*ceb90*/  IMAD.WIDE R232, R0, 0x4, R4 ;  /* 0x0000000400e87825 */ /* 0x000fc800078e0204 */
[----:B------:R-:W-:Y:S01]  /*ceba0*/  IMAD.WIDE R234, R0, 0x4, R6 ;  /* 0x0000000400ea7825 */ /* 0x000fe200078e0206 */
[----:B------:R-:W1:Y:S01]  /*cebb0*/  LDC R237, c[0x0][0x228] ;  /* 0x00008a00ffed7b82 */ /* 0x000e620000000800 */
[----:B----4-:R4:W-:Y:S04]  /*cebc0*/  @P0 STG.E desc[UR60][R198.64], R16 ;  /* 0x00000010c6000986 */ /* 0x0109e8000c10193c */
[----:B---3--:R3:W-:Y:S01]  /*cebd0*/  @P3 STG.E desc[UR60][R232.64], R197 ;  /* 0x000000c5e8003986 */ /* 0x0087e2000c10193c */
[----:B------:R-:W-:-:S03]  /*cebe0*/  ISETP.LT.AND P0, PT, R13, R247, !P6 ;  /* 0x000000f70d00720c */ /* 0x000fc60007701270 */
[----:B------:R1:W-:Y:S04]  /*cebf0*/  @P5 STG.E desc[UR60][R234.64], R236 ;  /* 0x000000ecea005986 */ /* 0x0003e8000c10193c */
[----:B------:R-:W2:Y:S01]  /*cec00*/  LDL.LU R247, [R1+0xcd0] ;  /* 0x000cd00001f77983 */ /* 0x000ea20000300800 */
[----:B------:R-:W-:-:S03]  /*cec10*/  ISETP.LT.AND P5, PT, R17, R238, !P6 ;  /* 0x000000ee1100720c */ /* 0x000fc600077a1270 */
[----:B------:R-:W2:Y:S01]  /*cec20*/  LDL.LU R238, [R1+0x14d0] ;  /* 0x0014d00001ee7983 */ /* 0x000ea20000300800 */
[----:B----4-:R-:W-:Y:S02]  /*cec30*/  VIADD R16, R10, 0x71 ;  /* 0x000000710a107836 */ /* 0x010fe40000000000 */
[----:B---3--:R-:W-:Y:S01]  /*cec40*/  IMAD.WIDE R232, R0, 0x4, R8 ;  /* 0x0000000400e87825 */ /* 0x008fe200078e0208 */
[----:B------:R-:W-:Y:S01]  /*cec50*/  ISETP.LT.AND P3, PT, R11, R245, !P6 ;  /* 0x000000f50b00720c */ /* 0x000fe20007761270 */
[----:B------:R-:W3:Y:S08]  /*cec60*/  LDC.64 R198, c[0x0][0x228] ;  /* 0x00008a00ffc67b82 */ /* 0x000ef00000000a00 */
[----:B-1----:R-:W1:Y:S01]  /*cec70*/  LDC R236, c[0x0][0x228] ;  /* 0x00008a00ffec7b82 */ /* 0x002e620000000800 */
[----:B--2---:R2:W-:Y:S01]  /*cec80*/  @P4 STG.E desc[UR60][R232.64], R252 ;  /* 0x000000fce8004986 */ /* 0x0045e2000c10193c */
[----:B------:R-:W-:-:S02]  /*cec90*/  ISETP.GE.AND P4, PT, R16, R239, PT ;  /* 0x000000ef1000720c */ /* 0x000fc40003f86270 */
[----:B------:R-:W-:Y:S02]  /*ceca0*/  IADD3 R0, R0, R14, RZ ;  /* 0x0000000e00007210 */ /* 0x000fe40007ffe0ff */
[----:B------:R-:W-:Y:S02]  /*cecb0*/  ISETP.LT.AND P6, PT, R15, R196, !P6 ;  /* 0x000000c40f00720c */ /* 0x000fe400077c1270 */
[----:B------:R-:W4:Y:S08]  /*cecc0*/  LDC R239, c[0x0][0x228] ;  /* 0x00008a00ffef7b82 */ /* 0x000f300000000800 */
[----:B------:R-:W4:Y:S01]  /*cecd0*/  LDC R245, c[0x0][0x228] ;  /* 0x00008a00fff57b82 */ /* 0x000f220000000800 */
[----:B--2---:R-:W2:Y:S04]  /*cece0*/  LDL.LU R252, [R1+0x8d0] ;  /* 0x0008d00001fc7983 */ /* 0x004ea80000300800 */
[----:B------:R-:W3:Y:S01]  /*cecf0*/  LDL.LU R16, [R1+0x18d0] ;  /* 0x0018d00001107983 */ /* 0x000ee20000300800 */
[----:B------:R-:W-:-:S05]  /*ced00*/  IMAD.WIDE R196, R0, 0x4, R2 ;  /* 0x0000000400c47825 */ /* 0x000fca00078e0202 */
[----:B------:R1:W-:Y:S02]  /*ced10*/  @P3 STG.E desc[UR60][R196.64], R246 ;  /* 0x000000f6c4003986 */ /* 0x0003e4000c10193c */
[----:B-1----:R-:W1:Y:S01]  /*ced20*/  LDC R246, c[0x0][0x228] ;  /* 0x00008a00fff67b82 */ /* 0x002e620000000800 */
[----:B------:R-:W-:-:S04]  /*ced30*/  IMAD.WIDE R232, R0, 0x4, R4 ;  /* 0x0000000400e87825 */ /* 0x000fc800078e0204 */
[----:B------:R-:W-:-:S03]  /*ced40*/  IMAD.WIDE R234, R0, 0x4, R6 ;  /* 0x0000000400ea7825 */ /* 0x000fc600078e0206 */
[----:B------:R-:W4:Y:S01]  /*ced50*/  LDC.64 R196, c[0x0][0x228] ;  /* 0x00008a00ffc47b82 */ /* 0x000f220000000a00 */
[----:B-1----:R-:W-:Y:S02]  /*ced60*/  ISETP.LT.AND P3, PT, R13, R246, !P4 ;  /* 0x000000f60d00720c */ /* 0x002fe40006761270 */
[----:B------:R-:W4:Y:S04]  /*ced70*/  LDL.LU R246, [R1+0xe0] ;  /* 0x0000e00001f67983 */ /* 0x000f280000300800 */
[----:B---3--:R1:W-:Y:S04]  /*ced80*/  @P0 STG.E desc[UR60][R232.64], R16 ;  /* 0x00000010e8000986 */ /* 0x0083e8000c10193c */
[----:B------:R3:W-:Y:S01]  /*ced90*/  @P5 STG.E desc[UR60][R234.64], R238 ;  /* 0x000000eeea005986 */ /* 0x0007e2000c10193c */
[----:B-1----:R-:W-:-:S04]  /*ceda0*/  IMAD.WIDE R232, R0, 0x4, R8 ;  /* 0x0000000400e87825 */ /* 0x002fc800078e0208 */
[----:B------:R-:W-:Y:S01]  /*cedb0*/  VIADD R16, R10, 0x72 ;  /* 0x000000720a107836 */ /* 0x000fe20000000000 */
[----:B---3--:R-:W1:Y:S01]  /*cedc0*/  LDC R238, c[0x0][0x228] ;  /* 0x00008a00ffee7b82 */ /* 0x008e620000000800 */
[----:B------:R3:W-:Y:S03]  /*cedd0*/  @P6 STG.E desc[UR60][R232.64], R247 ;  /* 0x000000f7e8006986 */ /* 0x0007e6000c10193c */
[----:B------:R-:W-:Y:S02]  /*cede0*/  ISETP.GE.AND P6, PT, R16, R199, PT ;  /* 0x000000c71000720c */ /* 0x000fe40003fc6270 */
[----:B------:R-:W2:Y:S04]  /*cedf0*/  LDL.LU R16, [R1+0x10e0] ;  /* 0x0010e00001107983 */ /* 0x000ea80000300800 */
[----:B------:R-:W4:Y:S01]  /*cee00*/  LDL.LU R199, [R1+0x4e0] ;  /* 0x0004e00001c77983 */ /* 0x000f220000300800 */
[----:B------:R-:W-:-:S02]  /*cee10*/  ISETP.LT.AND P0, PT, R11, R244, !P4 ;  /* 0x000000f40b00720c */ /* 0x000fc40006701270 */
[----:B------:R-:W-:Y:S02]  /*cee20*/  IADD3 R0, R0, R14, RZ ;  /* 0x0000000e00007210 */ /* 0x000fe40007ffe0ff */
[----:B------:R-:W-:Y:S02]  /*cee30*/  ISETP.LT.AND P5, PT, R17, R236, !P4 ;  /* 0x000000ec1100720c */ /* 0x000fe400067a1270 */
[----:B------:R-:W-:Y:S01]  /*cee40*/  ISETP.LT.AND P4, PT, R15, R237, !P4 ;  /* 0x000000ed0f00720c */ /* 0x000fe20006781270 */
[----:B------:R-:W1:Y:S08]  /*cee50*/  LDC R244, c[0x0][0x228] ;  /* 0x00008a00fff47b82 */ /* 0x000e700000000800 */
[----:B---3--:R-:W3:Y:S01]  /*cee60*/  LDC R247, c[0x0][0x228] ;  /* 0x00008a00fff77b82 */ /* 0x008ee20000000800 */
[----:B------:R-:W-:-:S04]  /*cee70*/  IMAD.WIDE R232, R0, 0x4, R2 ;  /* 0x0000000400e87825 */ /* 0x000fc800078e0202 */
[----:B------:R-:W-:-:S04]  /*cee80*/  IMAD.WIDE R234, R0, 0x4, R4 ;  /* 0x0000000400ea7825 */ /* 0x000fc800078e0204 */
[C---:B------:R-:W-:Y:S01]  /*cee90*/  IMAD.WIDE R236, R0.reuse, 0x4, R6 ;  /* 0x0000000400ec7825 */ /* 0x040fe200078e0206 */
[----:B--2---:R2:W-:Y:S04]  /*ceea0*/  @P0 STG.E desc[UR60][R232.64], R16 ;  /* 0x00000010e8000986 */ /* 0x0045e8000c10193c */
[----:B------:R3:W-:Y:S04]  /*ceeb0*/  @P3 STG.E desc[UR60][R234.64], R252 ;  /* 0x000000fcea003986 */ /* 0x0007e8000c10193c */
[----:B----4-:R4:W-:Y:S01]  /*ceec0*/  @P5 STG.E desc[UR60][R236.64], R199 ;  /* 0x000000c7ec005986 */ /* 0x0109e2000c10193c */
[----:B-1----:R-:W-:Y:S01]  /*ceed0*/  ISETP.LT.AND P5, PT, R17, R238, !P6 ;  /* 0x000000ee1100720c */ /* 0x002fe200077a1270 */
[----:B--2---:R-:W-:-:S04]  /*ceee0*/  IMAD.WIDE R232, R0, 0x4, R8 ;  /* 0x0000000400e87825 */ /* 0x004fc800078e0208 */
[----:B------:R-:W-:Y:S01]  /*ceef0*/  VIADD R16, R10, 0x73 ;  /* 0x000000730a107836 */ /* 0x000fe20000000000 */
[----:B---3--:R-:W2:Y:S04]  /*cef00*/  LDL.LU R252, [R1+0xcd4] ;  /* 0x000cd40001fc7983 */ /* 0x008ea80000300800 */
[----:B----4-:R-:W3:Y:S04]  /*cef10*/  LDL.LU R237, [R1+0x14d4] ;  /* 0x0014d40001ed7983 */ /* 0x010ee80000300800 */
[----:B------:R1:W-:Y:S04]  /*cef20*/  @P4 STG.E desc[UR60][R232.64], R246 ;  /* 0x000000f6e8004986 */ /* 0x0003e8000c10193c */
[----:B------:R-:W4:Y:S01]  /*cef30*/  LDL.LU R238, [R1+0x18d4] ;  /* 0x0018d40001ee7983 */ /* 0x000f220000300800 */
[----:B------:R-:W-:Y:S01]  /*cef40*/  ISETP.GE.AND P4, PT, R16, R197, PT ;  /* 0x000000c51000720c */ /* 0x000fe20003f86270 */
[----:B------:R-:W3:Y:S02]  /*cef50*/  LDC R236, c[0x0][0x228] ;  /* 0x00008a00ffec7b82 */ /* 0x000ee40000000800 */
[----:B------:R-:W2:Y:S01]  /*cef60*/  LDL.LU R197, [R1+0x1cc4] ;  /* 0x001cc40001c57983 */ /* 0x000ea20000300800 */
[----:B------:R-:W-:-:S05]  /*cef70*/  ISETP.LT.AND P3, PT, R11, R239, !P6 ;  /* 0x000000ef0b00720c */ /* 0x000fca0007761270 */
[----:B------:R-:W3:Y:S01]  /*cef80*/  LDC R239, c[0x0][0x22c] ;  /* 0x00008b00ffef7b82 */ /* 0x000ee20000000800 */
[----:B------:R-:W-:Y:S02]  /*cef90*/  ISETP.LT.AND P0, PT, R13, R245, !P6 ;  /* 0x000000f50d00720c */ /* 0x000fe40007701270 */
[----:B------:R-:W-:Y:S02]  /*cefa0*/  IADD3 R0, R0, R14, RZ ;  /* 0x0000000e00007210 */ /* 0x000fe40007ffe0ff */
[----:B------:R-:W-:Y:S01]  /*cefb0*/  ISETP.LT.AND P6, PT, R15, R198, !P6 ;  /* 0x000000c60f00720c */ /* 0x000fe200077c1270 */
[----:B------:R-:W-:Y:S02]  /*cefc0*/  VIADD R16, R10, 0x74 ;  /* 0x000000740a107836 */ /* 0x000fe40000000000 */
[----:B------:R-:W3:Y:S08]  /*cefd0*/  LDC R245, c[0x0][0x228] ;  /* 0x00008a00fff57b82 */ /* 0x000ef00000000800 */
[----:B-1----:R-:W1:Y:S01]  /*cefe0*/  LDC R246, c[0x0][0x228] ;  /* 0x00008a00fff67b82 */ /* 0x002e620000000800 */
[----:B------:R-:W-:-:S04]  /*ceff0*/  IMAD.WIDE R198, R0, 0x4, R2 ;  /* 0x0000000400c67825 */ /* 0x000fc800078e0202 */
[----:B------:R-:W-:-:S04]  /*cf000*/  IMAD.WIDE R232, R0, 0x4, R4 ;  /* 0x0000000400e87825 */ /* 0x000fc800078e0204 */
[----:B------:R-:W-:Y:S01]  /*cf010*/  IMAD.WIDE R234, R0, 0x4, R6 ;  /* 0x0000000400ea7825 */ /* 0x000fe200078e0206 */
[----:B--2---:R2:W-:Y:S04]  /*cf020*/  @P3 STG.E desc[UR60][R198.64], R197 ;  /* 0x000000c5c6003986 */ /* 0x0045e8000c10193c */
[----:B----4-:R4:W-:Y:S01]  /*cf030*/  @P0 STG.E desc[UR60][R232.64], R238 ;  /* 0x000000eee8000986 */ /* 0x0109e2000c10193c */
[----:B------:R-:W-:-:S03]  /*cf040*/  ISETP.LT.AND P3, PT, R13, R247, !P4 ;  /* 0x000000f70d00720c */ /* 0x000fc60006761270 */
[----:B---3--:R3:W-:Y:S04]  /*cf050*/  @P5 STG.E desc[UR60][R234.64], R237 ;  /* 0x000000edea005986 */ /* 0x0087e8000c10193c */
[----:B------:R-:W3:Y:S01]  /*cf060*/  LDL.LU R247, [R1+0x8d4] ;  /* 0x0008d40001f77983 */ /* 0x000ee20000300800 */
[----:B------:R-:W-:-:S03]  /*cf070*/  ISETP.LT.AND P5, PT, R17, R236, !P4 ;  /* 0x000000ec1100720c */ /* 0x000fc600067a1270 */
[----:B------:R-:W3:Y:S01]  /*cf080*/  LDL.LU R236, [R1+0x4e4] ;  /* 0x0004e40001ec7983 */ /* 0x000ee20000300800 */
[----:B--2---:R-:W2:Y:S01]  /*cf090*/  LDC.64 R198, c[0x0][0x228] ;  /* 0x00008a00ffc67b82 */ /* 0x004ea20000000a00 */
[----:B----4-:R-:W-:Y:S01]  /*cf0a0*/  IMAD.WIDE R232, R0, 0x4, R8 ;  /* 0x0000000400e87825 */ /* 0x010fe200078e0208 */
[----:B------:R-:W-:-:S06]  /*cf0b0*/  ISETP.LT.AND P0, PT, R11, R244, !P4 ;  /* 0x000000f40b00720c */ /* 0x000fcc0006701270 */
[----:B---3--:R-:W3:Y:S08]  /*cf0c0*/  LDC R237, c[0x0][0x228] ;  /* 0x00008a00ffed7b82 */ /* 0x008ef00000000800 */
[----:B------:R-:W4:Y:S01]  /*cf0d0*/  LDC R238, c[0x0][0x228] ;  /* 0x00008a00ffee7b82 */ /* 0x000f220000000800 */
[----:B------:R1:W-:Y:S01]  /*cf0e0*/  @P6 STG.E desc[UR60][R232.64], R252 ;  /* 0x000000fce8006986 */ /* 0x0003e2000c10193c */
[----:B------:R-:W-:-:S02]  /*cf0f0*/  ISETP.GE.AND P6, PT, R16, R239, PT ;  /* 0x000000ef1000720c */ /* 0x000fc40003fc6270 */
[----:B------:R-:W-:Y:S02]  /*cf100*/  IADD3 R0, R0, R14, RZ ;  /* 0x0000000e00007210 */ /* 0x000fe40007ffe0ff */
[----:B------:R-:W-:Y:S02]  /*cf110*/  ISETP.LT.AND P4, PT, R15, R196, !P4 ;  /* 0x000000c40f00720c */ /* 0x000fe40006781270 */
[----:B------:R-:W4:Y:S08]  /*cf120*/  LDC R239, c[0x0][0x228] ;  /* 0x00008a00ffef7b82 */ /* 0x000f300000000800 */
[----:B------:R-:W4:Y:S01]  /*cf130*/  LDC R244, c[0x0][0x228] ;  /* 0x00008a00fff47b82 */ /* 0x000f220000000800 */
[----:B-1----:R-:W4:Y:S04]  /*cf140*/  LDL.LU R252, [R1+0x14d8] ;  /* 0x0014d80001fc7983 */ /* 0x002f280000300800 */
[----:B------:R-:W2:Y:S01]  /*cf150*/  LDL.LU R16, [R1+0x10e4] ;  /* 0x0010e40001107983 */ /* 0x000ea20000300800 */
[----:B------:R-:W-:-:S04]  /*cf160*/  IMAD.WIDE R196, R0, 0x4, R2 ;  /* 0x0000000400c47825 */ /* 0x000fc800078e0202 */
[----:B------:R-:W-:-:S04]  /*cf170*/  IMAD.WIDE R232, R0, 0x4, R4 ;  /* 0x0000000400e87825 */ /* 0x000fc800078e0204 */
[----:B------:R-:W-:Y:S01]  /*cf180*/  IMAD.WIDE R234, R0, 0x4, R6 ;  /* 0x0000000400ea7825 */ /* 0x000fe200078e0206 */
[----:B--2---:R-:W-:Y:S01]  /*cf190*/  @P0 STG.E desc[UR60][R196.64], R16 ;  /* 0x00000010c4000986 */ /* 0x004fe2000c10193c */
[----:B------:R-:W-:-:S03]  /*cf1a0*/  ISETP.LT.AND P0, PT, R13, R246, !P6 ;  /* 0x000000f60d00720c */ /* 0x000fc60007701270 */
[----:B------:R-:W2:Y:S04]  /*cf1b0*/  LDL.LU R246, [R1+0x18d8] ;  /* 0x0018d80001f67983 */ /* 0x000ea80000300800 */
[----:B------:R1:W-:Y:S04]  /*cf1c0*/  @P3 STG.E desc[UR60][R232.64], R247 ;  /* 0x000000f7e8003986 */ /* 0x0003e8000c10193c */
[----:B-1----:R-:W4:Y:S01]  /*cf1d0*/  LDL.LU R233, [R1+0xe4] ;  /* 0x0000e40001e97983 */ /* 0x002f220000300800 */
[----:B------:R-:W-:-:S04]  /*cf1e0*/  IMAD.WIDE R196, R0, 0x4, R8 ;  /* 0x0000000400c47825 */ /* 0x000fc800078e0208 */
[----:B------:R-:W-:Y:S01]  /*cf1f0*/  VIADD R16, R10, 0x75 ;  /* 0x000000750a107836 */ /* 0x000fe20000000000 */
[----:B------:R1:W-:Y:S04]  /*cf200*/  @P5 STG.E desc[UR60][R234.64], R236 ;  /* 0x000000ecea005986 */ /* 0x0003e8000c10193c */
[----:B------:R-:W2:Y:S01]  /*cf210*/  LDL.LU R247, [R1+0xcd8] ;  /* 0x000cd80001f77983 */ /* 0x000ea20000300800 */
[----:B------:R-:W-:Y:S02]  /*cf220*/  ISETP.LT.AND P3, PT, R11, R245, !P6 ;  /* 0x000000f50b00720c */ /* 0x000fe40007761270 */
[----:B------:R-:W2:Y:S01]  /*cf230*/  LDC R245, c[0x0][0x22c] ;  /* 0x00008b00fff57b82 */ /* 0x000ea20000000800 */
[----:B---3--:R-:W-:-:S07]  /*cf240*/  ISETP.LT.AND P5, PT, R17, R237, !P6 ;  /* 0x000000ed1100720c */ /* 0x008fce00077a1270 */
[----:B-1----:R-:W1:Y:S01]  /*cf250*/  LDC R236, c[0x0][0x228] ;  /* 0x00008a00ffec7b82 */ /* 0x002e620000000800 */
[----:B----4-:R3:W-:Y:S01]  /*cf260*/  @P4 STG.E desc[UR60][R196.64], R233 ;  /* 0x000000e9c4004986 */ /* 0x0107e2000c10193c */
[----:B------:R-:W-:-:S03]  /*cf270*/  ISETP.GE.AND P4, PT, R16, R199, PT ;  /* 0x000000c71000720c */ /* 0x000fc60003f86270 */
[----:B------:R-:W4:Y:S01]  /*cf280*/  LDL.LU R199, [R1+0x1cc8] ;  /* 0x001cc80001c77983 */ /* 0x000f220000300800 */
[----:B------:R-:W-:Y:S02]  /*cf290*/  IADD3 R0, R0, R14, RZ ;  /* 0x0000000e00007210 */ /* 0x000fe40007ffe0ff */
[----:B------:R-:W-:Y:S01]  /*cf2a0*/  ISETP.LT.AND P6, PT, R15, R238, !P6 ;  /* 0x000000ee0f00720c */ /* 0x000fe200077c1270 */
[----:B------:R-:W1:Y:S01]  /*cf2b0*/  LDC R237, c[0x0][0x228] ;  /* 0x00008a00ffed7b82 */ /* 0x000e620000000800 */
[----:B------:R-:W2:Y:S01]  /*cf2c0*/  LDL.LU R238, [R1+0x10e8] ;  /* 0x0010e80001ee7983 */ /* 0x000ea20000300800 */
[----:B---3--:R-:W-:-:S04]  /*cf2d0*/  IMAD.WIDE R196, R0, 0x4, R2 ;  /* 0x0000000400c47825 */ /* 0x008fc800078e0202 */
[----:B------:R-:W-:-:S04]  /*cf2e0*/  IMAD.WIDE R232, R0, 0x4, R4 ;  /* 0x0000000400e87825 */ /* 0x000fc800078e0204 */
[----:B------:R-:W-:-:S04]  /*cf2f0*/  IMAD.WIDE R234, R0, 0x4, R6 ;  /* 0x0000000400ea7825 */ /* 0x000fc800078e0206 */
[----:B------:R-:W-:Y:S01]  /*cf300*/  VIADD R16, R10, 0x76 ;  /* 0x000000760a107836 */ /* 0x000fe20000000000 */
[----:B----4-:R3:W-:Y:S04]  /*cf310*/  @P3 STG.E desc[UR60][R196.64], R199 ;  /* 0x000000c7c4003986 */ /* 0x0107e8000c10193c */
[----:B--2---:R2:W-:Y:S04]  /*cf320*/  @P0 STG.E desc[UR60][R232.64], R246 ;  /* 0x000000f6e8000986 */ /* 0x0045e8000c10193c */
[----:B------:R4:W-:Y:S01]  /*cf330*/  @P5 STG.E desc[UR60][R234.64], R252 ;  /* 0x000000fcea005986 */ /* 0x0009e2000c10193c */
[----:B-1----:R-:W-:Y:S01]  /*cf340*/  ISETP.LT.AND P5, PT, R17, R236, !P4 ;  /* 0x000000ec1100720c */ /* 0x002fe200067a1270 */
[----:B---3--:R-:W1:Y:S01]  /*cf350*/  LDC.64 R196, c[0x0][0x228] ;  /* 0x00008a00ffc47b82 */ /* 0x008e620000000a00 */
[----:B--2---:R-:W-:Y:S01]  /*cf360*/  IMAD.WIDE R232, R0, 0x4, R8 ;  /* 0x0000000400e87825 */ /* 0x004fe200078e0208 */
[----:B----4-:R-:W2:Y:S04]  /*cf370*/  LDL.LU R252, [R1+0x1ccc] ;  /* 0x001ccc0001fc7983 */ /* 0x010ea80000300800 */
[----:B------:R-:W3:Y:S01]  /*cf380*/  LDL.LU R236, [R1+0x4e8] ;  /* 0x0004e80001ec7983 */ /* 0x000ee20000300800 */
[----:B------:R-:W-:-:S02]  /*cf390*/  ISETP.LT.AND P3, PT, R13, R244, !P4 ;  /* 0x000000f40d00720c */ /* 0x000fc40006761270 */
[----:B------:R-:W-:Y:S01]  /*cf3a0*/  ISETP.LT.AND P0, PT, R11, R239, !P4 ;  /* 0x000000ef0b00720c */ /* 0x000fe20006701270 */
[----:B------:R4:W-:Y:S01]  /*cf3b0*/  @P6 STG.E desc[UR60][R232.64], R247 ;  /* 0x000000f7e8006986 */ /* 0x0009e2000c10193c */
[----:B------:R-:W-:-:S03]  /*cf3c0*/  ISETP.GE.AND P6, PT, R16, R245, PT ;  /* 0x000000f51000720c */ /* 0x000fc60003fc6270 */
[----:B------:R-:W2:Y:S04]  /*cf3d0*/  LDL.LU R16, [R1+0x8d8] ;  /* 0x0008d80001107983 */ /* 0x000ea80000300800 */
[----:B------:R-:W3:Y:S01]  /*cf3e0*/  LDL.LU R245, [R1+0xe8] ;  /* 0x0000e80001f57983 */ /* 0x000ee20000300800 */
[----:B------:R-:W-:Y:S02]  /*cf3f0*/  IADD3 R0, R0, R14, RZ ;  /* 0x0000000e00007210 */ /* 0x000fe40007ffe0ff */
[----:B------:R-:W-:Y:S01]  /*cf400*/  ISETP.LT.AND P4, PT, R15, R198, !P4 ;  /* 0x000000c60f00720c */ /* 0x000fe20006781270 */
[----:B------:R-:W1:Y:S08]  /*cf410*/  LDC R239, c[0x0][0x228] ;  /* 0x00008a00ffef7b82 */ /* 0x000e700000000800 */
[----:B------:R-:W1:Y:S08]  /*cf420*/  LDC R244, c[0x0][0x228] ;  /* 0x00008a00fff47b82 */ /* 0x000e700000000800 */
[----:B----4-:R-:W4:Y:S01]  /*cf430*/  LDC R247, c[0x0][0x228] ;  /* 0x00008a00fff77b82 */ /* 0x010f220000000800 */
[----:B------:R-:W-:-:S07]  /*cf440*/  IMAD.WIDE R198, R0, 0x4, R2 ;  /* 0x0000000400c67825 */ /* 0x000fce00078e0202 */
[----:B------:R-:W4:Y:S01]  /*cf450*/  LDC R246, c[0x0][0x228] ;  /* 0x00008a00fff67b82 */ /* 0x000f220000000800 */
[----:B------:R1:W-:Y:S07]  /*cf460*/  @P0 STG.E desc[UR60][R198.64], R238 ;  /* 0x000000eec6000986 */ /* 0x0003ee000c10193c */
[----:B-1----:R-:W1:Y:S01]  /*cf470*/  LDC R238, c[0x0][0x228] ;  /* 0x00008a00ffee7b82 */ /* 0x002e620000000800 */
[----:B------:R-:W-:-:S04]  /*cf480*/  IMAD.WIDE R232, R0, 0x4, R4 ;  /* 0x0000000400e87825 */ /* 0x000fc800078e0204 */
[----:B------:R-:W-:-:S04]  /*cf490*/  IMAD.WIDE R234, R0, 0x4, R6 ;  /* 0x0000000400ea7825 */ /* 0x000fc800078e0206 */
[----:B------:R-:W-:Y:S01]  /*cf4a0*/  IMAD.WIDE R198, R0, 0x4, R8 ;  /* 0x0000000400c67825 */ /* 0x000fe200078e0208 */
[----:B-1----:R-:W-:Y:S01]  /*cf4b0*/  ISETP.LT.AND P0, PT, R13, R238, !P6 ;  /* 0x000000ee0d00720c */ /* 0x002fe20007701270 */
[----:B--2---:R-:W-:Y:S04]  /*cf4c0*/  @P3 STG.E desc[UR60][R232.64], R16 ;  /* 0x00000010e8003986 */ /* 0x004fe8000c10193c */
[----:B---3--:R1:W-:Y:S04]  /*cf4d0*/  @P5 STG.E desc[UR60][R234.64], R236 ;  /* 0x000000ecea005986 */ /* 0x0083e8000c10193c */
[----:B------:R2:W-:Y:S01]  /*cf4e0*/  @P4 STG.E desc[UR60][R198.64], R245 ;  /* 0x000000f5c6004986 */ /* 0x0005e2000c10193c */
[----:B------:R-:W-:-:S02]  /*cf4f0*/  ISETP.LT.AND P3, PT, R11, R237, !P6 ;  /* 0x000000ed0b00720c */ /* 0x000fc40007761270 */
[----:B------:R-:W-:Y:S02]  /*cf500*/  ISETP.LT.AND P5, PT, R17, R239, !P6 ;  /* 0x000000ef1100720c */ /* 0x000fe400077a1270 */
[----:B------:R-:W-:Y:S02]  /*cf510*/  ISETP.LT.AND P6, PT, R15, R244, !P6 ;  /* 0x000000f40f00720c */ /* 0x000fe400077c1270 */
[----:B------:R-:W-:Y:S01]  /*cf520*/  IADD3 R0, R0, R14, RZ ;  /* 0x0000000e00007210 */ /* 0x000fe20007ffe0ff */
[----:B------:R-:W3:Y:S08]  /*cf530*/  LDC R238, c[0x0][0x228] ;  /* 0x00008a00ffee7b82 */ /* 0x000ef00000000800 */
[----:B-1----:R-:W1:Y:S08]  /*cf540*/  LDC.64 R236, c[0x0][0x228] ;  /* 0x00008a00ffec7b82 */ /* 0x002e700000000a00 */
[----:B------:R-:W3:Y:S08]  /*cf550*/  LDC R239, c[0x0][0x228] ;  /* 0x00008a00ffef7b82 */ /* 0x000ef00000000800 */
[----:B--2---:R-:W2:Y:S01]  /*cf560*/  LDC R245, c[0x0][0x228] ;  /* 0x00008a00fff57b82 */ /* 0x004ea20000000800 */
[----:B------:R-:W-:-:S05]  /*cf570*/  VIADD R16, R10, 0x77 ;  /* 0x000000770a107836 */ /* 0x000fca0000000000 */
[----:B------:R-:W-:Y:S02]  /*cf580*/  ISETP.GE.AND P4, PT, R16, R197, PT ;  /* 0x000000c51000720c */ /* 0x000fe40003f86270 */
[----:B------:R-:W3:Y:S04]  /*cf590*/  LDL.LU R16, [R1+0x14dc] ;  /* 0x0014dc0001107983 */ /* 0x000ee80000300800 */
[----:B------:R-:W2:Y:S04]  /*cf5a0*/  LDL.LU R197, [R1+0xcdc] ;  /* 0x000cdc0001c57983 */ /* 0x000ea80000300800 */
[----:B------:R-:W3:Y:S01]  /*cf5b0*/  LDL.LU R244, [R1+0x18dc] ;  /* 0x0018dc0001f47983 */ /* 0x000ee20000300800 */
[----:B------:R-:W-:-:S04]  /*cf5c0*/  IMAD.WIDE R198, R0, 0x4, R2 ;  /* 0x0000000400c67825 */ /* 0x000fc800078e0202 */
[----:B------:R-:W-:-:S04]  /*cf5d0*/  IMAD.WIDE R232, R0, 0x4, R4 ;  /* 0x0000000400e87825 */ /* 0x000fc800078e0204 */
[C---:B------:R-:W-:Y:S01]  /*cf5e0*/  IMAD.WIDE R234, R0.reuse, 0x4, R6 ;  /* 0x0000000400ea7825 */ /* 0x040fe200078e0206 */
[----:B------:R1:W-:Y:S01]  /*cf5f0*/  @P3 STG.E desc[UR60][R198.64], R252 ;  /* 0x000000fcc6003986 */ /* 0x0003e2000c10193c */
[----:B----4-:R-:W-:Y:S02]  /*cf600*/  ISETP.LT.AND P3, PT, R13, R247, !P4 ;  /* 0x000000f70d00720c */ /* 0x010fe40006761270 */
[----:B-1----:R-:W-:Y:S01]  /*cf610*/  IMAD.WIDE R198, R0, 0x4, R8 ;  /* 0x0000000400c67825 */ /* 0x002fe200078e0208 */
[----:B------:R-:W4:Y:S04]  /*cf620*/  LDL.LU R252, [R1+0xec] ;  /* 0x0000ec0001fc7983 */ /* 0x000f280000300800 */
[----:B------:R-:W4:Y:S04]  /*cf630*/  LDL.LU R247, [R1+0x4ec] ;  /* 0x0004ec0001f77983 */ /* 0x000f280000300800 */
[----:B---3--:R1:W-:Y:S04]  /*cf640*/  @P0 STG.E desc[UR60][R232.64], R244 ;  /* 0x000000f4e8000986 */ /* 0x0083e8000c10193c */
[----:B------:R3:W-:Y:S01]  /*cf650*/  @P5 STG.E desc[UR60][R234.64], R16 ;  /* 0x00000010ea005986 */ /* 0x0007e2000c10193c */
[----:B------:R-:W-:-:S03]  /*cf660*/  ISETP.LT.AND P0, PT, R11, R246, !P4 ;  /* 0x000000f60b00720c */ /* 0x000fc60006701270 */
[----:B--2---:R2:W-:Y:S04]  /*cf670*/  @P6 STG.E desc[UR60][R198.64], R197 ;  /* 0x000000c5c6006986 */ /* 0x0045e8000c10193c */
[----:B------:R-:W4:Y:S04]  /*cf680*/  LDL.LU R246, [R1+0x8dc] ;  /* 0x0008dc0001f67983 */ /* 0x000f280000300800 */
[----:B-1----:R-:W4:Y:S01]  /*cf690*/  LDL.LU R244, [R1+0x1cd0] ;  /* 0x001cd00001f47983 */ /* 0x002f220000300800 */
[----:B---3--:R-:W-:Y:S01]  /*cf6a0*/  VIADD R16, R10, 0x78 ;  /* 0x000000780a107836 */ /* 0x008fe20000000000 */
[----:B------:R-:W1:Y:S01]  /*cf6b0*/  LDC R235, c[0x0][0x22c] ;  /* 0x00008b00ffeb7b82 */ /* 0x000e620000000800 */
[----:B------:R-:W-:-:S07]  /*cf6c0*/  IADD3 R0, R0, R14, RZ ;  /* 0x0000000e00007210 */ /* 0x000fce0007ffe0ff */
[----:B------:R-:W3:Y:S01]  /*cf6d0*/  LDC R234, c[0x0][0x228] ;  /* 0x00008a00ffea7b82 */ /* 0x000ee20000000800 */
[----:B------:R-:W-:Y:S02]  /*cf6e0*/  ISETP.GE.AND P6, PT, R16, R237, PT ;  /* 0x000000ed1000720c */ /* 0x000fe40003fc6270 */
[----:B------:R-:W3:Y:S01]  /*cf6f0*/  LDL.LU R237, [R1+0x10ec] ;  /* 0x0010ec0001ed7983 */ /* 0x000ee20000300800 */
[----:B------:R-:W-:Y:S02]  /*cf700*/  ISETP.LT.AND P5, PT, R17, R238, !P4 ;  /* 0x000000ee1100720c */ /* 0x000fe400067a1270 */
[----:B------:R-:W-:Y:S01]  /*cf710*/  ISETP.LT.AND P4, PT, R15, R196, !P4 ;  /* 0x000000c40f00720c */ /* 0x000fe20006781270 */
[----:B--2---:R-:W-:-:S04]  /*cf720*/  IMAD.WIDE R196, R0, 0x4, R2 ;  /* 0x0000000400c47825 */ /* 0x004fc800078e0202 */
[----:B------:R-:W-:-:S04]  /*cf730*/  IMAD.WIDE R198, R0, 0x4, R4 ;  /* 0x0000000400c67825 */ /* 0x000fc800078e0204 */
[----:B------:R-:W-:-:S04]  /*cf740*/  IMAD.WIDE R232, R0, 0x4, R6 ;  /* 0x0000000400e87825 */ /* 0x000fc800078e0206 */
[----:B------:R-:W-:Y:S01]  /*cf750*/  VIADD R16, R10, 0x79 ;  /* 0x000000790a107836 */ /* 0x000fe20000000000 */
[----:B------:R-:W2:Y:S01]  /*cf760*/  LDC R238, c[0x0][0x228] ;  /* 0x00008a00ffee7b82 */ /* 0x000ea20000000800 */
[----:B---3--:R3:W-:Y:S04]  /*cf770*/  @P0 STG.E desc[UR60][R196.64], R237 ;  /* 0x000000edc4000986 */ /* 0x0087e8000c10193c */
[----:B----4-:R4:W-:Y:S01]  /*cf780*/  @P3 STG.E desc[UR60][R198.64], R246 ;  /* 0x000000f6c6003986 */ /* 0x0109e2000c10193c */
[----:B------:R-:W-:-:S03]  /*cf790*/  ISETP.LT.AND P3, PT, R11, R239, !P6 ;  /* 0x000000ef0b00720c */ /* 0x000fc60007761270 */
[----:B------:R1:W-:Y:S01]  /*cf7a0*/  @P5 STG.E desc[UR60][R232.64], R247 ;  /* 0x000000f7e8005986 */ /* 0x0003e2000c10193c */
[----:B------:R-:W-:Y:S01]  /*cf7b0*/  ISETP.LT.AND P0, PT, R13, R245, !P6 ;  /* 0x000000f50d00720c */ /* 0x000fe20007701270 */
[----:B------:R-:W2:Y:S02]  /*cf7c0*/  LDC R239, c[0x0][0x228] ;  /* 0x00008a00ffef7b82 */ /* 0x000ea40000000800 */
[----:B------:R-:W2:Y:S06]  /*cf7d0*/  LDL.LU R245, [R1+0xce0] ;  /* 0x000ce00001f57983 */ /* 0x000eac0000300800 */
[----:B---3--:R-:W3:Y:S08]  /*cf7e0*/  LDC R237, c[0x0][0x228] ;  /* 0x00008a00ffed7b82 */ /* 0x008ef00000000800 */
[----:B------:R-:W2:Y:S08]  /*cf7f0*/  LDC.64 R196, c[0x0][0x228] ;  /* 0x00008a00ffc47b82 */ /* 0x000eb00000000a00 */
[----:B----4-:R-:W4:Y:S01]  /*cf800*/  LDC R246, c[0x0][0x228] ;  /* 0x00008a00fff67b82 */ /* 0x010f220000000800 */
[C---:B------:R-:W-:Y:S01]  /*cf810*/  IMAD.WIDE R198, R0.reuse, 0x4, R8 ;  /* 0x0000000400c67825 */ /* 0x040fe200078e0208 */
[----:B------:R-:W-:Y:S01]  /*cf820*/  IADD3 R0, R0, R14, RZ ;  /* 0x0000000e00007210 */ /* 0x000fe20007ffe0ff */
[----:B-1----:R-:W4:Y:S04]  /*cf830*/  LDL.LU R247, [R1+0x8e0] ;  /* 0x0008e00001f77983 */ /* 0x002f280000300800 */
[----:B------:R1:W-:Y:S01]  /*cf840*/  @P4 STG.E desc[UR60][R198.64], R252 ;  /* 0x000000fcc6004986 */ /* 0x0003e2000c10193c */
[----:B------:R-:W-:Y:S01]  /*cf850*/  ISETP.GE.AND P4, PT, R16, R235, PT ;  /* 0x000000eb1000720c */ /* 0x000fe20003f86270 */
[----:B-1----:R-:W-:-:S02]  /*cf860*/  IMAD.WIDE R198, R0, 0x4, R2 ;  /* 0x0000000400c67825 */ /* 0x002fc400078e0202 */
[----:B------:R-:W4:Y:S04]  /*cf870*/  LDL.LU R252, [R1+0x4f0] ;  /* 0x0004f00001fc7983 */ /* 0x000f280000300800 */
[----:B------:R-:W3:Y:S04]  /*cf880*/  LDL.LU R16, [R1+0x14e0] ;  /* 0x0014e00001107983 */ /* 0x000ee80000300800 */
[----:B------:R1:W-:Y:S04]  /*cf890*/  @P3 STG.E desc[UR60][R198.64], R244 ;  /* 0x000000f4c6003986 */ /* 0x0003e8000c10193c */
[----:B-1----:R-:W2:Y:S01]  /*cf8a0*/  LDL.LU R199, [R1+0x18e0] ;  /* 0x0018e00001c77983 */ /* 0x002ea20000300800 */
[----:B------:R-:W-:-:S02]  /*cf8b0*/  ISETP.LT.AND P5, PT, R17, R234, !P6 ;  /* 0x000000ea1100720c */ /* 0x000fc400077a1270 */
[----:B------:R-:W-:Y:S01]  /*cf8c0*/  ISETP.LT.AND P6, PT, R15, R236, !P6 ;  /* 0x000000ec0f00720c */ /* 0x000fe200077c1270 */
[----:B------:R-:W-:-:S04]  /*cf8d0*/  IMAD.WIDE R232, R0, 0x4, R4 ;  /* 0x0000000400e87825 */ /* 0x000fc800078e0204 */
[----:B------:R-:W-:Y:S01]  /*cf8e0*/  IMAD.WIDE R234, R0, 0x4, R6 ;  /* 0x0000000400ea7825 */ /* 0x000fe200078e0206 */
[----:B------:R-:W1:Y:S08]  /*cf8f0*/  LDC R244, c[0x0][0x228] ;  /* 0x00008a00fff47b82 */ /* 0x000e700000000800 */
[----:B------:R-:W4:Y:S01]  /*cf900*/  LDC R236, c[0x0][0x228] ;  /* 0x00008a00ffec7b82 */ /* 0x000f220000000800 */
[----:B--2---:R2:W-:Y:S04]  /*cf910*/  @P0 STG.E desc[UR60][R232.64], R199 ;  /* 0x000000c7e8000986 */ /* 0x0045e8000c10193c */
[----:B---3--:R3:W-:Y:S01]  /*cf920*/  @P5 STG.E desc[UR60][R234.64], R16 ;  /* 0x00000010ea005986 */ /* 0x0087e2000c10193c */
[----:B------:R-:W-:-:S03]  /*cf930*/  ISETP.LT.AND P5, PT, R17, R237, !P4 ;  /* 0x000000ed1100720c */ /* 0x000fc600067a1270 */
[----:B------:R-:W4:Y:S01]  /*cf940*/  LDL.LU R237, [R1+0x10f0] ;  /* 0x0010f00001ed7983 */ /* 0x000f220000300800 */
[----:B--2---:R-:W-:-:S04]  /*cf950*/  IMAD.WIDE R198, R0, 0x4, R8 ;  /* 0x0000000400c67825 */ /* 0x004fc800078e0208 */
[----:B---3--:R-:W-:Y:S01]  /*cf960*/  VIADD R16, R10, 0x7a ;  /* 0x0000007a0a107836 */ /* 0x008fe20000000000 */
[----:B------:R2:W-:Y:S04]  /*cf970*/  @P6 STG.E desc[UR60][R198.64], R245 ;  /* 0x000000f5c6006986 */ /* 0x0005e8000c10193c */
[----:B------:R-:W-:Y:S01]  /*cf980*/  ISETP.GE.AND P6, PT, R16, R197, PT ;  /* 0x000000c51000720c */ /* 0x000fe20003fc6270 */
[----:B--2---:R-:W2:Y:S04]  /*cf990*/  LDL.LU R245, [R1+0x1cd4] ;  /* 0x001cd40001f57983 */ /* 0x004ea80000300800 */
[----:B------:R-:W3:Y:S01]  /*cf9a0*/  LDL.LU R197, [R1+0xf0] ;  /* 0x0000f00001c57983 */ /* 0x000ee20000300800 */
[----:B-1----:R-:W-:-:S02]  /*cf9b0*/  ISETP.LT.AND P3, PT, R13, R244, !P4 ;  /* 0x000000f40d00720c */ /* 0x002fc40006761270 */
[----:B------:R-:W1:Y:S01]  /*cf9c0*/  LDC R244, c[0x0][0x22c] ;  /* 0x00008b00fff47b82 */ /* 0x000e620000000800 */
[----:B------:R-:W-:Y:S02]  /*cf9d0*/  ISETP.LT.AND P0, PT, R11, R238, !P4 ;  /* 0x000000ee0b00720c */ /* 0x000fe40006701270 */
[----:B------:R-:W-:Y:S02]  /*cf9e0*/  IADD3 R0, R0, R14, RZ ;  /* 0x0000000e00007210 */ /* 0x000fe40007ffe0ff */
[----:B------:R-:W-:Y:S01]  /*cf9f0*/  ISETP.LT.AND P4, PT, R15, R239, !P4 ;  /* 0x000000ef0f00720c */ /* 0x000fe20006781270 */
[----:B------:R-:W-:Y:S02]  /*cfa00*/  VIADD R16, R10, 0x7b ;  /* 0x0000007b0a107836 */ /* 0x000fe40000000000 */
[----:B------:R-:W1:Y:S01]  /*cfa10*/  LDC R238, c[0x0][0x228] ;  /* 0x00008a00ffee7b82 */ /* 0x000e620000000800 */
[----:B------:R-:W-:-:S04]  /*cfa20*/  IMAD.WIDE R198, R0, 0x4, R2 ;  /* 0x0000000400c67825 */ /* 0x000fc800078e0202 */
[----:B------:R-:W-:-:S04]  /*cfa30*/  IMAD.WIDE R232, R0, 0x4, R4 ;  /* 0x0000000400e87825 */ /* 0x000fc800078e0204 */
[----:B------:R-:W-:Y:S01]  /*cfa40*/  IMAD.WIDE R234, R0, 0x4, R6 ;  /* 0x0000000400ea7825 */ /* 0x000fe200078e0206 */
[----:B------:R-:W2:Y:S01]  /*cfa50*/  LDC R239, c[0x0][0x228] ;  /* 0x00008a00ffef7b82 */ /* 0x000ea20000000800 */
[----:B----4-:R4:W-:Y:S04]  /*cfa60*/  @P0 STG.E desc[UR60][R198.64], R237 ;  /* 0x000000edc6000986 */ /* 0x0109e8000c10193c */
[----:B------:R1:W-:Y:S01]  /*cfa70*/  @P3 STG.E desc[UR60][R232.64], R247 ;  /* 0x000000f7e8003986 */ /* 0x0003e2000c10193c */
[----:B------:R-:W-:-:S03]  /*cfa80*/  ISETP.LT.AND P0, PT, R13, R246, !P6 ;  /* 0x000000f60d00720c */ /* 0x000fc60007701270 */
[----:B------:R2:W-:Y:S04]  /*cfa90*/  @P5 STG.E desc[UR60][R234.64], R252 ;  /* 0x000000fcea005986 */ /* 0x0005e8000c10193c */
[----:B------:R-:W3:Y:S01]  /*cfaa0*/  LDL.LU R246, [R1+0x14e4] ;  /* 0x0014e40001f67983 */ /* 0x000ee20000300800 */
[----:B----4-:R-:W4:Y:S01]  /*cfab0*/  LDC.64 R198, c[0x0][0x228] ;  /* 0x00008a00ffc67b82 */ /* 0x010f220000000a00 */
[----:B-1----:R-:W-:Y:S02]  /*cfac0*/  IMAD.WIDE R232, R0, 0x4, R8 ;  /* 0x0000000400e87825 */ /* 0x002fe400078e0208 */
[----:B------:R-:W4:Y:S04]  /*cfad0*/  LDL.LU R247, [R1+0xce4] ;  /* 0x000ce40001f77983 */ /* 0x000f280000300800 */
[----:B--2---:R-:W2:Y:S01]  /*cfae0*/  LDL.LU R252, [R1+0x10f4] ;  /* 0x0010f40001fc7983 */ /* 0x004ea20000300800 */
[----:B------:R-:W1:Y:S03]  /*cfaf0*/  LDC R237, c[0x0][0x228] ;  /* 0x00008a00ffed7b82 */ /* 0x000e660000000800 */
[----:B---3--:R3:W-:Y:S01]  /*cfb00*/  @P4 STG.E desc[UR60][R232.64], R197 ;  /* 0x000000c5e8004986 */ /* 0x0087e2000c10193c */
[----:B------:R-:W-:-:S03]  /*cfb10*/  ISETP.GE.AND P4, PT, R16, R244, PT ;  /* 0x000000f41000720c */ /* 0x000fc60003f86270 */
[----:B------:R-:W4:Y:S01]  /*cfb20*/  LDL.LU R16, [R1+0x18e4] ;  /* 0x0018e40001107983 */ /* 0x000f220000300800 */
[----:B------:R-:W-:Y:S02]  /*cfb30*/  ISETP.LT.AND P3, PT, R11, R236, !P6 ;  /* 0x000000ec0b00720c */ /* 0x000fe40007761270 */
[----:B------:R-:W-:Y:S02]  /*cfb40*/  IADD3 R0, R0, R14, RZ ;  /* 0x0000000e00007210 */ /* 0x000fe40007ffe0ff */
[----:B------:R-:W-:Y:S02]  /*cfb50*/  ISETP.LT.AND P5, PT, R17, R238, !P6 ;  /* 0x000000ee1100720c */ /* 0x000fe400077a1270 */
[----:B------:R-:W-:Y:S01]  /*cfb60*/  ISETP.LT.AND P6, PT, R15, R196, !P6 ;  /* 0x000000c40f00720c */ /* 0x000fe200077c1270 */
[----:B------:R-:W1:Y:S08]  /*cfb70*/  LDC R236, c[0x0][0x228] ;  /* 0x00008a00ffec7b82 */ /* 0x000e700000000800 */
[----:B------:R-:W2:Y:S01]  /*cfb80*/  LDC R244, c[0x0][0x228] ;  /* 0x00008a00fff47b82 */ /* 0x000ea20000000800 */
[----:B------:R-:W-:-:S04]  /*cfb90*/  IMAD.WIDE R234, R0, 0x4, R6 ;  /* 0x0000000400ea7825 */ /* 0x000fc800078e0206 */
[----:B---3--:R-:W-:-:S04]  /*cfba0*/  IMAD.WIDE R196, R0, 0x4, R2 ;  /* 0x0000000400c47825 */ /* 0x008fc800078e0202 */
[----:B------:R-:W-:Y:S01]  /*cfbb0*/  IMAD.WIDE R232, R0, 0x4, R4 ;  /* 0x0000000400e87825 */ /* 0x000fe200078e0204 */
[----:B------:R-:W3:Y:S01]  /*cfbc0*/  LDC R238, c[0x0][0x228] ;  /* 0x00008a00ffee7b82 */ /* 0x000ee20000000800 */
[----:B------:R1:W-:Y:S07]  /*cfbd0*/  @P3 STG.E desc[UR60][R196.64], R245 ;  /* 0x000000f5c4003986 */ /* 0x0003ee000c10193c */
[----:B-1----:R-:W1:Y:S08]  /*cfbe0*/  LDC R245, c[0x0][0x228] ;  /* 0x00008a00fff57b82 */ /* 0x002e700000000800 */
[----:B------:R-:W3:Y:S01]  /*cfbf0*/  LDC.64 R196, c[0x0][0x228] ;  /* 0x00008a00ffc47b82 */ /* 0x000ee20000000a00 */
[----:B-1----:R-:W-:-:S02]  /*cfc00*/  ISETP.LT.AND P3, PT, R13, R245, !P4 ;  /* 0x000000f50d00720c */ /* 0x002fc40006761270 */
[----:B------:R-:W3:Y:S04]  /*cfc10*/  LDL.LU R245, [R1+0x4f4] ;  /* 0x0004f40001f57983 */ /* 0x000ee80000300800 */
[----:B----4-:R1:W-:Y:S04]  /*cfc20*/  @P0 STG.E desc[UR60][R232.64], R16 ;  /* 0x00000010e8000986 */ /* 0x0103e8000c10193c */
[----:B------:R4:W-:Y:S01]  /*cfc30*/  @P5 STG.E desc[UR60][R234.64], R246 ;  /* 0x000000f6ea005986 */ /* 0x0009e2000c10193c */
[----:B-1----:R-:W-:-:S04]  /*cfc40*/  IMAD.WIDE R232, R0, 0x4, R8 ;  /* 0x0000000400e87825 */ /* 0x002fc800078e0208 */
[----:B------:R-:W-:Y:S01]  /*cfc50*/  VIADD R16, R10, 0x7c ;  /* 0x0000007c0a107836 */ /* 0x000fe20000000000 */
[----:B------:R-:W-:Y:S02]  /*cfc60*/  ISETP.LT.AND P0, PT, R11, R239, !P4 ;  /* 0x000000ef0b00720c */ /* 0x000fe40006701270 */
[----:B------:R-:W-:Y:S02]  /*cfc70*/  IADD3 R0, R0, R14, RZ ;  /* 0x0000000e00007210 */ /* 0x000fe40007ffe0ff */
[----:B------:R-:W-:Y:S01]  /*cfc80*/  ISETP.LT.AND P5, PT, R17, R236, !P4 ;  /* 0x000000ec1100720c */ /* 0x000fe200067a1270 */
[----:B------:R1:W-:Y:S01]  /*cfc90*/  @P6 STG.E desc[UR60][R232.64], R247 ;  /* 0x000000f7e8006986 */ /* 0x0003e2000c10193c */
[----:B------:R-:W-:-:S03]  /*cfca0*/  ISETP.GE.AND P6, PT, R16, R199, PT ;  /* 0x000000c71000720c */ /* 0x000fc60003fc6270 */
[----:B------:R-:W3:Y:S04]  /*cfcb0*/  LDL.LU R16, [R1+0x8e4] ;  /* 0x0008e40001107983 */ /* 0x000ee80000300800 */
[----:B------:R-:W3:Y:S01]  /*cfcc0*/  LDL.LU R199, [R1+0xf4] ;  /* 0x0000f40001c77983 */ /* 0x000ee20000300800 */
[----:B------:R-:W-:Y:S01]  /*cfcd0*/  ISETP.LT.AND P4, PT, R15, R237, !P4 ;  /* 0x000000ed0f00720c */ /* 0x000fe20006781270 */
[----:B----4-:R-:W-:-:S04]  /*cfce0*/  IMAD.WIDE R234, R0, 0x4, R4 ;  /* 0x0000000400ea7825 */ /* 0x010fc800078e0204 */
[C---:B------:R-:W-:Y:S01]  /*cfcf0*/  IMAD.WIDE R236, R0.reuse, 0x4, R6 ;  /* 0x0000000400ec7825 */ /* 0x040fe200078e0206 */
[----:B------:R-:W4:Y:S08]  /*cfd00*/  LDC R239, c[0x0][0x228] ;  /* 0x00008a00ffef7b82 */ /* 0x000f300000000800 */
[----:B------:R-:W4:Y:S08]  /*cfd10*/  LDC R246, c[0x0][0x228] ;  /* 0x00008a00fff67b82 */ /* 0x000f300000000800 */
[----:B-1----:R-:W1:Y:S01]  /*cfd20*/  LDC R247, c[0x0][0x228] ;  /* 0x00008a00fff77b82 */ /* 0x002e620000000800 */
[----:B------:R-:W-:-:S05]  /*cfd30*/  IMAD.WIDE R232, R0, 0x4, R2 ;  /* 0x0000000400e87825 */ /* 0x000fca00078e0202 */
[----:B--2---:R2:W-:Y:S01]  /*cfd40*/  @P0 STG.E desc[UR60][R232.64], R252 ;  /* 0x000000fce8000986 */ /* 0x0045e2000c10193c */
[----:B------:R-:W-:Y:S01]  /*cfd50*/  ISETP.LT.AND P0, PT, R13, R244, !P6 ;  /* 0x000000f40d00720c */ /* 0x000fe20007701270 */
[----:B--2---:R-:W-:Y:S02]  /*cfd60*/  IMAD.WIDE R232, R0, 0x4, R8 ;  /* 0x0000000400e87825 */ /* 0x004fe400078e0208 */
[----:B------:R-:W2:Y:S04]  /*cfd70*/  LDL.LU R252, [R1+0xce8] ;  /* 0x000ce80001fc7983 */ /* 0x000ea80000300800 */
[----:B---3--:R3:W-:Y:S04]  /*cfd80*/  @P3 STG.E desc[UR60][R234.64], R16 ;  /* 0x00000010ea003986 */ /* 0x0087e8000c10193c */
[----:B------:R4:W-:Y:S04]  /*cfd90*/  @P5 STG.E desc[UR60][R236.64], R245 ;  /* 0x000000f5ec005986 */ /* 0x0009e8000c10193c */
[----:B------:R1:W-:Y:S01]  /*cfda0*/  @P4 STG.E desc[UR60][R232.64], R199 ;  /* 0x000000c7e8004986 */ /* 0x0003e2000c10193c */
[----:B---3--:R-:W-:-:S03]  /*cfdb0*/  VIADD R16, R10, 0x7d ;  /* 0x0000007d0a107836 */ /* 0x008fc60000000000 */
[----:B----4-:R-:W3:Y:S04]  /*cfdc0*/  LDL.LU R236, [R1+0x18e8] ;  /* 0x0018e80001ec7983 */ /* 0x010ee80000300800 */
[----:B------:R-:W4:Y:S04]  /*cfdd0*/  LDL.LU R237, [R1+0x14e8] ;  /* 0x0014e80001ed7983 */ /* 0x000f280000300800 */
[----:B------:R-:W2:Y:S01]  /*cfde0*/  LDL.LU R244, [R1+0x10f8] ;  /* 0x0010f80001f47983 */ /* 0x000ea20000300800 */
[----:B------:R-:W-:Y:S02]  /*cfdf0*/  ISETP.LT.AND P3, PT, R11, R238, !P6 ;  /* 0x000000ee0b00720c */ /* 0x000fe40007761270 */
[----:B------:R-:W-:Y:S01]  /*cfe00*/  ISETP.GE.AND P4, PT, R16, R197, PT ;  /* 0x000000c51000720c */ /* 0x000fe20003f86270 */
[----:B------:R-:W4:Y:S01]  /*cfe10*/  LDC R238, c[0x0][0x228] ;  /* 0x00008a00ffee7b82 */ /* 0x000f220000000800 */
[----:B------:R-:W3:Y:S07]  /*cfe20*/  LDL.LU R197, [R1+0x1cd8] ;  /* 0x001cd80001c57983 */ /* 0x000eee0000300800 */
[----:B------:R-:W2:Y:S01]  /*cfe30*/  LDC R245, c[0x0][0x22c] ;  /* 0x00008b00fff57b82 */ /* 0x000ea20000000800 */
[----:B------:R-:W-:-:S02]  /*cfe40*/  IADD3 R0, R0, R14, RZ ;  /* 0x0000000e00007210 */ /* 0x000fc40007ffe0ff */
[----:B------:R-:W-:Y:S02]  /*cfe50*/  ISETP.LT.AND P5, PT, R17, R239, !P6 ;  /* 0x000000ef1100720c */ /* 0x000fe400077a1270 */
[----:B------:R-:W-:Y:S01]  /*cfe60*/  ISETP.LT.AND P6, PT, R15, R198, !P6 ;  /* 0x000000c60f00720c */ /* 0x000fe200077c1270 */
[----:B------:R-:W-:Y:S02]  /*cfe70*/  VIADD R16, R10, 0x7e ;  /* 0x0000007e0a107836 */ /* 0x000fe40000000000 */
[----:B------:R-:W2:Y:S01]  /*cfe80*/  LDC R239, c[0x0][0x228] ;  /* 0x00008a00ffef7b82 */ /* 0x000ea20000000800 */
[----:B-1----:R-:W-:-:S04]  /*cfe90*/  IMAD.WIDE R198, R0, 0x4, R2 ;  /* 0x0000000400c67825 */ /* 0x002fc800078e0202 */
[----:B------:R-:W-:-:S04]  /*cfea0*/  IMAD.WIDE R232, R0, 0x4, R4 ;  /* 0x0000000400e87825 */ /* 0x000fc800078e0204 */
[----:B------:R-:W-:Y:S01]  /*cfeb0*/  IMAD.WIDE R234, R0, 0x4, R6 ;  /* 0x0000000400ea7825 */ /* 0x000fe200078e0206 */
[----:B---3--:R1:W-:Y:S04]  /*cfec0*/  @P3 STG.E desc[UR60][R198.64], R197 ;  /* 0x000000c5c6003986 */ /* 0x0083e8000c10193c */
[----:B------:R3:W-:Y:S04]  /*cfed0*/  @P0 STG.E desc[UR60][R232.64], R236 ;  /* 0x000000ece8000986 */ /* 0x0007e8000c10193c */
[----:B----4-:R4:W-:Y:S01]  /*cfee0*/  @P5 STG.E desc[UR60][R234.64], R237 ;  /* 0x000000edea005986 */ /* 0x0109e2000c10193c */
[----:B------:R-:W-:-:S03]  /*cfef0*/  ISETP.LT.AND P5, PT, R17, R238, !P4 ;  /* 0x000000ee1100720c */ /* 0x000fc600067a1270 */
[----:B------:R-:W2:Y:S01]  /*cff00*/  LDL.LU R238, [R1+0x4f8] ;  /* 0x0004f80001ee7983 */ /* 0x000ea20000300800 */
[----:B-1----:R-:W1:Y:S01]  /*cff10*/  LDC.64 R198, c[0x0][0x228] ;  /* 0x00008a00ffc67b82 */ /* 0x002e620000000a00 */
[----:B---3--:R-:W-:-:S07]  /*cff20*/  IMAD.WIDE R232, R0, 0x4, R8 ;  /* 0x0000000400e87825 */ /* 0x008fce00078e0208 */
[----:B------:R-:W3:Y:S01]  /*cff30*/  LDC R236, c[0x0][0x228] ;  /* 0x00008a00ffec7b82 */ /* 0x000ee20000000800 */
[----:B------:R-:W-:Y:S02]  /*cff40*/  ISETP.LT.AND P0, PT, R11, R246, !P4 ;  /* 0x000000f60b00720c */ /* 0x000fe40006701270 */
[----:B------:R-:W-:-:S05]  /*cff50*/  ISETP.LT.AND P3, PT, R13, R247, !P4 ;  /* 0x000000f70d00720c */ /* 0x000fca0006761270 */
[----:B----4-:R-:W4:Y:S01]  /*cff60*/  LDC R237, c[0x0][0x228] ;  /* 0x00008a00ffed7b82 */ /* 0x010f220000000800 */
[----:B--2---:R2:W-:Y:S01]  /*cff70*/  @P6 STG.E desc[UR60][R232.64], R252 ;  /* 0x000000fce8006986 */ /* 0x0045e2000c10193c */
[----:B------:R-:W-:Y:S02]  /*cff80*/  ISETP.GE.AND P6, PT, R16, R245, PT ;  /* 0x000000f51000720c */ /* 0x000fe40003fc6270 */
[----:B------:R-:W-:-:S04]  /*cff90*/  IADD3 R0, R0, R14, RZ ;  /* 0x0000000e00007210 */ /* 0x000fc80007ffe0ff */
[----:B------:R-:W4:Y:S08]  /*cffa0*/  LDC R247, c[0x0][0x228] ;  /* 0x00008a00fff77b82 */ /* 0x000f300000000800 */
[----:B------:R-:W4:Y:S01]  /*cffb0*/  LDC R246, c[0x0][0x228] ;  /* 0x00008a00fff67b82 */ /* 0x000f220000000800 */
[----:B--2---:R-:W2:Y:S04]  /*cffc0*/  LDL.LU R252, [R1+0x14ec] ;  /* 0x0014ec0001fc7983 */ /* 0x004ea80000300800 */
[----:B------:R-:W3:Y:S04]  /*cffd0*/  LDL.LU R16, [R1+0x8e8] ;  /* 0x0008e80001107983 */ /* 0x000ee80000300800 */
[----:B------:R-:W4:Y:S01]  /*cffe0*/  LDL.LU R245, [R1+0xf8] ;  /* 0x0000f80001f57983 */ /* 0x000f220000300800 */
[----:B------:R-:W-:Y:S01]  /*cfff0*/  ISETP.LT.AND P4, PT, R15, R196, !P4 ;  /* 0x000000c40f00720c */ /* 0x000fe20006781270 */
[----:B------:R-:W-:-:S04]  /*d0000*/  IMAD.WIDE R196, R0, 0x4, R2 ;  /* 0x0000000400c47825 */ /* 0x000fc800078e0202 */
[----:B------:R-:W-:-:S04]  /*d0010*/  IMAD.WIDE R232, R0, 0x4, R4 ;  /* 0x0000000400e87825 */ /* 0x000fc800078e0204 */
[C---:B------:R-:W-:Y:S01]  /*d0020*/  IMAD.WIDE R234, R0.reuse, 0x4, R6 ;  /* 0x0000000400ea7825 */ /* 0x040fe200078e0206 */
[----:B------:R1:W-:Y:S03]  /*d0030*/  @P0 STG.E desc[UR60][R196.64], R244 ;  /* 0x000000f4c4000986 */ /* 0x0003e6000c10193c */
[----:B-1----:R-:W-:Y:S01]  /*d0040*/  IMAD.WIDE R196, R0, 0x4, R8 ;  /* 0x0000000400c47825 */ /* 0x002fe200078e0208 */
[----:B------:R-:W1:Y:S01]  /*d0050*/  LDC R244, c[0x0][0x228] ;  /* 0x00008a00fff47b82 */ /* 0x000e620000000800 */
[----:B---3--:R3:W-:Y:S04]  /*d0060*/  @P3 STG.E desc[UR60][R232.64], R16 ;  /* 0x00000010e8003986 */ /* 0x0087e8000c10193c */
[----:B------:R-:W-:Y:S01]  /*d0070*/  @P5 STG.E desc[UR60][R234.64], R238 ;  /* 0x000000eeea005986 */ /* 0x000fe2000c10193c */
[----:B------:R-:W-:-:S03]  /*d0080*/  ISETP.LT.AND P5, PT, R17, R236, !P6 ;  /* 0x000000ec1100720c */ /* 0x000fc600077a1270 */
[----:B----4-:R4:W-:Y:S04]  /*d0090*/  @P4 STG.E desc[UR60][R196.64], R245 ;  /* 0x000000f5c4004986 */ /* 0x0109e8000c10193c */
[----:B------:R-:W2:Y:S01]  /*d00a0*/  LDL.LU R236, [R1+0x18ec] ;  /* 0x0018ec0001ec7983 */ /* 0x000ea20000300800 */
[----:B---3--:R-:W-:Y:S01]  /*d00b0*/  VIADD R16, R10, 0x7f ;  /* 0x0000007f0a107836 */ /* 0x008fe20000000000 */
[----:B-1----:R-:W-:Y:S02]  /*d00c0*/  ISETP.LT.AND P0, PT, R13, R244, !P6 ;  /* 0x000000f40d00720c */ /* 0x002fe40007701270 */
[----:B------:R-:W-:Y:S01]  /*d00d0*/  ISETP.LT.AND P3, PT, R11, R239, !P6 ;  /* 0x000000ef0b00720c */ /* 0x000fe20007761270 */
[----:B----4-:R-:W3:Y:S01]  /*d00e0*/  LDL.LU R245, [R1+0x10fc] ;  /* 0x0010fc0001f57983 */ /* 0x010ee20000300800 */
[----:B------:R-:W1:Y:S01]  /*d00f0*/  LDC R244, c[0x0][0x22c] ;  /* 0x00008b00fff47b82 */ /* 0x000e620000000800 */
[----:B------:R-:W-:-:S02]  /*d0100*/  ISETP.GE.AND P4, PT, R16, R199, PT ;  /* 0x000000c71000720c */ /* 0x000fc40003f86270 */
[----:B------:R-:W-:Y:S01]  /*d0110*/  IADD3 R0, R0, R14, RZ ;  /* 0x0000000e00007210 */ /* 0x000fe20007ffe0ff */
[----:B------:R-:W4:Y:S04]  /*d0120*/  LDL.LU R16, [R1+0x1cdc] ;  /* 0x001cdc0001107983 */ /* 0x000f280000300800 */
[----:B------:R-:W3:Y:S01]  /*d0130*/  LDL.LU R199, [R1+0xcec] ;  /* 0x000cec0001c77983 */ /* 0x000ee20000300800 */
[----:B------:R-:W-:Y:S01]  /*d0140*/  ISETP.LT.AND P6, PT, R15, R237, !P6 ;  /* 0x000000ed0f00720c */ /* 0x000fe200077c1270 */
[----:B------:R-:W-:-:S04]  /*d0150*/  IMAD.WIDE R196, R0, 0x4, R2 ;  /* 0x0000000400c47825 */ /* 0x000fc800078e0202 */
[----:B------:R-:W-:-:S04]  /*d0160*/  IMAD.WIDE R232, R0, 0x4, R4 ;  /* 0x0000000400e87825 */ /* 0x000fc800078e0204 */
[----:B------:R-:W-:Y:S01]  /*d0170*/  IMAD.WIDE R234, R0, 0x4, R6 ;  /* 0x0000000400ea7825 */ /* 0x000fe200078e0206 */
[----:B------:R-:W1:Y:S08]  /*d0180*/  LDC R238, c[0x0][0x228] ;  /* 0x00008a00ffee7b82 */ /* 0x000e700000000800 */
[----:B------:R-:W1:Y:S08]  /*d0190*/  LDC R239, c[0x0][0x228] ;  /* 0x00008a00ffef7b82 */ /* 0x000e700000000800 */
[----:B------:R-:W1:Y:S01]  /*d01a0*/  LDC R237, c[0x0][0x228] ;  /* 0x00008a00ffed7b82 */ /* 0x000e620000000800 */
[----:B----4-:R4:W-:Y:S04]  /*d01b0*/  @P3 STG.E desc[UR60][R196.64], R16 ;  /* 0x00000010c4003986 */ /* 0x0109e8000c10193c */
[----:B--2---:R2:W-:Y:S01]  /*d01c0*/  @P0 STG.E desc[UR60][R232.64], R236 ;  /* 0x000000ece8000986 */ /* 0x0045e2000c10193c */
[----:B------:R-:W-:-:S02]  /*d01d0*/  ISETP.LT.AND P3, PT, R13, R247, !P4 ;  /* 0x000000f70d00720c */ /* 0x000fc40006761270 */
[----:B------:R-:W-:Y:S01]  /*d01e0*/  ISETP.LT.AND P0, PT, R11, R246, !P4 ;  /* 0x000000f60b00720c */ /* 0x000fe20006701270 */
[----:B------:R-:W3:Y:S04]  /*d01f0*/  LDL.LU R247, [R1+0xfc] ;  /* 0x0000fc0001f77983 */ /* 0x000ee80000300800 */
[----:B------:R1:W-:Y:S04]  /*d0200*/  @P5 STG.E desc[UR60][R234.64], R252 ;  /* 0x000000fcea005986 */ /* 0x0003e8000c10193c */
[----:B------:R-:W3:Y:S01]  /*d0210*/  LDL.LU R246, [R1+0x4fc] ;  /* 0x0004fc0001f67983 */ /* 0x000ee20000300800 */
[----:B----4-:R-:W-:-:S02]  /*d0220*/  VIADD R16, R10, 0x80 ;  /* 0x000000800a107836 */ /* 0x010fc40000000000 */
[----:B--2---:R-:W-:Y:S01]  /*d0230*/  IMAD.WIDE R232, R0, 0x4, R8 ;  /* 0x0000000400e87825 */ /* 0x004fe200078e0208 */
[----:B------:R-:W2:Y:S08]  /*d0240*/  LDC.64 R196, c[0x0][0x228] ;  /* 0x00008a00ffc47b82 */ /* 0x000eb00000000a00 */
[----:B------:R-:W4:Y:S01]  /*d0250*/  LDC R236, c[0x0][0x228] ;  /* 0x00008a00ffec7b82 */ /* 0x000f220000000800 */
[----:B-1----:R-:W2:Y:S04]  /*d0260*/  LDL.LU R252, [R1+0x1ce0] ;  /* 0x001ce00001fc7983 */ /* 0x002ea80000300800 */
[----:B---3--:R1:W-:Y:S01]  /*d0270*/  @P6 STG.E desc[UR60][R232.64], R199 ;  /* 0x000000c7e8006986 */ /* 0x0083e2000c10193c */
[----:B------:R-:W-:-:S03]  /*d0280*/  ISETP.GE.AND P6, PT, R16, R244, PT ;  /* 0x000000f41000720c */ /* 0x000fc60003fc6270 */
[----:B------:R-:W3:Y:S01]  /*d0290*/  LDL.LU R16, [R1+0x8ec] ;  /* 0x0008ec0001107983 */ /* 0x000ee20000300800 */
[----:B------:R-:W-:Y:S02]  /*d02a0*/  IADD3 R0, R0, R14, RZ ;  /* 0x0000000e00007210 */ /* 0x000fe40007ffe0ff */
[----:B------:R-:W-:Y:S02]  /*d02b0*/  ISETP.LT.AND P5, PT, R17, R238, !P4 ;  /* 0x000000ee1100720c */ /* 0x000fe400067a1270 */
[----:B------:R-:W-:Y:S01]  /*d02c0*/  ISETP.LT.AND P4, PT, R15, R198, !P4 ;  /* 0x000000c60f00720c */ /* 0x000fe20006781270 */
[----:B------:R-:W2:Y:S08]  /*d02d0*/  LDC R244, c[0x0][0x228] ;  /* 0x00008a00fff47b82 */ /* 0x000eb00000000800 */
[----:B------:R-:W2:Y:S01]  /*d02e0*/  LDC R238, c[0x0][0x228] ;  /* 0x00008a00ffee7b82 */ /* 0x000ea20000000800 */
[----:B-1----:R-:W-:-:S05]  /*d02f0*/  IMAD.WIDE R198, R0, 0x4, R2 ;  /* 0x0000000400c67825 */ /* 0x002fca00078e0202 */
[----:B------:R1:W-:Y:S02]  /*d0300*/  @P0 STG.E desc[UR60][R198.64], R245 ;  /* 0x000000f5c6000986 */ /* 0x0003e4000c10193c */
[----:B-1----:R-:W1:Y:S01]  /*d0310*/  LDC R245, c[0x0][0x228] ;  /* 0x00008a00fff57b82 */ /* 0x002e620000000800 */
[----:B------:R-:W-:-:S04]  /*d0320*/  IMAD.WIDE R232, R0, 0x4, R4 ;  /* 0x0000000400e87825 */ /* 0x000fc800078e0204 */
[----:B------:R-:W-:-:S03]  /*d0330*/  IMAD.WIDE R234, R0, 0x4, R6 ;  /* 0x0000000400ea7825 */ /* 0x000fc600078e0206 */
[----:B------:R-:W2:Y:S01]  /*d0340*/  LDC.64 R198, c[0x0][0x228] ;  /* 0x00008a00ffc67b82 */ /* 0x000ea20000000a00 */
[----:B-1----:R-:W-:Y:S02]  /*d0350*/  ISETP.LT.AND P0, PT, R13, R245, !P6 ;  /* 0x000000f50d00720c */ /* 0x002fe40007701270 */
[----:B------:R-:W2:Y:S04]  /*d0360*/  LDL.LU R245, [R1+0x14f0] ;  /* 0x0014f00001f57983 */ /* 0x000ea80000300800 */
[----:B---3--:R1:W-:Y:S04]  /*d0370*/  @P3 STG.E desc[UR60][R232.64], R16 ;  /* 0x00000010e8003986 */ /* 0x0083e8000c10193c */
[----:B------:R3:W-:Y:S01]  /*d0380*/  @P5 STG.E desc[UR60][R234.64], R246 ;  /* 0x000000f6ea005986 */ /* 0x0007e2000c10193c */
[----:B-1----:R-:W-:-:S04]  /*d0390*/  IMAD.WIDE R232, R0, 0x4, R8 ;  /* 0x0000000400e87825 */ /* 0x002fc800078e0208 */
[----:B------:R-:W-:Y:S01]  /*d03a0*/  VIADD R16, R10, 0x81 ;  /* 0x000000810a107836 */ /* 0x000fe20000000000 */
[----:B------:R-:W-:Y:S02]  /*d03b0*/  ISETP.LT.AND P3, PT, R11, R239, !P6 ;  /* 0x000000ef0b00720c */ /* 0x000fe40007761270 */
[----:B------:R-:W-:Y:S02]  /*d03c0*/  IADD3 R0, R0, R14, RZ ;  /* 0x0000000e00007210 */ /* 0x000fe40007ffe0ff */
[----:B----4-:R-:W-:Y:S01]  /*d03d0*/  ISETP.LT.AND P5, PT, R17, R236, !P6 ;  /* 0x000000ec1100720c */ /* 0x010fe200077a1270 */
[----:B------:R1:W-:Y:S01]  /*d03e0*/  @P4 STG.E desc[UR60][R232.64], R247 ;  /* 0x000000f7e8004986 */ /* 0x0003e2000c10193c */
[----:B--2---:R-:W-:-:S03]  /*d03f0*/  ISETP.GE.AND P4, PT, R16, R197, PT ;  /* 0x000000c51000720c */ /* 0x004fc60003f86270 */
[----:B------:R-:W2:Y:S04]  /*d0400*/  LDL.LU R16, [R1+0x18f0] ;  /* 0x0018f00001107983 */ /* 0x000ea80000300800 */
[----:B------:R-:W4:Y:S01]  /*d0410*/  LDL.LU R197, [R1+0xcf0] ;  /* 0x000cf00001c57983 */ /* 0x000f220000300800 */
[----:B------:R-:W-:Y:S01]  /*d0420*/  ISETP.LT.AND P6, PT, R15, R237, !P6 ;  /* 0x000000ed0f00720c */ /* 0x000fe200077c1270 */
[----:B---3--:R-:W-:-:S04]  /*d0430*/  IMAD.WIDE R234, R0, 0x4, R4 ;  /* 0x0000000400ea7825 */ /* 0x008fc800078e0204 */
[C---:B------:R-:W-:Y:S01]  /*d0440*/  IMAD.WIDE R236, R0.reuse, 0x4, R6 ;  /* 0x0000000400ec7825 */ /* 0x040fe200078e0206 */
[----:B------:R-:W3:Y:S08]  /*d0450*/  LDC R239, c[0x0][0x228] ;  /* 0x00008a00ffef7b82 */ /* 0x000ef00000000800 */
[----:B------:R-:W3:Y:S08]  /*d0460*/  LDC R246, c[0x0][0x228] ;  /* 0x00008a00fff67b82 */ /* 0x000ef00000000800 */
[----:B-1----:R-:W1:Y:S01]  /*d0470*/  LDC R247, c[0x0][0x228] ;  /* 0x00008a00fff77b82 */ /* 0x002e620000000800 */
[----:B------:R-:W-:-:S05]  /*d0480*/  IMAD.WIDE R232, R0, 0x4, R2 ;  /* 0x0000000400e87825 */ /* 0x000fca00078e0202 */
[----:B------:R3:W-:Y:S01]  /*d0490*/  @P3 STG.E desc[UR60][R232.64], R252 ;  /* 0x000000fce8003986 */ /* 0x0007e2000c10193c */
[----:B------:R-:W-:Y:S01]  /*d04a0*/  ISETP.LT.AND P3, PT, R13, R244, !P4 ;  /* 0x000000f40d00720c */ /* 0x000fe20006761270 */
[----:B---3--:R-:W-:Y:S02]  /*d04b0*/  IMAD.WIDE R232, R0, 0x4, R8 ;  /* 0x0000000400e87825 */ /* 0x008fe400078e0208 */
[----:B------:R-:W3:Y:S04]  /*d04c0*/  LDL.LU R252, [R1+0x100] ;  /* 0x0001000001fc7983 */ /* 0x000ee80000300800 */
[----:B--2---:R2:W-:Y:S04]  /*d04d0*/  @P0 STG.E desc[UR60][R234.64], R16 ;  /* 0x00000010ea000986 */ /* 0x0045e8000c10193c */
[----:B------:R1:W-:Y:S04]  /*d04e0*/  @P5 STG.E desc[UR60][R236.64], R245 ;  /* 0x000000f5ec005986 */ /* 0x0003e8000c10193c */
[----:B----4-:R4:W-:Y:S01]  /*d04f0*/  @P6 STG.E desc[UR60][R232.64], R197 ;  /* 0x000000c5e8006986 */ /* 0x0109e2000c10193c */
[----:B--2---:R-:W-:-:S03]  /*d0500*/  VIADD R16, R10, 0x82 ;  /* 0x000000820a107836 */ /* 0x004fc60000000000 */
[----:B-1----:R-:W2:Y:S04]  /*d0510*/  LDL.LU R236, [R1+0x8f0] ;  /* 0x0008f00001ec7983 */ /* 0x002ea80000300800 */
[----:B------:R-:W3:Y:S04]  /*d0520*/  LDL.LU R237, [R1+0x500] ;  /* 0x0005000001ed7983 */ /* 0x000ee80000300800 */
[----:B------:R-:W3:Y:S01]  /*d0530*/  LDL.LU R244, [R1+0x1ce4] ;  /* 0x001ce40001f47983 */ /* 0x000ee20000300800 */
[----:B------:R-:W-:Y:S02]  /*d0540*/  ISETP.LT.AND P0, PT, R11, R238, !P4 ;  /* 0x000000ee0b00720c */ /* 0x000fe40006701270 */
[----:B------:R-:W-:Y:S01]  /*d0550*/  ISETP.GE.AND P6, PT, R16, R199, PT ;  /* 0x000000c71000720c */ /* 0x000fe20003fc6270 */
[----:B------:R-:W1:Y:S01]  /*d0560*/  LDC R238, c[0x0][0x228] ;  /* 0x00008a00ffee7b82 */ /* 0x000e620000000800 */
[----:B------:R-:W2:Y:S07]  /*d0570*/  LDL.LU R199, [R1+0x1100] ;  /* 0x0011000001c77983 */ /* 0x000eae0000300800 */
[----:B------:R-:W1:Y:S01]  /*d0580*/  LDC R245, c[0x0][0x22c] ;  /* 0x00008b00fff57b82 */ /* 0x000e620000000800 */
[----:B------:R-:W-:-:S02]  /*d0590*/  IADD3 R0, R0, R14, RZ ;  /* 0x0000000e00007210 */ /* 0x000fc40007ffe0ff */
[----:B------:R-:W-:Y:S02]  /*d05a0*/  ISETP.LT.AND P5, PT, R17, R239, !P4 ;  /* 0x000000ef1100720c */ /* 0x000fe400067a1270 */
[----:B------:R-:W-:Y:S01]  /*d05b0*/  ISETP.LT.AND P4, PT, R15, R196, !P4 ;  /* 0x000000c40f00720c */ /* 0x000fe20006781270 */
[----:B------:R-:W-:Y:S02]  /*d05c0*/  VIADD R16, R10, 0x83 ;  /* 0x000000830a107836 */ /* 0x000fe40000000000 */
[----:B------:R-:W1:Y:S01]  /*d05d0*/  LDC R239, c[0x0][0x228] ;  /* 0x00008a00ffef7b82 */ /* 0x000e620000000800 */
[----:B----4-:R-:W-:-:S04]  /*d05e0*/  IMAD.WIDE R196, R0, 0x4, R2 ;  /* 0x0000000400c47825 */ /* 0x010fc800078e0202 */
[----:B------:R-:W-:-:S04]  /*d05f0*/  IMAD.WIDE R232, R0, 0x4, R4 ;  /* 0x0000000400e87825 */ /* 0x000fc800078e0204 */
[----:B------:R-:W-:Y:S01]  /*d0600*/  IMAD.WIDE R234, R0, 0x4, R6 ;  /* 0x0000000400ea7825 */ /* 0x000fe200078e0206 */
[----:B--2---:R2:W-:Y:S04]  /*d0610*/  @P0 STG.E desc[UR60][R196.64], R199 ;  /* 0x000000c7c4000986 */ /* 0x0045e8000c10193c */
[----:B------:R4:W-:Y:S04]  /*d0620*/  @P3 STG.E desc[UR60][R232.64], R236 ;  /* 0x000000ece8003986 */ /* 0x0009e8000c10193c */
[----:B---3--:R3:W-:Y:S01]  /*d0630*/  @P5 STG.E desc[UR60][R234.64], R237 ;  /* 0x000000edea005986 */ /* 0x0087e2000c10193c */
[----:B-1----:R-:W-:-:S03]  /*d0640*/  ISETP.LT.AND P5, PT, R17, R238, !P6 ;  /* 0x000000ee1100720c */ /* 0x002fc600077a1270 */
[----:B------:R-:W3:Y:S01]  /*d0650*/  LDL.LU R238, [R1+0x14f4] ;  /* 0x0014f40001ee7983 */ /* 0x000ee20000300800 */
[----:B--2---:R-:W-:Y:S01]  /*d0660*/  IMAD.WIDE R196, R0, 0x4, R8 ;  /* 0x0000000400c47825 */ /* 0x004fe200078e0208 */
[----:B----4-:R-:W1:Y:S08]  /*d0670*/  LDC R236, c[0x0][0x228] ;  /* 0x00008a00ffec7b82 */ /* 0x010e700000000800 */
[----:B------:R-:W2:Y:S01]  /*d0680*/  LDC.64 R232, c[0x0][0x228] ;  /* 0x00008a00ffe87b82 */ /* 0x000ea20000000a00 */
[----:B------:R-:W-:-:S02]  /*d0690*/  ISETP.LT.AND P3, PT, R11, R246, !P6 ;  /* 0x000000f60b00720c */ /* 0x000fc40007761270 */
[----:B------:R-:W-:Y:S01]  /*d06a0*/  ISETP.LT.AND P0, PT, R13, R247, !P6 ;  /* 0x000000f70d00720c */ /* 0x000fe20007701270 */
[----:B------:R4:W-:Y:S01]  /*d06b0*/  @P4 STG.E desc[UR60][R196.64], R252 ;  /* 0x000000fcc4004986 */ /* 0x0009e2000c10193c */
[----:B------:R-:W-:Y:S02]  /*d06c0*/  ISETP.GE.AND P4, PT, R16, R245, PT ;  /* 0x000000f51000720c */ /* 0x000fe40003f86270 */
[----:B------:R-:W-:Y:S01]  /*d06d0*/  IADD3 R0, R0, R14, RZ ;  /* 0x0000000e00007210 */ /* 0x000fe20007ffe0ff */
[----:B---3--:R-:W3:Y:S08]  /*d06e0*/  LDC R237, c[0x0][0x228] ;  /* 0x00008a00ffed7b82 */ /* 0x008ef00000000800 */
[----:B------:R-:W3:Y:S08]  /*d06f0*/  LDC R247, c[0x0][0x228] ;  /* 0x00008a00fff77b82 */ /* 0x000ef00000000800 */
[----:B------:R-:W3:Y:S01]  /*d0700*/  LDC R246, c[0x0][0x228] ;  /* 0x00008a00fff67b82 */ /* 0x000ee20000000800 */
[----:B----4-:R-:W4:Y:S04]  /*d0710*/  LDL.LU R252, [R1+0x504] ;  /* 0x0005040001fc7983 */ /* 0x010f280000300800 */
[----:B------:R-:W2:Y:S04]  /*d0720*/  LDL.LU R16, [R1+0x18f4] ;  /* 0x0018f40001107983 */ /* 0x000ea80000300800 */
[----:B------:R-:W3:Y:S01]  /*d0730*/  LDL.LU R245, [R1+0xcf4] ;  /* 0x000cf40001f57983 */ /* 0x000ee20000300800 */
[----:B------:R-:W-:Y:S01]  /*d0740*/  ISETP.LT.AND P6, PT, R15, R198, !P6 ;  /* 0x000000c60f00720c */ /* 0x000fe200077c1270 */
[----:B------:R-:W-:-:S04]  /*d0750*/  IMAD.WIDE R196, R0, 0x4, R2 ;  /* 0x0000000400c47825 */ /* 0x000fc800078e0202 */
[----:B------:R-:W-:-:S04]  /*d0760*/  IMAD.WIDE R198, R0, 0x4, R4 ;  /* 0x0000000400c67825 */ /* 0x000fc800078e0204 */
[C---:B------:R-:W-:Y:S01]  /*d0770*/  IMAD.WIDE R234, R0.reuse, 0x4, R6 ;  /* 0x0000000400ea7825 */ /* 0x040fe200078e0206 */
[----:B------:R1:W-:Y:S03]  /*d0780*/  @P3 STG.E desc[UR60][R196.64], R244 ;  /* 0x000000f4c4003986 */ /* 0x0003e6000c10193c */
[----:B-1----:R-:W-:Y:S01]  /*d0790*/  IMAD.WIDE R196, R0, 0x4, R8 ;  /* 0x0000000400c47825 */ /* 0x002fe200078e0208 */
[----:B------:R-:W1:Y:S01]  /*d07a0*/  LDC R244, c[0x0][0x228] ;  /* 0x00008a00fff47b82 */ /* 0x000e620000000800 */
[----:B--2---:R2:W-:Y:S04]  /*d07b0*/  @P0 STG.E desc[UR60][R198.64], R16 ;  /* 0x00000010c6000986 */ /* 0x0045e8000c10193c */
[----:B------:R-:W-:Y:S01]  /*d07c0*/  @P5 STG.E desc[UR60][R234.64], R238 ;  /* 0x000000eeea005986 */ /* 0x000fe2000c10193c */
[----:B------:R-:W-:-:S03]  /*d07d0*/  ISETP.LT.AND P5, PT, R17, R236, !P4 ;  /* 0x000000ec1100720c */ /* 0x000fc600067a1270 */
[----:B---3--:R3:W-:Y:S04]  /*d07e0*/  @P6 STG.E desc[UR60][R196.64], R245 ;  /* 0x000000f5c4006986 */ /* 0x0087e8000c10193c */
[----:B------:R-:W4:Y:S01]  /*d07f0*/  LDL.LU R236, [R1+0x8f4] ;  /* 0x0008f40001ec7983 */ /* 0x000f220000300800 */
[----:B--2---:R-:W-:Y:S01]  /*d0800*/  VIADD R16, R10, 0x84 ;  /* 0x000000840a107836 */ /* 0x004fe20000000000 */
[----:B-1----:R-:W-:Y:S02]  /*d0810*/  ISETP.LT.AND P3, PT, R13, R244, !P4 ;  /* 0x000000f40d00720c */ /* 0x002fe40006761270 */
[----:B------:R-:W-:Y:S01]  /*d0820*/  ISETP.LT.AND P0, PT, R11, R239, !P4 ;  /* 0x000000ef0b00720c */ /* 0x000fe20006701270 */
[----:B---3--:R-:W2:Y:S01]  /*d0830*/  LDL.LU R245, [R1+0x1ce8] ;  /* 0x001ce80001f57983 */ /* 0x008ea20000300800 */
[----:B------:R-:W1:Y:S01]  /*d0840*/  LDC R244, c[0x0][0x22c] ;  /* 0x00008b00fff47b82 */ /* 0x000e620000000800 */
[----:B------:R-:W-:-:S02]  /*d0850*/  ISETP.GE.AND P6, PT, R16, R233, PT ;  /* 0x000000e91000720c */ /* 0x000fc40003fc6270 */
[----:B------:R-:W-:Y:S01]  /*d0860*/  IADD3 R0, R0, R14, RZ ;  /* 0x0000000e00007210 */ /* 0x000fe20007ffe0ff */
[----:B------:R-:W3:Y:S04]  /*d0870*/  LDL.LU R16, [R1+0x1104] ;  /* 0x0011040001107983 */ /* 0x000ee80000300800 */
[----:B------:R-:W2:Y:S01]  /*d0880*/  LDL.LU R233, [R1+0x104] ;  /* 0x0001040001e97983 */ /* 0x000ea20000300800 */
[----:B------:R-:W-:Y:S01]  /*d0890*/  ISETP.LT.AND P4, PT, R15, R237, !P4 ;  /* 0x000000ed0f00720c */ /* 0x000fe20006781270 */
[----:B------:R-:W-:-:S04]  /*d08a0*/  IMAD.WIDE R196, R0, 0x4, R2 ;  /* 0x0000000400c47825 */ /* 0x000fc800078e0202 */
[----:B------:R-:W-:-:S04]  /*d08b0*/  IMAD.WIDE R198, R0, 0x4, R4 ;  /* 0x0000000400c67825 */ /* 0x000fc800078e0204 */
[----:B------:R-:W-:Y:S01]  /*d08c0*/  IMAD.WIDE R234, R0, 0x4, R6 ;  /* 0x0000000400ea7825 */ /* 0x000fe200078e0206 */
[----:B------:R-:W1:Y:S08]  /*d08d0*/  LDC R238, c[0x0][0x228] ;  /* 0x00008a00ffee7b82 */ /* 0x000e700000000800 */
[----:B------:R-:W1:Y:S08]  /*d08e0*/  LDC R239, c[0x0][0x228] ;  /* 0x00008a00ffef7b82 */ /* 0x000e700000000800 */
[----:B------:R-:W1:Y:S01]  /*d08f0*/  LDC R237, c[0x0][0x228] ;  /* 0x00008a00ffed7b82 */ /* 0x000e620000000800 */
[----:B---3--:R3:W-:Y:S04]  /*d0900*/  @P0 STG.E desc[UR60][R196.64], R16 ;  /* 0x00000010c4000986 */ /* 0x0087e8000c10193c */
[----:B----4-:R4:W-:Y:S01]  /*d0910*/  @P3 STG.E desc[UR60][R198.64], R236 ;  /* 0x000000ecc6003986 */ /* 0x0109e2000c10193c */
[----:B------:R-:W-:-:S02]  /*d0920*/  ISETP.LT.AND P0, PT, R13, R247, !P6 ;  /* 0x000000f70d00720c */ /* 0x000fc40007701270 */
[----:B------:R-:W-:Y:S01]  /*d0930*/  ISETP.LT.AND P3, PT, R11, R246, !P6 ;  /* 0x000000f60b00720c */ /* 0x000fe20007761270 */
[----:B------:R-:W2:Y:S04]  /*d0940*/  LDL.LU R247, [R1+0xcf8] ;  /* 0x000cf80001f77983 */ /* 0x000ea80000300800 */
[----:B------:R1:W-:Y:S04]  /*d0950*/  @P5 STG.E desc[UR60][R234.64], R252 ;  /* 0x000000fcea005986 */ /* 0x0003e8000c10193c */
[----:B------:R-:W2:Y:S01]  /*d0960*/  LDL.LU R246, [R1+0x14f8] ;  /* 0x0014f80001f67983 */ /* 0x000ea20000300800 */
[----:B---3--:R-:W-:-:S02]  /*d0970*/  VIADD R16, R10, 0x85 ;  /* 0x000000850a107836 */ /* 0x008fc40000000000 */
[----:B----4-:R-:W-:Y:S01]  /*d0980*/  IMAD.WIDE R198, R0, 0x4, R8 ;  /* 0x0000000400c67825 */ /* 0x010fe200078e0208 */
[----:B------:R-:W3:Y:S08]  /*d0990*/  LDC.64 R196, c[0x0][0x228] ;  /* 0x00008a00ffc47b82 */ /* 0x000ef00000000a00 */
[----:B------:R-:W4:Y:S01]  /*d09a0*/  LDC R236, c[0x0][0x228] ;  /* 0x00008a00ffec7b82 */ /* 0x000f220000000800 */
[----:B-1----:R-:W3:Y:S04]  /*d09b0*/  LDL.LU R252, [R1+0x1108] ;  /* 0x0011080001fc7983 */ /* 0x002ee80000300800 */
[----:B--2---:R1:W-:Y:S01]  /*d09c0*/  @P4 STG.E desc[UR60][R198.64], R233 ;  /* 0x000000e9c6004986 */ /* 0x0043e2000c10193c */
[----:B------:R-:W-:-:S03]  /*d09d0*/  ISETP.GE.AND P4, PT, R16, R244, PT ;  /* 0x000000f41000720c */ /* 0x000fc60003f86270 */
[----:B------:R-:W2:Y:S01]  /*d09e0*/  LDL.LU R16, [R1+0x18f8] ;  /* 0x0018f80001107983 */ /* 0x000ea20000300800 */
[----:B------:R-:W-:Y:S02]  /*d09f0*/  IADD3 R0, R0, R14, RZ ;  /* 0x0000000e00007210 */ /* 0x000fe40007ffe0ff */
[----:B------:R-:W-:Y:S01]  /*d0a00*/  ISETP.LT.AND P5, PT, R17, R238, !P6 ;  /* 0x000000ee1100720c */ /* 0x000fe200077a1270 */
[----:B------:R-:W3:Y:S02]  /*d0a10*/  LDC R244, c[0x0][0x228] ;  /* 0x00008a00fff47b82 */ /* 0x000ee40000000800 */
[----:B-1----:R-:W-:-:S04]  /*d0a20*/  IMAD.WIDE R198, R0, 0x4, R2 ;  /* 0x0000000400c67825 */ /* 0x002fc800078e0202 */
[----:B------:R-:W-:Y:S02]  /*d0a30*/  IMAD.WIDE R234, R0, 0x4, R6 ;  /* 0x0000000400ea7825 */ /* 0x000fe400078e0206 */
[----:B------:R-:W1:Y:S01]  /*d0a40*/  LDC R238, c[0x0][0x228] ;  /* 0x00008a00ffee7b82 */ /* 0x000e620000000800 */
[----:B------:R4:W-:Y:S01]  /*d0a50*/  @P3 STG.E desc[UR60][R198.64], R245 ;  /* 0x000000f5c6003986 */ /* 0x0009e2000c10193c */
[----:B------:R-:W-:-:S06]  /*d0a60*/  ISETP.LT.AND P6, PT, R15, R232, !P6 ;  /* 0x000000e80f00720c */ /* 0x000fcc00077c1270 */
[----:B----4-:R-:W4:Y:S01]  /*d0a70*/  LDC R245, c[0x0][0x228] ;  /* 0x00008a00fff57b82 */ /* 0x010f220000000800 */
[----:B------:R-:W-:-:S07]  /*d0a80*/  IMAD.WIDE R232, R0, 0x4, R4 ;  /* 0x0000000400e87825 */ /* 0x000fce00078e0204 */
[----:B------:R-:W1:Y:S01]  /*d0a90*/  LDC.64 R198, c[0x0][0x228] ;  /* 0x00008a00ffc67b82 */ /* 0x000e620000000a00 */
[----:B----4-:R-:W-:Y:S02]  /*d0aa0*/  ISETP.LT.AND P3, PT, R13, R245, !P4 ;  /* 0x000000f50d00720c */ /* 0x010fe40006761270 */
[----:B------:R-:W4:Y:S04]  /*d0ab0*/  LDL.LU R245, [R1+0x508] ;  /* 0x0005080001f57983 */ /* 0x000f280000300800 */
[----:B--2---:R2:W-:Y:S04]  /*d0ac0*/  @P0 STG.E desc[UR60][R232.64], R16 ;  /* 0x00000010e8000986 */ /* 0x0045e8000c10193c */
[----:B------:R1:W-:Y:S01]  /*d0ad0*/  @P5 STG.E desc[UR60][R234.64], R246 ;  /* 0x000000f6ea005986 */ /* 0x0003e2000c10193c */
[----:B--2---:R-:W-:-:S04]  /*d0ae0*/  IMAD.WIDE R232, R0, 0x4, R8 ;  /* 0x0000000400e87825 */ /* 0x004fc800078e0208 */
[----:B------:R-:W-:Y:S01]  /*d0af0*/  VIADD R16, R10, 0x86 ;  /* 0x000000860a107836 */ /* 0x000fe20000000000 */
[----:B------:R-:W-:Y:S02]  /*d0b00*/  ISETP.LT.AND P0, PT, R11, R239, !P4 ;  /* 0x000000ef0b00720c */ /* 0x000fe40006701270 */
[----:B------:R-:W-:Y:S02]  /*d0b10*/  IADD3 R0, R0, R14, RZ ;  /* 0x0000000e00007210 */ /* 0x000fe40007ffe0ff */
[----:B------:R-:W-:Y:S01]  /*d0b20*/  ISETP.LT.AND P5, PT, R17, R236, !P4 ;  /* 0x000000ec1100720c */ /* 0x000fe200067a1270 */
[----:B------:R2:W-:Y:S01]  /*d0b30*/  @P6 STG.E desc[UR60][R232.64], R247 ;  /* 0x000000f7e8006986 */ /* 0x0005e2000c10193c */
[----:B---3--:R-:W-:-:S03]  /*d0b40*/  ISETP.GE.AND P6, PT, R16, R197, PT ;  /* 0x000000c51000720c */ /* 0x008fc60003fc6270 */
[----:B------:R-:W3:Y:S04]  /*d0b50*/  LDL.LU R16, [R1+0x8f8] ;  /* 0x0008f80001107983 */ /* 0x000ee80000300800 */
[----:B------:R-:W4:Y:S01]  /*d0b60*/  LDL.LU R197, [R1+0x108] ;  /* 0x0001080001c57983 */ /* 0x000f220000300800 */
[----:B------:R-:W-:Y:S01]  /*d0b70*/  ISETP.LT.AND P4, PT, R15, R237, !P4 ;  /* 0x000000ed0f00720c */ /* 0x000fe20006781270 */
[----:B-1----:R-:W-:-:S04]  /*d0b80*/  IMAD.WIDE R234, R0, 0x4, R4 ;  /* 0x0000000400ea7825 */ /* 0x002fc800078e0204 */
[C---:B------:R-:W-:Y:S01]  /*d0b90*/  IMAD.WIDE R236, R0.reuse, 0x4, R6 ;  /* 0x0000000400ec7825 */ /* 0x040fe200078e0206 */
[----:B------:R-:W1:Y:S08]  /*d0ba0*/  LDC R239, c[0x0][0x228] ;  /* 0x00008a00ffef7b82 */ /* 0x000e700000000800 */
[----:B------:R-:W1:Y:S08]  /*d0bb0*/  LDC R246, c[0x0][0x228] ;  /* 0x00008a00fff67b82 */ /* 0x000e700000000800 */
[----:B--2---:R-:W2:Y:S01]  /*d0bc0*/  LDC R247, c[0x0][0x228] ;  /* 0x00008a00fff77b82 */ /* 0x004ea20000000800 */
[----:B------:R-:W-:-:S05]  /*d0bd0*/  IMAD.WIDE R232, R0, 0x4, R2 ;  /* 0x0000000400e87825 */ /* 0x000fca00078e0202 */
[----:B------:R1:W-:Y:S01]  /*d0be0*/  @P0 STG.E desc[UR60][R232.64], R252 ;  /* 0x000000fce8000986 */ /* 0x0003e2000c10193c */
[----:B------:R-:W-:Y:S01]  /*d0bf0*/  ISETP.LT.AND P0, PT, R13, R244, !P6 ;  /* 0x000000f40d00720c */ /* 0x000fe20007701270 */
[----:B-1----:R-:W-:Y:S02]  /*d0c00*/  IMAD.WIDE R232, R0, 0x4, R8 ;  /* 0x0000000400e87825 */ /* 0x002fe400078e0208 */
[----:B------:R-:W2:Y:S04]  /*d0c10*/  LDL.LU R252, [R1+0xcfc] ;  /* 0x000cfc0001fc7983 */ /* 0x000ea80000300800 */
[----:B---3--:R1:W-:Y:S04]  /*d0c20*/  @P3 STG.E desc[UR60][R234.64], R16 ;  /* 0x00000010ea003986 */ /* 0x0083e8000c10193c */
[----:B----4-:R3:W-:Y:S04]  /*d0c30*/  @P5 STG.E desc[UR60][R236.64], R245 ;  /* 0x000000f5ec005986 */ /* 0x0107e8000c10193c */
[----:B------:R4:W-:Y:S01]  /*d0c40*/  @P4 STG.E desc[UR60][R232.64], R197 ;  /* 0x000000c5e8004986 */ /* 0x0009e2000c10193c */
[----:B-1----:R-:W-:-:S03]  /*d0c50*/  VIADD R16, R10, 0x87 ;  /* 0x000000870a107836 */ /* 0x002fc60000000000 */
[----:B---3--:R-:W3:Y:S04]  /*d0c60*/  LDL.LU R236, [R1+0x18fc] ;  /* 0x0018fc0001ec7983 */ /* 0x008ee80000300800 */
[----:B------:R-:W2:Y:S04]  /*d0c70*/  LDL.LU R237, [R1+0x14fc] ;  /* 0x0014fc0001ed7983 */ /* 0x000ea80000300800 */
[----:B------:R-:W2:Y:S01]  /*d0c80*/  LDL.LU R244, [R1+0x110c] ;  /* 0x00110c0001f47983 */ /* 0x000ea20000300800 */
[----:B------:R-:W-:Y:S02]  /*d0c90*/  ISETP.LT.AND P3, PT, R11, R238, !P6 ;  /* 0x000000ee0b00720c */ /* 0x000fe40007761270 */
[----:B------:R-:W-:Y:S01]  /*d0ca0*/  ISETP.GE.AND P4, PT, R16, R199, PT ;  /* 0x000000c71000720c */ /* 0x000fe20003f86270 */
[----:B------:R-:W1:Y:S01]  /*d0cb0*/  LDC R238, c[0x0][0x228] ;  /* 0x00008a00ffee7b82 */ /* 0x000e620000000800 */
[----:B------:R-:W3:Y:S07]  /*d0cc0*/  LDL.LU R199, [R1+0x1cec] ;  /* 0x001cec0001c77983 */ /* 0x000eee0000300800 */
        /* <DEDUP_REMOVED lines=9> */
[----:B---3--:R3:W-:Y:S04]  /*d0d60*/  @P3 STG.E desc[UR60][R196.64], R199 ;  /* 0x000000c7c4003986 */ /* 0x0087e8000c10193c */
[----:B------:R4:W-:Y:S04]  /*d0d70*/  @P0 STG.E desc[UR60][R232.64], R236 ;  /* 0x000000ece8000986 */ /* 0x0009e8000c10193c */
[----:B--2---:R2:W-:Y:S01]  /*d0d80*/  @P5 STG.E desc[UR60][R234.64], R237 ;  /* 0x000000edea005986 */ /* 0x0045e2000c10193c */
[----:B-1----:R-:W-:-:S03]  /*d0d90*/  ISETP.LT.AND P5, PT, R17, R238, !P4 ;  /* 0x000000ee1100720c */ /* 0x002fc600067a1270 */
[----:B------:R-:W2:Y:S01]  /*d0da0*/  LDL.LU R238, [R1+0x50c] ;  /* 0x00050c0001ee7983 */ /* 0x000ea20000300800 */
[----:B---3--:R-:W1:Y:S01]  /*d0db0*/  LDC.64 R196, c[0x0][0x228] ;  /* 0x00008a00ffc47b82 */ /* 0x008e620000000a00 */
[----:B----4-:R-:W-:-:S07]  /*d0dc0*/  IMAD.WIDE R232, R0, 0x4, R8 ;  /* 0x0000000400e87825 */ /* 0x010fce00078e0208 */
[----:B------:R-:W3:Y:S01]  /*d0dd0*/  LDC R236, c[0x0][0x228] ;  /* 0x00008a00ffec7b82 */ /* 0x000ee20000000800 */
[----:B------:R-:W-:Y:S02]  /*d0de0*/  ISETP.LT.AND P0, PT, R11, R246, !P4 ;  /* 0x000000f60b00720c */ /* 0x000fe40006701270 */
[----:B------:R-:W-:-:S05]  /*d0df0*/  ISETP.LT.AND P3, PT, R13, R247, !P4 ;  /* 0x000000f70d00720c */ /* 0x000fca0006761270 */
[----:B--2---:R-:W2:Y:S01]  /*d0e00*/  LDC R237, c[0x0][0x228] ;  /* 0x00008a00ffed7b82 */ /* 0x004ea20000000800 */
[----:B------:R4:W-:Y:S01]  /*d0e10*/  @P6 STG.E desc[UR60][R232.64], R252 ;  /* 0x000000fce8006986 */ /* 0x0009e2000c10193c */
[----:B------:R-:W-:Y:S02]  /*d0e20*/  ISETP.GE.AND P6, PT, R16, R245, PT ;  /* 0x000000f51000720c */ /* 0x000fe40003fc6270 */
[----:B------:R-:W-:-:S04]  /*d0e30*/  IADD3 R0, R0, R14, RZ ;  /* 0x0000000e00007210 */ /* 0x000fc80007ffe0ff */
[----:B------:R-:W2:Y:S08]  /*d0e40*/  LDC R247, c[0x0][0x228] ;  /* 0x00008a00fff77b82 */ /* 0x000eb00000000800 */
[----:B------:R-:W2:Y:S01]  /*d0e50*/  LDC R246, c[0x0][0x228] ;  /* 0x00008a00fff67b82 */ /* 0x000ea20000000800 */
[----:B----4-:R-:W4:Y:S04]  /*d0e60*/  LDL.LU R252, [R1+0x1500] ;  /* 0x0015000001fc7983 */ /* 0x010f280000300800 */
[----:B------:R-:W3:Y:S04]  /*d0e70*/  LDL.LU R16, [R1+0x8fc] ;  /* 0x0008fc0001107983 */ /* 0x000ee80000300800 */
[----:B------:R-:W2:Y:S01]  /*d0e80*/  LDL.LU R245, [R1+0x10c] ;  /* 0x00010c0001f57983 */ /* 0x000ea20000300800 */
        /* <DEDUP_REMOVED lines=10> */
[----:B--2---:R2:W-:Y:S04]  /*d0f30*/  @P4 STG.E desc[UR60][R198.64], R245 ;  /* 0x000000f5c6004986 */ /* 0x0045e8000c10193c */
[----:B------:R-:W4:Y:S01]  /*d0f40*/  LDL.LU R236, [R1+0x1900] ;  /* 0x0019000001ec7983 */ /* 0x000f220000300800 */
[----:B---3--:R-:W-:Y:S01]  /*d0f50*/  VIADD R16, R10, 0x89 ;  /* 0x000000890a107836 */ /* 0x008fe20000000000 */
[----:B-1----:R-:W-:Y:S02]  /*d0f60*/  ISETP.LT.AND P0, PT, R13, R244, !P6 ;  /* 0x000000f40d00720c */ /* 0x002fe40007701270 */
[----:B------:R-:W-:Y:S01]  /*d0f70*/  ISETP.LT.AND P3, PT, R11, R239, !P6 ;  /* 0x000000ef0b00720c */ /* 0x000fe20007761270 */
[----:B--2---:R-:W2:Y:S01]  /*d0f80*/  LDL.LU R245, [R1+0x1110] ;  /* 0x0011100001f57983 */ /* 0x004ea20000300800 */
        /* <DEDUP_REMOVED lines=28> */
[----:B------:R-:W-:Y:S02]  /*d1150*/  ISETP.LT.AND P5, PT, R17, R238, !P4 ;  /* 0x000000ee1100720c */ /* 0x000fe400067a1270 */
[----:B------:R-:W-:Y:S01]  /*d1160*/  ISETP.LT.AND P4, PT, R15, R196, !P4 ;  /* 0x000000c40f00720c */ /* 0x000fe20006781270 */
[----:B------:R-:W3:Y:S08]  /*d1170*/  LDC R244, c[0x0][0x228] ;  /* 0x00008a00fff47b82 */ /* 0x000ef00000000800 */
[----:B------:R-:W3:Y:S01]  /*d1180*/  LDC R238, c[0x0][0x228] ;  /* 0x00008a00ffee7b82 */ /* 0x000ee20000000800 */
[----:B-1----:R-:W-:-:S05]  /*d1190*/  IMAD.WIDE R196, R0, 0x4, R2 ;  /* 0x0000000400c47825 */ /* 0x002fca00078e0202 */
[----:B------:R1:W-:Y:S02]  /*d11a0*/  @P0 STG.E desc[UR60][R196.64], R245 ;  /* 0x000000f5c4000986 */ /* 0x0003e4000c10193c */
[----:B-1----:R-:W1:Y:S01]  /*d11b0*/  LDC R245, c[0x0][0x228] ;  /* 0x00008a00fff57b82 */ /* 0x002e620000000800 */
[----:B------:R-:W-:-:S04]  /*d11c0*/  IMAD.WIDE R232, R0, 0x4, R4 ;  /* 0x0000000400e87825 */ /* 0x000fc800078e0204 */
[----:B------:R-:W-:-:S03]  /*d11d0*/  IMAD.WIDE R234, R0, 0x4, R6 ;  /* 0x0000000400ea7825 */ /* 0x000fc600078e0206 */
[----:B------:R-:W3:Y:S01]  /*d11e0*/  LDC.64 R196, c[0x0][0x228] ;  /* 0x00008a00ffc47b82 */ /* 0x000ee20000000a00 */
[----:B-1----:R-:W-:Y:S02]  /*d11f0*/  ISETP.LT.AND P0, PT, R13, R245, !P6 ;  /* 0x000000f50d00720c */ /* 0x002fe40007701270 */
[----:B------:R-:W3:Y:S04]  /*d1200*/  LDL.LU R245, [R1+0x1504] ;  /* 0x0015040001f57983 */ /* 0x000ee80000300800 */
[----:B--2---:R1:W-:Y:S04]  /*d1210*/  @P3 STG.E desc[UR60][R232.64], R16 ;  /* 0x00000010e8003986 */ /* 0x0043e8000c10193c */
[----:B------:R2:W-:Y:S01]  /*d1220*/  @P5 STG.E desc[UR60][R234.64], R246 ;  /* 0x000000f6ea005986 */ /* 0x0005e2000c10193c */
[----:B-1----:R-:W-:-:S04]  /*d1230*/  IMAD.WIDE R232, R0, 0x4, R8 ;  /* 0x0000000400e87825 */ /* 0x002fc800078e0208 */
[----:B------:R-:W-:Y:S01]  /*d1240*/  VIADD R16, R10, 0x8b ;  /* 0x0000008b0a107836 */ /* 0x000fe20000000000 */
[----:B------:R-:W-:Y:S02]  /*d1250*/  ISETP.LT.AND P3, PT, R11, R239, !P6 ;  /* 0x000000ef0b00720c */ /* 0x000fe40007761270 */
[----:B------:R-:W-:Y:S02]  /*d1260*/  IADD3 R0, R0, R14, RZ ;  /* 0x0000000e00007210 */ /* 0x000fe40007ffe0ff */
[----:B----4-:R-:W-:Y:S01]  /*d1270*/  ISETP.LT.AND P5, PT, R17, R236, !P6 ;  /* 0x000000ec1100720c */ /* 0x010fe200077a1270 */
[----:B------:R1:W-:Y:S01]  /*d1280*/  @P4 STG.E desc[UR60][R232.64], R247 ;  /* 0x000000f7e8004986 */ /* 0x0003e2000c10193c */
[----:B---3--:R-:W-:-:S03]  /*d1290*/  ISETP.GE.AND P4, PT, R16, R199, PT ;  /* 0x000000c71000720c */ /* 0x008fc60003f86270 */
[----:B------:R-:W3:Y:S04]  /*d12a0*/  LDL.LU R16, [R1+0x1904] ;  /* 0x0019040001107983 */ /* 0x000ee80000300800 */
[----:B------:R-:W4:Y:S01]  /*d12b0*/  LDL.LU R199, [R1+0xd04] ;  /* 0x000d040001c77983 */ /* 0x000f220000300800 */
[----:B------:R-:W-:Y:S01]  /*d12c0*/  ISETP.LT.AND P6, PT, R15, R237, !P6 ;  /* 0x000000ed0f00720c */ /* 0x000fe200077c1270 */
[----:B--2---:R-:W-:-:S04]  /*d12d0*/  IMAD.WIDE R234, R0, 0x4, R4 ;  /* 0x0000000400ea7825 */ /* 0x004fc800078e0204 */
[C---:B------:R-:W-:Y:S01]  /*d12e0*/  IMAD.WIDE R236, R0.reuse, 0x4, R6 ;  /* 0x0000000400ec7825 */ /* 0x040fe200078e0206 */
[----:B------:R-:W2:Y:S08]  /*d12f0*/  LDC R239, c[0x0][0x228] ;  /* 0x00008a00ffef7b82 */ /* 0x000eb00000000800 */
[----:B------:R-:W2:Y:S08]  /*d1300*/  LDC R246, c[0x0][0x228] ;  /* 0x00008a00fff67b82 */ /* 0x000eb00000000800 */
[----:B-1----:R-:W1:Y:S01]  /*d1310*/  LDC R247, c[0x0][0x228] ;  /* 0x00008a00fff77b82 */ /* 0x002e620000000800 */
[----:B------:R-:W-:-:S05]  /*d1320*/  IMAD.WIDE R232, R0, 0x4, R2 ;  /* 0x0000000400e87825 */ /* 0x000fca00078e0202 */
[----:B------:R2:W-:Y:S01]  /*d1330*/  @P3 STG.E desc[UR60][R232.64], R252 ;  /* 0x000000fce8003986 */ /* 0x0005e2000c10193c */
[----:B------:R-:W-:Y:S01]  /*d1340*/  ISETP.LT.AND P3, PT, R13, R244, !P4 ;  /* 0x000000f40d00720c */ /* 0x000fe20006761270 */
[----:B--2---:R-:W-:Y:S02]  /*d1350*/  IMAD.WIDE R232, R0, 0x4, R8 ;  /* 0x0000000400e87825 */ /* 0x004fe400078e0208 */
[----:B------:R-:W2:Y:S04]  /*d1360*/  LDL.LU R252, [R1+0x114] ;  /* 0x0001140001fc7983 */ /* 0x000ea80000300800 */
[----:B---3--:R3:W-:Y:S04]  /*d1370*/  @P0 STG.E desc[UR60][R234.64], R16 ;  /* 0x00000010ea000986 */ /* 0x0087e8000c10193c */
[----:B------:R1:W-:Y:S04]  /*d1380*/  @P5 STG.E desc[UR60][R236.64], R245 ;  /* 0x000000f5ec005986 */ /* 0x0003e8000c10193c */
[----:B----4-:R4:W-:Y:S01]  /*d1390*/  @P6 STG.E desc[UR60][R232.64], R199 ;  /* 0x000000c7e8006986 */ /* 0x0109e2000c10193c */
[----:B---3--:R-:W-:-:S03]  /*d13a0*/  VIADD R16, R10, 0x8c ;  /* 0x0000008c0a107836 */ /* 0x008fc60000000000 */
[----:B-1----:R-:W3:Y:S04]  /*d13b0*/  LDL.LU R236, [R1+0x904] ;  /* 0x0009040001ec7983 */ /* 0x002ee80000300800 */
        /* <DEDUP_REMOVED lines=60> */
[----:B------:R-:W1:Y:S01]  /*d1780*/  LDC R239, c[0x0][0x228] ;  /* 0x00008a00ffef7b82 */ /* 0x000e620000000800 */
[----:B---3--:R3:W-:Y:S01]  /*d1790*/  @P0 STG.E desc[UR60][R196.64], R16 ;  /* 0x00000010c4000986 */ /* 0x0087e2000c10193c */
[----:B------:R-:W-:-:S03]  /*d17a0*/  ISETP.LT.AND P0, PT, R13, R247, !P6 ;  /* 0x000000f70d00720c */ /* 0x000fc60007701270 */
[----:B----4-:R4:W-:Y:S04]  /*d17b0*/  @P3 STG.E desc[UR60][R232.64], R236 ;  /* 0x000000ece8003986 */ /* 0x0109e8000c10193c */
[----:B------:R-:W2:Y:S01]  /*d17c0*/  LDL.LU R247, [R1+0xd0c] ;  /* 0x000d0c0001f77983 */ /* 0x000ea20000300800 */
[----:B------:R-:W-:-:S03]  /*d17d0*/  ISETP.LT.AND P3, PT, R11, R246, !P6 ;  /* 0x000000f60b00720c */ /* 0x000fc60007761270 */
[----:B------:R1:W-:Y:S04]  /*d17e0*/  @P5 STG.E desc[UR60][R234.64], R252 ;  /* 0x000000fcea005986 */ /* 0x0003e8000c10193c */
[----:B------:R-:W2:Y:S01]  /*d17f0*/  LDL.LU R246, [R1+0x150c] ;  /* 0x00150c0001f67983 */ /* 0x000ea20000300800 */
[----:B---3--:R-:W-:-:S04]  /*d1800*/  IMAD.WIDE R196, R0, 0x4, R8 ;  /* 0x0000000400c47825 */ /* 0x008fc800078e0208 */
[----:B------:R-:W-:Y:S01]  /*d1810*/  VIADD R16, R10, 0x8f ;  /* 0x0000008f0a107836 */ /* 0x000fe20000000000 */
[----:B----4-:R-:W3:Y:S08]  /*d1820*/  LDC.64 R236, c[0x0][0x228] ;  /* 0x00008a00ffec7b82 */ /* 0x010ef00000000a00 */
[----:B-1----:R-:W1:Y:S08]  /*d1830*/  LDC R234, c[0x0][0x228] ;  /* 0x00008a00ffea7b82 */ /* 0x002e700000000800 */
[----:B------:R-:W4:Y:S01]  /*d1840*/  LDC R235, c[0x0][0x228] ;  /* 0x00008a00ffeb7b82 */ /* 0x000f220000000800 */
[----:B--2---:R2:W-:Y:S04]  /*d1850*/  @P4 STG.E desc[UR60][R196.64], R199 ;  /* 0x000000c7c4004986 */ /* 0x0045e8000c10193c */
[----:B------:R-:W4:Y:S01]  /*d1860*/  LDL.LU R252, [R1+0x111c] ;  /* 0x00111c0001fc7983 */ /* 0x000f220000300800 */
[----:B------:R-:W-:-:S03]  /*d1870*/  ISETP.GE.AND P4, PT, R16, R244, PT ;  /* 0x000000f41000720c */ /* 0x000fc60003f86270 */
[----:B------:R-:W3:Y:S01]  /*d1880*/  LDL.LU R16, [R1+0x190c] ;  /* 0x00190c0001107983 */ /* 0x000ee20000300800 */
[----:B------:R-:W-:Y:S01]  /*d1890*/  IADD3 R0, R0, R14, RZ ;  /* 0x0000000e00007210 */ /* 0x000fe20007ffe0ff */
[----:B------:R-:W4:Y:S04]  /*d18a0*/  LDC R244, c[0x0][0x228] ;  /* 0x00008a00fff47b82 */ /* 0x000f280000000800 */
[----:B--2---:R-:W-:-:S05]  /*d18b0*/  IMAD.WIDE R196, R0, 0x4, R2 ;  /* 0x0000000400c47825 */ /* 0x004fca00078e0202 */
[----:B------:R2:W-:Y:S01]  /*d18c0*/  @P3 STG.E desc[UR60][R196.64], R245 ;  /* 0x000000f5c4003986 */ /* 0x0005e2000c10193c */
[----:B------:R-:W-:Y:S02]  /*d18d0*/  ISETP.LT.AND P5, PT, R17, R238, !P6 ;  /* 0x000000ee1100720c */ /* 0x000fe400077a1270 */
[----:B------:R-:W-:Y:S01]  /*d18e0*/  ISETP.LT.AND P6, PT, R15, R198, !P6 ;  /* 0x000000c60f00720c */ /* 0x000fe200077c1270 */
[----:B--2---:R-:W2:Y:S01]  /*d18f0*/  LDC R245, c[0x0][0x228] ;  /* 0x00008a00fff57b82 */ /* 0x004ea20000000800 */
[----:B------:R-:W-:-:S04]  /*d1900*/  IMAD.WIDE R198, R0, 0x4, R4 ;  /* 0x0000000400c67825 */ /* 0x000fc800078e0204 */
[----:B------:R-:W-:-:S03]  /*d1910*/  IMAD.WIDE R232, R0, 0x4, R6 ;  /* 0x0000000400e87825 */ /* 0x000fc600078e0206 */
[----:B------:R-:W4:Y:S08]  /*d1920*/  LDC.64 R196, c[0x0][0x228] ;  /* 0x00008a00ffc47b82 */ /* 0x000f300000000a00 */
[----:B------:R-:W4:Y:S01]  /*d1930*/  LDC R238, c[0x0][0x228] ;  /* 0x00008a00ffee7b82 */ /* 0x000f220000000800 */
[----:B--2---:R-:W-:Y:S02]  /*d1940*/  ISETP.LT.AND P3, PT, R13, R245, !P4 ;  /* 0x000000f50d00720c */ /* 0x004fe40006761270 */
[----:B------:R-:W2:Y:S04]  /*d1950*/  LDL.LU R245, [R1+0x51c] ;  /* 0x00051c0001f57983 */ /* 0x000ea80000300800 */
[----:B---3--:R3:W-:Y:S01]  /*d1960*/  @P0 STG.E desc[UR60][R198.64], R16 ;  /* 0x00000010c6000986 */ /* 0x0087e2000c10193c */
[----:B------:R-:W-:-:S03]  /*d1970*/  ISETP.LT.AND P0, PT, R11, R239, !P4 ;  /* 0x000000ef0b00720c */ /* 0x000fc60006701270 */
[----:B------:R1:W-:Y:S01]  /*d1980*/  @P5 STG.E desc[UR60][R232.64], R246 ;  /* 0x000000f6e8005986 */ /* 0x0003e2000c10193c */
[C---:B---3--:R-:W-:Y:S01]  /*d1990*/  IMAD.WIDE R198, R0.reuse, 0x4, R8 ;  /* 0x0000000400c67825 */ /* 0x048fe200078e0208 */
[----:B------:R-:W-:-:S03]  /*d19a0*/  IADD3 R0, R0, R14, RZ ;  /* 0x0000000e00007210 */ /* 0x000fc60007ffe0ff */
[----:B------:R-:W-:Y:S01]  /*d19b0*/  VIADD R16, R10, 0x90 ;  /* 0x000000900a107836 */ /* 0x000fe20000000000 */
[----:B------:R-:W3:Y:S08]  /*d19c0*/  LDC R239, c[0x0][0x228] ;  /* 0x00008a00ffef7b82 */ /* 0x000ef00000000800 */
[----:B-1----:R-:W1:Y:S01]  /*d19d0*/  LDC R246, c[0x0][0x228] ;  /* 0x00008a00fff67b82 */ /* 0x002e620000000800 */
[----:B------:R4:W-:Y:S01]  /*d19e0*/  @P6 STG.E desc[UR60][R198.64], R247 ;  /* 0x000000f7c6006986 */ /* 0x0009e2000c10193c */
[----:B------:R-:W-:-:S02]  /*d19f0*/  ISETP.GE.AND P6, PT, R16, R237, PT ;  /* 0x000000ed1000720c */ /* 0x000fc40003fc6270 */
[----:B------:R-:W-:Y:S01]  /*d1a00*/  ISETP.LT.AND P5, PT, R17, R234, !P4 ;  /* 0x000000ea1100720c */ /* 0x000fe200067a1270 */
[C---:B----4-:R-:W-:Y:S01]  /*d1a10*/  IMAD.WIDE R198, R0.reuse, 0x4, R2 ;  /* 0x0000000400c67825 */ /* 0x050fe200078e0202 */
[----:B------:R-:W4:Y:S04]  /*d1a20*/  LDL.LU R247, [R1+0x1510] ;  /* 0x0015100001f77983 */ /* 0x000f280000300800 */
[----:B------:R-:W3:Y:S01]  /*d1a30*/  LDL.LU R16, [R1+0x90c] ;  /* 0x00090c0001107983 */ /* 0x000ee20000300800 */
[----:B------:R-:W-:Y:S01]  /*d1a40*/  IMAD.WIDE R232, R0, 0x4, R4 ;  /* 0x0000000400e87825 */ /* 0x000fe200078e0204 */
[----:B------:R-:W1:Y:S02]  /*d1a50*/  LDC R237, c[0x0][0x228] ;  /* 0x00008a00ffed7b82 */ /* 0x000e640000000800 */
[----:B------:R2:W-:Y:S01]  /*d1a60*/  @P0 STG.E desc[UR60][R198.64], R252 ;  /* 0x000000fcc6000986 */ /* 0x0005e2000c10193c */
[----:B------:R-:W-:-:S03]  /*d1a70*/  ISETP.LT.AND P0, PT, R13, R244, !P6 ;  /* 0x000000f40d00720c */ /* 0x000fc60007701270 */
[----:B--2---:R-:W2:Y:S04]  /*d1a80*/  LDL.LU R252, [R1+0xd10] ;  /* 0x000d100001fc7983 */ /* 0x004ea80000300800 */
[----:B------:R-:W4:Y:S01]  /*d1a90*/  LDL.LU R244, [R1+0x11c] ;  /* 0x00011c0001f47983 */ /* 0x000f220000300800 */
[----:B------:R-:W-:Y:S01]  /*d1aa0*/  ISETP.LT.AND P4, PT, R15, R235, !P4 ;  /* 0x000000eb0f00720c */ /* 0x000fe20006781270 */
[----:B------:R-:W-:-:S04]  /*d1ab0*/  IMAD.WIDE R234, R0, 0x4, R6 ;  /* 0x0000000400ea7825 */ /* 0x000fc800078e0206 */
[----:B------:R-:W-:Y:S01]  /*d1ac0*/  IMAD.WIDE R198, R0, 0x4, R8 ;  /* 0x0000000400c67825 */ /* 0x000fe200078e0208 */
[----:B---3--:R3:W-:Y:S04]  /*d1ad0*/  @P3 STG.E desc[UR60][R232.64], R16 ;  /* 0x00000010e8003986 */ /* 0x0087e8000c10193c */
[----:B------:R1:W-:Y:S01]  /*d1ae0*/  @P5 STG.E desc[UR60][R234.64], R245 ;  /* 0x000000f5ea005986 */ /* 0x0003e2000c10193c */
[----:B---3--:R-:W-:Y:S01]  /*d1af0*/  VIADD R16, R10, 0x91 ;  /* 0x000000910a107836 */ /* 0x008fe20000000000 */
[----:B------:R-:W-:Y:S01]  /*d1b00*/  ISETP.LT.AND P3, PT, R11, R238, !P6 ;  /* 0x000000ee0b00720c */ /* 0x000fe20007761270 */
[----:B-1----:R-:W1:Y:S08]  /*d1b10*/  LDC R245, c[0x0][0x22c] ;  /* 0x00008b00fff57b82 */ /* 0x002e700000000800 */
[----:B------:R-:W3:Y:S01]  /*d1b20*/  LDC R238, c[0x0][0x228] ;  /* 0x00008a00ffee7b82 */ /* 0x000ee20000000800 */
[----:B----4-:R4:W-:Y:S01]  /*d1b30*/  @P4 STG.E desc[UR60][R198.64], R244 ;  /* 0x000000f4c6004986 */ /* 0x0109e2000c10193c */
[----:B------:R-:W-:-:S03]  /*d1b40*/  ISETP.GE.AND P4, PT, R16, R197, PT ;  /* 0x000000c51000720c */ /* 0x000fc60003f86270 */
[----:B----4-:R-:W4:Y:S04]  /*d1b50*/  LDL.LU R244, [R1+0x1120] ;  /* 0x0011200001f47983 */ /* 0x010f280000300800 */
[----:B------:R-:W2:Y:S04]  /*d1b60*/  LDL.LU R16, [R1+0x1d00] ;  /* 0x001d000001107983 */ /* 0x000ea80000300800 */
[----:B------:R-:W3:Y:S01]  /*d1b70*/  LDL.LU R197, [R1+0x1910] ;  /* 0x0019100001c57983 */ /* 0x000ee20000300800 */
[----:B------:R-:W-:Y:S02]  /*d1b80*/  IADD3 R0, R0, R14, RZ ;  /* 0x0000000e00007210 */ /* 0x000fe40007ffe0ff */
[----:B------:R-:W-:-:S02]  /*d1b90*/  ISETP.LT.AND P5, PT, R17, R239, !P6 ;  /* 0x000000ef1100720c */ /* 0x000fc400077a1270 */
[----:B------:R-:W-:Y:S01]  /*d1ba0*/  ISETP.LT.AND P6, PT, R15, R236, !P6 ;  /* 0x000000ec0f00720c */ /* 0x000fe200077c1270 */
[----:B------:R-:W4:Y:S08]  /*d1bb0*/  LDC R239, c[0x0][0x228] ;  /* 0x00008a00ffef7b82 */ /* 0x000f300000000800 */
[----:B------:R-:W4:Y:S01]  /*d1bc0*/  LDC R236, c[0x0][0x228] ;  /* 0x00008a00ffec7b82 */ /* 0x000f220000000800 */
[----:B------:R-:W-:-:S04]  /*d1bd0*/  IMAD.WIDE R198, R0, 0x4, R2 ;  /* 0x0000000400c67825 */ /* 0x000fc800078e0202 */
[----:B------:R-:W-:-:S04]  /*d1be0*/  IMAD.WIDE R232, R0, 0x4, R4 ;  /* 0x0000000400e87825 */ /* 0x000fc800078e0204 */
[----:B------:R-:W-:Y:S01]  /*d1bf0*/  IMAD.WIDE R234, R0, 0x4, R6 ;  /* 0x0000000400ea7825 */ /* 0x000fe200078e0206 */
[----:B--2---:R2:W-:Y:S04]  /*d1c00*/  @P3 STG.E desc[UR60][R198.64], R16 ;  /* 0x00000010c6003986 */ /* 0x0045e8000c10193c */
[----:B---3--:R3:W-:Y:S04]  /*d1c10*/  @P0 STG.E desc[UR60][R232.64], R197 ;  /* 0x000000c5e8000986 */ /* 0x0087e8000c10193c */
[----:B------:R1:W-:Y:S01]  /*d1c20*/  @P5 STG.E desc[UR60][R234.64], R247 ;  /* 0x000000f7ea005986 */ /* 0x0003e2000c10193c */
[----:B------:R-:W-:-:S03]  /*d1c30*/  ISETP.LT.AND P5, PT, R17, R238, !P4 ;  /* 0x000000ee1100720c */ /* 0x000fc600067a1270 */
[----:B------:R-:W4:Y:S01]  /*d1c40*/  LDL.LU R238, [R1+0x520] ;  /* 0x0005200001ee7983 */ /* 0x000f220000300800 */
[----:B--2---:R-:W-:Y:S02]  /*d1c50*/  VIADD R16, R10, 0x92 ;  /* 0x000000920a107836 */ /* 0x004fe40000000000 */
[----:B---3--:R-:W-:Y:S01]  /*d1c60*/  IMAD.WIDE R232, R0, 0x4, R8 ;  /* 0x0000000400e87825 */ /* 0x008fe200078e0208 */
[----:B------:R-:W2:Y:S01]  /*d1c70*/  LDC.64 R198, c[0x0][0x228] ;  /* 0x00008a00ffc67b82 */ /* 0x000ea20000000a00 */
[----:B------:R-:W-:Y:S02]  /*d1c80*/  ISETP.LT.AND P0, PT, R11, R237, !P4 ;  /* 0x000000ed0b00720c */ /* 0x000fe40006701270 */
[----:B------:R-:W-:-:S05]  /*d1c90*/  ISETP.LT.AND P3, PT, R13, R246, !P4 ;  /* 0x000000f60d00720c */ /* 0x000fca0006761270 */
[----:B-1----:R-:W1:Y:S01]  /*d1ca0*/  LDC R247, c[0x0][0x228] ;  /* 0x00008a00fff77b82 */ /* 0x002e620000000800 */
[----:B------:R3:W-:Y:S01]  /*d1cb0*/  @P6 STG.E desc[UR60][R232.64], R252 ;  /* 0x000000fce8006986 */ /* 0x0007e2000c10193c */
[----:B------:R-:W-:Y:S02]  /*d1cc0*/  ISETP.GE.AND P6, PT, R16, R245, PT ;  /* 0x000000f51000720c */ /* 0x000fe40003fc6270 */
[----:B------:R-:W-:-:S04]  /*d1cd0*/  IADD3 R0, R0, R14, RZ ;  /* 0x0000000e00007210 */ /* 0x000fc80007ffe0ff */
[----:B------:R-:W1:Y:S08]  /*d1ce0*/  LDC R237, c[0x0][0x228] ;  /* 0x00008a00ffed7b82 */ /* 0x000e700000000800 */
[----:B------:R-:W1:Y:S01]  /*d1cf0*/  LDC R246, c[0x0][0x228] ;  /* 0x00008a00fff67b82 */ /* 0x000e620000000800 */
[----:B---3--:R-:W3:Y:S04]  /*d1d00*/  LDL.LU R252, [R1+0x1514] ;  /* 0x0015140001fc7983 */ /* 0x008ee80000300800 */
[----:B------:R-:W2:Y:S04]  /*d1d10*/  LDL.LU R16, [R1+0x910] ;  /* 0x0009100001107983 */ /* 0x000ea80000300800 */
[----:B------:R-:W3:Y:S01]  /*d1d20*/  LDL.LU R245, [R1+0x920] ;  /* 0x0009200001f57983 */ /* 0x000ee20000300800 */
[----:B------:R-:W-:Y:S01]  /*d1d30*/  ISETP.LT.AND P4, PT, R15, R196, !P4 ;  /* 0x000000c40f00720c */ /* 0x000fe20006781270 */
[----:B------:R-:W-:-:S04]  /*d1d40*/  IMAD.WIDE R196, R0, 0x4, R2 ;  /* 0x0000000400c47825 */ /* 0x000fc800078e0202 */
[----:B------:R-:W-:-:S04]  /*d1d50*/  IMAD.WIDE R232, R0, 0x4, R4 ;  /* 0x0000000400e87825 */ /* 0x000fc800078e0204 */
[C---:B------:R-:W-:Y:S01]  /*d1d60*/  IMAD.WIDE R234, R0.reuse, 0x4, R6 ;  /* 0x0000000400ea7825 */ /* 0x040fe200078e0206 */
[----:B----4-:R4:W-:Y:S03]  /*d1d70*/  @P0 STG.E desc[UR60][R196.64], R244 ;  /* 0x000000f4c4000986 */ /* 0x0109e6000c10193c */
[----:B----4-:R-:W-:Y:S01]  /*d1d80*/  IMAD.WIDE R196, R0, 0x4, R8 ;  /* 0x0000000400c47825 */ /* 0x010fe200078e0208 */
[----:B------:R-:W4:Y:S01]  /*d1d90*/  LDC R244, c[0x0][0x228] ;  /* 0x00008a00fff47b82 */ /* 0x000f220000000800 */
[----:B--2---:R2:W-:Y:S04]  /*d1da0*/  @P3 STG.E desc[UR60][R232.64], R16 ;  /* 0x00000010e8003986 */ /* 0x0045e8000c10193c */
[----:B------:R-:W-:Y:S01]  /*d1db0*/  @P5 STG.E desc[UR60][R234.64], R238 ;  /* 0x000000eeea005986 */ /* 0x000fe2000c10193c */
[----:B------:R-:W-:-:S03]  /*d1dc0*/  ISETP.LT.AND P5, PT, R17, R236, !P6 ;  /* 0x000000ec1100720c */ /* 0x000fc600077a1270 */
[----:B---3--:R3:W-:Y:S04]  /*d1dd0*/  @P4 STG.E desc[UR60][R196.64], R245 ;  /* 0x000000f5c4004986 */ /* 0x0087e8000c10193c */
[----:B------:R-:W3:Y:S01]  /*d1de0*/  LDL.LU R236, [R1+0x1914] ;  /* 0x0019140001ec7983 */ /* 0x000ee20000300800 */
[----:B--2---:R-:W-:Y:S01]  /*d1df0*/  VIADD R16, R10, 0x93 ;  /* 0x000000930a107836 */ /* 0x004fe20000000000 */
[----:B----4-:R-:W-:Y:S02]  /*d1e00*/  ISETP.LT.AND P0, PT, R13, R244, !P6 ;  /* 0x000000f40d00720c */ /* 0x010fe40007701270 */
[----:B------:R-:W-:Y:S01]  /*d1e10*/  ISETP.LT.AND P3, PT, R11, R239, !P6 ;  /* 0x000000ef0b00720c */ /* 0x000fe20007761270 */
[----:B---3--:R-:W2:Y:S01]  /*d1e20*/  LDL.LU R245, [R1+0x1124] ;  /* 0x0011240001f57983 */ /* 0x008ea20000300800 */
[----:B------:R-:W3:Y:S01]  /*d1e30*/  LDC R244, c[0x0][0x22c] ;  /* 0x00008b00fff47b82 */ /* 0x000ee20000000800 */
[----:B------:R-:W-:-:S02]  /*d1e40*/  ISETP.GE.AND P4, PT, R16, R199, PT ;  /* 0x000000c71000720c */ /* 0x000fc40003f86270 */
[----:B------:R-:W-:Y:S01]  /*d1e50*/  IADD3 R0, R0, R14, RZ ;  /* 0x0000000e00007210 */ /* 0x000fe20007ffe0ff */
[----:B------:R-:W4:Y:S04]  /*d1e60*/  LDL.LU R16, [R1+0x1d04] ;  /* 0x001d040001107983 */ /* 0x000f280000300800 */
[----:B------:R-:W3:Y:S01]  /*d1e70*/  LDL.LU R199, [R1+0xd14] ;  /* 0x000d140001c77983 */ /* 0x000ee20000300800 */
[----:B-1----:R-:W-:Y:S01]  /*d1e80*/  ISETP.LT.AND P6, PT, R15, R237, !P6 ;  /* 0x000000ed0f00720c */ /* 0x002fe200077c1270 */
[----:B------:R-:W-:-:S04]  /*d1e90*/  IMAD.WIDE R196, R0, 0x4, R2 ;  /* 0x0000000400c47825 */ /* 0x000fc800078e0202 */
[----:B------:R-:W-:-:S04]  /*d1ea0*/  IMAD.WIDE R232, R0, 0x4, R4 ;  /* 0x0000000400e87825 */ /* 0x000fc800078e0204 */
[----:B------:R-:W-:Y:S01]  /*d1eb0*/  IMAD.WIDE R234, R0, 0x4, R6 ;  /* 0x0000000400ea7825 */ /* 0x000fe200078e0206 */
[----:B------:R-:W1:Y:S08]  /*d1ec0*/  LDC R238, c[0x0][0x228] ;  /* 0x00008a00ffee7b82 */ /* 0x000e700000000800 */
[----:B------:R-:W2:Y:S08]  /*d1ed0*/  LDC R239, c[0x0][0x228] ;  /* 0x00008a00ffef7b82 */ /* 0x000eb00000000800 */
[----:B------:R-:W2:Y:S01]  /*d1ee0*/  LDC R237, c[0x0][0x228] ;  /* 0x00008a00ffed7b82 */ /* 0x000ea20000000800 */
[----:B----4-:R4:W-:Y:S04]  /*d1ef0*/  @P3 STG.E desc[UR60][R196.64], R16 ;  /* 0x00000010c4003986 */ /* 0x0109e8000c10193c */
[----:B------:R1:W-:Y:S01]  /*d1f00*/  @P0 STG.E desc[UR60][R232.64], R236 ;  /* 0x000000ece8000986 */ /* 0x0003e2000c10193c */
[----:B------:R-:W-:-:S02]  /*d1f10*/  ISETP.LT.AND P3, PT, R13, R247, !P4 ;  /* 0x000000f70d00720c */ /* 0x000fc40006761270 */
[----:B------:R-:W-:Y:S01]  /*d1f20*/  ISETP.LT.AND P0, PT, R11, R246, !P4 ;  /* 0x000000f60b00720c */ /* 0x000fe20006701270 */
[----:B------:R-:W2:Y:S04]  /*d1f30*/  LDL.LU R247, [R1+0x924] ;  /* 0x0009240001f77983 */ /* 0x000ea80000300800 */
[----:B------:R3:W-:Y:S04]  /*d1f40*/  @P5 STG.E desc[UR60][R234.64], R252 ;  /* 0x000000fcea005986 */ /* 0x0007e8000c10193c */
[----:B------:R-:W2:Y:S01]  /*d1f50*/  LDL.LU R246, [R1+0x524] ;  /* 0x0005240001f67983 */ /* 0x000ea20000300800 */
[----:B----4-:R-:W-:-:S02]  /*d1f60*/  VIADD R16, R10, 0x94 ;  /* 0x000000940a107836 */ /* 0x010fc40000000000 */
[----:B-1----:R-:W-:Y:S01]  /*d1f70*/  IMAD.WIDE R232, R0, 0x4, R8 ;  /* 0x0000000400e87825 */ /* 0x002fe200078e0208 */
[----:B------:R-:W1:Y:S08]  /*d1f80*/  LDC.64 R196, c[0x0][0x228] ;  /* 0x00008a00ffc47b82 */ /* 0x000e700000000a00 */
[----:B------:R-:W4:Y:S01]  /*d1f90*/  LDC R236, c[0x0][0x228] ;  /* 0x00008a00ffec7b82 */ /* 0x000f220000000800 */
[----:B---3--:R-:W3:Y:S04]  /*d1fa0*/  LDL.LU R252, [R1+0x1d08] ;  /* 0x001d080001fc7983 */ /* 0x008ee80000300800 */
[----:B------:R2:W-:Y:S01]  /*d1fb0*/  @P6 STG.E desc[UR60][R232.64], R199 ;  /* 0x000000c7e8006986 */ /* 0x0005e2000c10193c */
[----:B------:R-:W-:-:S03]  /*d1fc0*/  ISETP.GE.AND P6, PT, R16, R244, PT ;  /* 0x000000f41000720c */ /* 0x000fc60003fc6270 */
[----:B------:R-:W4:Y:S01]  /*d1fd0*/  LDL.LU R16, [R1+0x914] ;  /* 0x0009140001107983 */ /* 0x000f220000300800 */
[----:B------:R-:W-:Y:S02]  /*d1fe0*/  IADD3 R0, R0, R14, RZ ;  /* 0x0000000e00007210 */ /* 0x000fe40007ffe0ff */
[----:B------:R-:W-:Y:S02]  /*d1ff0*/  ISETP.LT.AND P5, PT, R17, R238, !P4 ;  /* 0x000000ee1100720c */ /* 0x000fe400067a1270 */
[----:B------:R-:W-:Y:S01]  /*d2000*/  ISETP.LT.AND P4, PT, R15, R198, !P4 ;  /* 0x000000c60f00720c */ /* 0x000fe20006781270 */
[----:B------:R-:W3:Y:S08]  /*d2010*/  LDC R244, c[0x0][0x228] ;  /* 0x00008a00fff47b82 */ /* 0x000ef00000000800 */
[----:B------:R-:W3:Y:S01]  /*d2020*/  LDC R238, c[0x0][0x228] ;  /* 0x00008a00ffee7b82 */ /* 0x000ee20000000800 */
[----:B--2---:R-:W-:-:S05]  /*d2030*/  IMAD.WIDE R198, R0, 0x4, R2 ;  /* 0x0000000400c67825 */ /* 0x004fca00078e0202 */
[----:B------:R2:W-:Y:S02]  /*d2040*/  @P0 STG.E desc[UR60][R198.64], R245 ;  /* 0x000000f5c6000986 */ /* 0x0005e4000c10193c */
[----:B--2---:R-:W2:Y:S01]  /*d2050*/  LDC R245, c[0x0][0x228] ;  /* 0x00008a00fff57b82 */ /* 0x004ea20000000800 */
[----:B------:R-:W-:-:S04]  /*d2060*/  IMAD.WIDE R232, R0, 0x4, R4 ;  /* 0x0000000400e87825 */ /* 0x000fc800078e0204 */
[----:B------:R-:W-:-:S03]  /*d2070*/  IMAD.WIDE R234, R0, 0x4, R6 ;  /* 0x0000000400ea7825 */ /* 0x000fc600078e0206 */
[----:B------:R-:W3:Y:S01]  /*d2080*/  LDC.64 R198, c[0x0][0x228] ;  /* 0x00008a00ffc67b82 */ /* 0x000ee20000000a00 */
[----:B--2---:R-:W-:Y:S02]  /*d2090*/  ISETP.LT.AND P0, PT, R13, R245, !P6 ;  /* 0x000000f50d00720c */ /* 0x004fe40007701270 */
[----:B------:R-:W2:Y:S04]  /*d20a0*/  LDL.LU R245, [R1+0x1518] ;  /* 0x0015180001f57983 */ /* 0x000ea80000300800 */
[----:B----4-:R4:W-:Y:S04]  /*d20b0*/  @P3 STG.E desc[UR60][R232.64], R16 ;  /* 0x00000010e8003986 */ /* 0x0109e8000c10193c */
[----:B------:R3:W-:Y:S01]  /*d20c0*/  @P5 STG.E desc[UR60][R234.64], R246 ;  /* 0x000000f6ea005986 */ /* 0x0007e2000c10193c */
[----:B----4-:R-:W-:-:S04]  /*d20d0*/  IMAD.WIDE R232, R0, 0x4, R8 ;  /* 0x0000000400e87825 */ /* 0x010fc800078e0208 */
[----:B------:R-:W-:Y:S01]  /*d20e0*/  VIADD R16, R10, 0x95 ;  /* 0x000000950a107836 */ /* 0x000fe20000000000 */
[----:B------:R-:W-:Y:S02]  /*d20f0*/  ISETP.LT.AND P3, PT, R11, R239, !P6 ;  /* 0x000000ef0b00720c */ /* 0x000fe40007761270 */
[----:B------:R-:W-:Y:S02]  /*d2100*/  IADD3 R0, R0, R14, RZ ;  /* 0x0000000e00007210 */ /* 0x000fe40007ffe0ff */
[----:B------:R-:W-:Y:S01]  /*d2110*/  ISETP.LT.AND P5, PT, R17, R236, !P6 ;  /* 0x000000ec1100720c */ /* 0x000fe200077a1270 */
[----:B------:R4:W-:Y:S01]  /*d2120*/  @P4 STG.E desc[UR60][R232.64], R247 ;  /* 0x000000f7e8004986 */ /* 0x0009e2000c10193c */
[----:B-1----:R-:W-:-:S03]  /*d2130*/  ISETP.GE.AND P4, PT, R16, R197, PT ;  /* 0x000000c51000720c */ /* 0x002fc60003f86270 */
[----:B------:R-:W2:Y:S04]  /*d2140*/  LDL.LU R16, [R1+0x1918] ;  /* 0x0019180001107983 */ /* 0x000ea80000300800 */
[----:B------:R-:W2:Y:S01]  /*d2150*/  LDL.LU R197, [R1+0xd18] ;  /* 0x000d180001c57983 */ /* 0x000ea20000300800 */
[----:B------:R-:W-:Y:S01]  /*d2160*/  ISETP.LT.AND P6, PT, R15, R237, !P6 ;  /* 0x000000ed0f00720c */ /* 0x000fe200077c1270 */
[----:B---3--:R-:W-:-:S04]  /*d2170*/  IMAD.WIDE R234, R0, 0x4, R4 ;  /* 0x0000000400ea7825 */ /* 0x008fc800078e0204 */
[C---:B------:R-:W-:Y:S01]  /*d2180*/  IMAD.WIDE R236, R0.reuse, 0x4, R6 ;  /* 0x0000000400ec7825 */ /* 0x040fe200078e0206 */
[----:B------:R-:W1:Y:S08]  /*d2190*/  LDC R239, c[0x0][0x228] ;  /* 0x00008a00ffef7b82 */ /* 0x000e700000000800 */
[----:B------:R-:W3:Y:S08]  /*d21a0*/  LDC R246, c[0x0][0x228] ;  /* 0x00008a00fff67b82 */ /* 0x000ef00000000800 */
[----:B----4-:R-:W4:Y:S01]  /*d21b0*/  LDC R247, c[0x0][0x228] ;  /* 0x00008a00fff77b82 */ /* 0x010f220000000800 */
[----:B------:R-:W-:-:S05]  /*d21c0*/  IMAD.WIDE R232, R0, 0x4, R2 ;  /* 0x0000000400e87825 */ /* 0x000fca00078e0202 */
[----:B------:R1:W-:Y:S01]  /*d21d0*/  @P3 STG.E desc[UR60][R232.64], R252 ;  /* 0x000000fce8003986 */ /* 0x0003e2000c10193c */
[----:B------:R-:W-:Y:S01]  /*d21e0*/  ISETP.LT.AND P3, PT, R13, R244, !P4 ;  /* 0x000000f40d00720c */ /* 0x000fe20006761270 */
[----:B-1----:R-:W-:Y:S02]  /*d21f0*/  IMAD.WIDE R232, R0, 0x4, R8 ;  /* 0x0000000400e87825 */ /* 0x002fe400078e0208 */
[----:B------:R-:W4:Y:S04]  /*d2200*/  LDL.LU R252, [R1+0x928] ;  /* 0x0009280001fc7983 */ /* 0x000f280000300800 */
[----:B--2---:R1:W-:Y:S04]  /*d2210*/  @P0 STG.E desc[UR60][R234.64], R16 ;  /* 0x00000010ea000986 */ /* 0x0043e8000c10193c */
[----:B------:R2:W-:Y:S04]  /*d2220*/  @P5 STG.E desc[UR60][R236.64], R245 ;  /* 0x000000f5ec005986 */ /* 0x0005e8000c10193c */
[----:B------:R3:W-:Y:S01]  /*d2230*/  @P6 STG.E desc[UR60][R232.64], R197 ;  /* 0x000000c5e8006986 */ /* 0x0007e2000c10193c */
[----:B-1----:R-:W-:-:S03]  /*d2240*/  VIADD R16, R10, 0x96 ;  /* 0x000000960a107836 */ /* 0x002fc60000000000 */
[----:B--2---:R-:W2:Y:S04]  /*d2250*/  LDL.LU R236, [R1+0x918] ;  /* 0x0009180001ec7983 */ /* 0x004ea80000300800 */
[----:B------:R-:W4:Y:S04]  /*d2260*/  LDL.LU R237, [R1+0x528] ;  /* 0x0005280001ed7983 */ /* 0x000f280000300800 */
[----:B------:R-:W4:Y:S01]  /*d2270*/  LDL.LU R244, [R1+0x1d0c] ;  /* 0x001d0c0001f47983 */ /* 0x000f220000300800 */
        /* <DEDUP_REMOVED lines=10> */
[----:B---3--:R-:W-:-:S04]  /*d2320*/  IMAD.WIDE R196, R0, 0x4, R2 ;  /* 0x0000000400c47825 */ /* 0x008fc800078e0202 */
[----:B------:R-:W-:-:S04]  /*d2330*/  IMAD.WIDE R232, R0, 0x4, R4 ;  /* 0x0000000400e87825 */ /* 0x000fc800078e0204 */
[----:B------:R-:W-:Y:S01]  /*d2340*/  IMAD.WIDE R234, R0, 0x4, R6 ;  /* 0x0000000400ea7825 */ /* 0x000fe200078e0206 */
[----:B--2---:R2:W-:Y:S04]  /*d2350*/  @P0 STG.E desc[UR60][R196.64], R199 ;  /* 0x000000c7c4000986 */ /* 0x0045e8000c10193c */
[----:B------:R3:W-:Y:S04]  /*d2360*/  @P3 STG.E desc[UR60][R232.64], R236 ;  /* 0x000000ece8003986 */ /* 0x0007e8000c10193c */
[----:B----4-:R4:W-:Y:S01]  /*d2370*/  @P5 STG.E desc[UR60][R234.64], R237 ;  /* 0x000000edea005986 */ /* 0x0109e2000c10193c */
[----:B-1----:R-:W-:-:S03]  /*d2380*/  ISETP.LT.AND P5, PT, R17, R238, !P6 ;  /* 0x000000ee1100720c */ /* 0x002fc600077a1270 */
[----:B------:R-:W4:Y:S01]  /*d2390*/  LDL.LU R238, [R1+0x151c] ;  /* 0x00151c0001ee7983 */ /* 0x000f220000300800 */
[----:B--2---:R-:W1:Y:S01]  /*d23a0*/  LDC.64 R196, c[0x0][0x228] ;  /* 0x00008a00ffc47b82 */ /* 0x004e620000000a00 */
[----:B---3--:R-:W-:-:S07]  /*d23b0*/  IMAD.WIDE R232, R0, 0x4, R8 ;  /* 0x0000000400e87825 */ /* 0x008fce00078e0208 */
[----:B------:R-:W2:Y:S01]  /*d23c0*/  LDC R236, c[0x0][0x228] ;  /* 0x00008a00ffec7b82 */ /* 0x000ea20000000800 */
[----:B------:R-:W-:Y:S02]  /*d23d0*/  ISETP.LT.AND P3, PT, R11, R246, !P6 ;  /* 0x000000f60b00720c */ /* 0x000fe40007761270 */
[----:B------:R-:W-:-:S05]  /*d23e0*/  ISETP.LT.AND P0, PT, R13, R247, !P6 ;  /* 0x000000f70d00720c */ /* 0x000fca0007701270 */
[----:B----4-:R-:W3:Y:S01]  /*d23f0*/  LDC R237, c[0x0][0x228] ;  /* 0x00008a00ffed7b82 */ /* 0x010ee20000000800 */
[----:B------:R4:W-:Y:S01]  /*d2400*/  @P4 STG.E desc[UR60][R232.64], R252 ;  /* 0x000000fce8004986 */ /* 0x0009e2000c10193c */
[----:B------:R-:W-:Y:S02]  /*d2410*/  ISETP.GE.AND P4, PT, R16, R245, PT ;  /* 0x000000f51000720c */ /* 0x000fe40003f86270 */
[----:B------:R-:W-:-:S04]  /*d2420*/  IADD3 R0, R0, R14, RZ ;  /* 0x0000000e00007210 */ /* 0x000fc80007ffe0ff */
        /* <DEDUP_REMOVED lines=971> */
[----:B------:R-:W-:-:S03]  /*d60e0*/  ISETP.LT.AND P0, PT, R13, R247, !P6 ;  /* 0x000000f70d00720c */ /* 0x000fc60007701270 */
[----:B------:R1:W-:Y:S04]  /*d60f0*/  @P5 STG.E desc[UR60][R234.64], R236 ;  /* 0x000000ecea005986 */ /* 0x0003e8000c10193c */
[----:B------:R-:W2:Y:S01]  /*d6100*/  LDL.LU R247, [R1+0x1570] ;  /* 0x0015700001f77983 */ /* 0x000ea20000300800 */
[----:B------:R-:W-:Y:S01]  /*d6110*/  ISETP.LT.AND P3, PT, R11, R246, !P6 ;  /* 0x000000f60b00720c */ /* 0x000fe20007761270 */
[----:B---3--:R-:W-:Y:S02]  /*d6120*/  VIADD R16, R10, 0xc1 ;  /* 0x000000c10a107836 */ /* 0x008fe40000000000 */
[----:B----4-:R-:W-:Y:S01]  /*d6130*/  IMAD.WIDE R232, R0, 0x4, R8 ;  /* 0x0000000400e87825 */ /* 0x010fe200078e0208 */
[----:B------:R-:W3:Y:S04]  /*d6140*/  LDL.LU R252, [R1+0x1180] ;  /* 0x0011800001fc7983 */ /* 0x000ee80000300800 */
[----:B------:R-:W4:Y:S01]  /*d6150*/  LDL.LU R246, [R1+0x580] ;  /* 0x0005800001f67983 */ /* 0x000f220000300800 */
[----:B------:R-:W3:Y:S08]  /*d6160*/  LDC.64 R198, c[0x0][0x228] ;  /* 0x00008a00ffc67b82 */ /* 0x000ef00000000a00 */
[----:B-1----:R-:W1:Y:S01]  /*d6170*/  LDC R236, c[0x0][0x228] ;  /* 0x00008a00ffec7b82 */ /* 0x002e620000000800 */
[----:B--2---:R2:W-:Y:S01]  /*d6180*/  @P4 STG.E desc[UR60][R232.64], R197 ;  /* 0x000000c5e8004986 */ /* 0x0045e2000c10193c */
[----:B------:R-:W-:-:S03]  /*d6190*/  ISETP.GE.AND P4, PT, R16, R244, PT ;  /* 0x000000f41000720c */ /* 0x000fc60003f86270 */
[----:B------:R-:W3:Y:S01]  /*d61a0*/  LDL.LU R16, [R1+0x1d60] ;  /* 0x001d600001107983 */ /* 0x000ee20000300800 */
[----:B------:R-:W-:Y:S02]  /*d61b0*/  IADD3 R0, R0, R14, RZ ;  /* 0x0000000e00007210 */ /* 0x000fe40007ffe0ff */
[----:B------:R-:W-:Y:S02]  /*d61c0*/  ISETP.LT.AND P5, PT, R17, R238, !P6 ;  /* 0x000000ee1100720c */ /* 0x000fe400077a1270 */
[----:B------:R-:W-:Y:S01]  /*d61d0*/  ISETP.LT.AND P6, PT, R15, R196, !P6 ;  /* 0x000000c40f00720c */ /* 0x000fe200077c1270 */
[----:B------:R-:W4:Y:S01]  /*d61e0*/  LDC R238, c[0x0][0x228] ;  /* 0x00008a00ffee7b82 */ /* 0x000f220000000800 */
[----:B--2---:R-:W-:-:S07]  /*d61f0*/  IMAD.WIDE R196, R0, 0x4, R2 ;  /* 0x0000000400c47825 */ /* 0x004fce00078e0202 */
[----:B------:R-:W2:Y:S01]  /*d6200*/  LDC R244, c[0x0][0x228] ;  /* 0x00008a00fff47b82 */ /* 0x000ea20000000800 */
[----:B------:R1:W-:Y:S07]  /*d6210*/  @P3 STG.E desc[UR60][R196.64], R245 ;  /* 0x000000f5c4003986 */ /* 0x0003ee000c10193c */
[----:B-1----:R-:W1:Y:S01]  /*d6220*/  LDC R245, c[0x0][0x228] ;  /* 0x00008a00fff57b82 */ /* 0x002e620000000800 */
[----:B------:R-:W-:-:S04]  /*d6230*/  IMAD.WIDE R232, R0, 0x4, R4 ;  /* 0x0000000400e87825 */ /* 0x000fc800078e0204 */
[----:B------:R-:W-:-:S03]  /*d6240*/  IMAD.WIDE R234, R0, 0x4, R6 ;  /* 0x0000000400ea7825 */ /* 0x000fc600078e0206 */
[----:B------:R-:W4:Y:S01]  /*d6250*/  LDC.64 R196, c[0x0][0x228] ;  /* 0x00008a00ffc47b82 */ /* 0x000f220000000a00 */
[----:B-1----:R-:W-:Y:S02]  /*d6260*/  ISETP.LT.AND P3, PT, R13, R245, !P4 ;  /* 0x000000f50d00720c */ /* 0x002fe40006761270 */
[----:B------:R-:W2:Y:S04]  /*d6270*/  LDL.LU R245, [R1+0x180] ;  /* 0x0001800001f57983 */ /* 0x000ea80000300800 */
[----:B---3--:R1:W-:Y:S04]  /*d6280*/  @P0 STG.E desc[UR60][R232.64], R16 ;  /* 0x00000010e8000986 */ /* 0x0083e8000c10193c */
[----:B------:R3:W-:Y:S01]  /*d6290*/  @P5 STG.E desc[UR60][R234.64], R247 ;  /* 0x000000f7ea005986 */ /* 0x0007e2000c10193c */
[----:B-1----:R-:W-:-:S04]  /*d62a0*/  IMAD.WIDE R232, R0, 0x4, R8 ;  /* 0x0000000400e87825 */ /* 0x002fc800078e0208 */
[----:B------:R-:W-:Y:S01]  /*d62b0*/  VIADD R16, R10, 0xc2 ;  /* 0x000000c20a107836 */ /* 0x000fe20000000000 */
[----:B------:R-:W-:Y:S01]  /*d62c0*/  ISETP.LT.AND P0, PT, R11, R239, !P4 ;  /* 0x000000ef0b00720c */ /* 0x000fe20006701270 */
[----:B---3--:R-:W1:Y:S08]  /*d62d0*/  LDC R247, c[0x0][0x228] ;  /* 0x00008a00fff77b82 */ /* 0x008e700000000800 */
[----:B------:R-:W3:Y:S01]  /*d62e0*/  LDC R239, c[0x0][0x228] ;  /* 0x00008a00ffef7b82 */ /* 0x000ee20000000800 */
[----:B------:R4:W-:Y:S01]  /*d62f0*/  @P6 STG.E desc[UR60][R232.64], R252 ;  /* 0x000000fce8006986 */ /* 0x0009e2000c10193c */
[----:B------:R-:W-:-:S03]  /*d6300*/  ISETP.GE.AND P6, PT, R16, R199, PT ;  /* 0x000000c71000720c */ /* 0x000fc60003fc6270 */
[----:B------:R-:W3:Y:S04]  /*d6310*/  LDL.LU R16, [R1+0xd70] ;  /* 0x000d700001107983 */ /* 0x000ee80000300800 */
[----:B------:R-:W2:Y:S01]  /*d6320*/  LDL.LU R199, [R1+0x980] ;  /* 0x0009800001c77983 */ /* 0x000ea20000300800 */
[----:B------:R-:W-:Y:S02]  /*d6330*/  IADD3 R0, R0, R14, RZ ;  /* 0x0000000e00007210 */ /* 0x000fe40007ffe0ff */
[----:B------:R-:W-:Y:S02]  /*d6340*/  ISETP.LT.AND P5, PT, R17, R236, !P4 ;  /* 0x000000ec1100720c */ /* 0x000fe400067a1270 */
[----:B------:R-:W-:Y:S01]  /*d6350*/  ISETP.LT.AND P4, PT, R15, R237, !P4 ;  /* 0x000000ed0f00720c */ /* 0x000fe20006781270 */
[----:B------:R-:W-:-:S04]  /*d6360*/  IMAD.WIDE R234, R0, 0x4, R4 ;  /* 0x0000000400ea7825 */ /* 0x000fc800078e0204 */
[----:B----4-:R-:W-:-:S04]  /*d6370*/  IMAD.WIDE R232, R0, 0x4, R2 ;  /* 0x0000000400e87825 */ /* 0x010fc800078e0202 */
[C---:B------:R-:W-:Y:S01]  /*d6380*/  IMAD.WIDE R236, R0.reuse, 0x4, R6 ;  /* 0x0000000400ec7825 */ /* 0x040fe200078e0206 */
[----:B------:R-:W4:Y:S01]  /*d6390*/  LDC R252, c[0x0][0x228] ;  /* 0x00008a00fffc7b82 */ /* 0x000f220000000800 */
[----:B---3--:R3:W-:Y:S04]  /*d63a0*/  @P0 STG.E desc[UR60][R232.64], R16 ;  /* 0x00000010e8000986 */ /* 0x0087e8000c10193c */
[----:B--2---:R-:W-:Y:S04]  /*d63b0*/  @P3 STG.E desc[UR60][R234.64], R199 ;  /* 0x000000c7ea003986 */ /* 0x004fe8000c10193c */
[----:B------:R2:W-:Y:S01]  /*d63c0*/  @P5 STG.E desc[UR60][R236.64], R246 ;  /* 0x000000f6ec005986 */ /* 0x0005e2000c10193c */
[----:B------:R-:W-:Y:S01]  /*d63d0*/  ISETP.LT.AND P5, PT, R17, R239, !P6 ;  /* 0x000000ef1100720c */ /* 0x000fe200077a1270 */
[----:B---3--:R-:W-:-:S04]  /*d63e0*/  IMAD.WIDE R232, R0, 0x4, R8 ;  /* 0x0000000400e87825 */ /* 0x008fc800078e0208 */
[----:B------:R-:W-:Y:S01]  /*d63f0*/  VIADD R16, R10, 0xc3 ;  /* 0x000000c30a107836 */ /* 0x000fe20000000000 */
[----:B--2---:R-:W2:Y:S04]  /*d6400*/  LDL.LU R236, [R1+0x1d64] ;  /* 0x001d640001ec7983 */ /* 0x004ea80000300800 */
[----:B------:R-:W3:Y:S04]  /*d6410*/  LDL.LU R237, [R1+0x1574] ;  /* 0x0015740001ed7983 */ /* 0x000ee80000300800 */
[----:B------:R-:W3:Y:S04]  /*d6420*/  LDL.LU R239, [R1+0x1184] ;  /* 0x0011840001ef7983 */ /* 0x000ee80000300800 */
[----:B------:R1:W-:Y:S01]  /*d6430*/  @P4 STG.E desc[UR60][R232.64], R245 ;  /* 0x000000f5e8004986 */ /* 0x0003e2000c10193c */
[----:B------:R-:W-:-:S02]  /*d6440*/  ISETP.GE.AND P4, PT, R16, R197, PT ;  /* 0x000000c51000720c */ /* 0x000fc40003f86270 */
[----:B------:R-:W-:Y:S01]  /*d6450*/  ISETP.LT.AND P3, PT, R11, R238, !P6 ;  /* 0x000000ee0b00720c */ /* 0x000fe20007761270 */
[----:B------:R-:W3:Y:S08]  /*d6460*/  LDC R246, c[0x0][0x22c] ;  /* 0x00008b00fff67b82 */ /* 0x000ef00000000800 */
[----:B------:R-:W3:Y:S01]  /*d6470*/  LDC R238, c[0x0][0x228] ;  /* 0x00008a00ffee7b82 */ /* 0x000ee20000000800 */
[----:B-1----:R-:W3:Y:S04]  /*d6480*/  LDL.LU R245, [R1+0xd74] ;  /* 0x000d740001f57983 */ /* 0x002ee80000300800 */
[----:B------:R-:W4:Y:S01]  /*d6490*/  LDL.LU R197, [R1+0x1974] ;  /* 0x0019740001c57983 */ /* 0x000f220000300800 */
[----:B------:R-:W-:-:S02]  /*d64a0*/  ISETP.LT.AND P0, PT, R13, R244, !P6 ;  /* 0x000000f40d00720c */ /* 0x000fc40007701270 */
[----:B------:R-:W-:Y:S02]  /*d64b0*/  IADD3 R0, R0, R14, RZ ;  /* 0x0000000e00007210 */ /* 0x000fe40007ffe0ff */
[----:B------:R-:W-:Y:S01]  /*d64c0*/  ISETP.LT.AND P6, PT, R15, R198, !P6 ;  /* 0x000000c60f00720c */ /* 0x000fe200077c1270 */
[----:B------:R-:W-:Y:S01]  /*d64d0*/  VIADD R16, R10, 0xc4 ;  /* 0x000000c40a107836 */ /* 0x000fe20000000000 */
[----:B------:R-:W1:Y:S01]  /*d64e0*/  LDC R244, c[0x0][0x228] ;  /* 0x00008a00fff47b82 */ /* 0x000e620000000800 */
[----:B------:R-:W-:-:S04]  /*d64f0*/  IMAD.WIDE R198, R0, 0x4, R2 ;  /* 0x0000000400c67825 */ /* 0x000fc800078e0202 */
[----:B------:R-:W-:-:S04]  /*d6500*/  IMAD.WIDE R232, R0, 0x4, R4 ;  /* 0x0000000400e87825 */ /* 0x000fc800078e0204 */
[----:B------:R-:W-:Y:S01]  /*d6510*/  IMAD.WIDE R234, R0, 0x4, R6 ;  /* 0x0000000400ea7825 */ /* 0x000fe200078e0206 */
[----:B----4-:R4:W-:Y:S04]  /*d6520*/  @P3 STG.E desc[UR60][R198.64], R197 ;  /* 0x000000c5c6003986 */ /* 0x0109e8000c10193c */
[----:B--2---:R2:W-:Y:S01]  /*d6530*/  @P0 STG.E desc[UR60][R232.64], R236 ;  /* 0x000000ece8000986 */ /* 0x0045e2000c10193c */
[----:B------:R-:W-:-:S03]  /*d6540*/  ISETP.LT.AND P3, PT, R13, R252, !P4 ;  /* 0x000000fc0d00720c */ /* 0x000fc60006761270 */
[----:B---3--:R3:W-:Y:S04]  /*d6550*/  @P5 STG.E desc[UR60][R234.64], R237 ;  /* 0x000000edea005986 */ /* 0x0087e8000c10193c */
[----:B------:R-:W3:Y:S01]  /*d6560*/  LDL.LU R252, [R1+0x184] ;  /* 0x0001840001fc7983 */ /* 0x000ee20000300800 */
[----:B------:R-:W-:Y:S02]  /*d6570*/  ISETP.LT.AND P5, PT, R17, R238, !P4 ;  /* 0x000000ee1100720c */ /* 0x000fe400067a1270 */
[----:B------:R-:W-:Y:S01]  /*d6580*/  ISETP.LT.AND P0, PT, R11, R247, !P4 ;  /* 0x000000f70b00720c */ /* 0x000fe20006701270 */
[----:B------:R-:W3:Y:S04]  /*d6590*/  LDL.LU R238, [R1+0x584] ;  /* 0x0005840001ee7983 */ /* 0x000ee80000300800 */
[----:B------:R-:W3:Y:S01]  /*d65a0*/  LDL.LU R247, [R1+0x1578] ;  /* 0x0015780001f77983 */ /* 0x000ee20000300800 */
[----:B----4-:R-:W4:Y:S01]  /*d65b0*/  LDC.64 R198, c[0x0][0x228] ;  /* 0x00008a00ffc67b82 */ /* 0x010f220000000a00 */
[----:B--2---:R-:W-:-:S07]  /*d65c0*/  IMAD.WIDE R232, R0, 0x4, R8 ;  /* 0x0000000400e87825 */ /* 0x004fce00078e0208 */
[----:B------:R-:W2:Y:S08]  /*d65d0*/  LDC R236, c[0x0][0x228] ;  /* 0x00008a00ffec7b82 */ /* 0x000eb00000000800 */
[----:B---3--:R-:W3:Y:S01]  /*d65e0*/  LDC R237, c[0x0][0x228] ;  /* 0x00008a00ffed7b82 */ /* 0x008ee20000000800 */
[----:B------:R1:W-:Y:S01]  /*d65f0*/  @P6 STG.E desc[UR60][R232.64], R239 ;  /* 0x000000efe8006986 */ /* 0x0003e2000c10193c */
[----:B------:R-:W-:-:S03]  /*d6600*/  ISETP.GE.AND P6, PT, R16, R246, PT ;  /* 0x000000f61000720c */ /* 0x000fc60003fc6270 */
[----:B------:R-:W4:Y:S01]  /*d6610*/  LDL.LU R16, [R1+0x984] ;  /* 0x0009840001107983 */ /* 0x000f220000300800 */
[----:B------:R-:W-:Y:S02]  /*d6620*/  IADD3 R0, R0, R14, RZ ;  /* 0x0000000e00007210 */ /* 0x000fe40007ffe0ff */
[----:B------:R-:W-:Y:S01]  /*d6630*/  ISETP.LT.AND P4, PT, R15, R196, !P4 ;  /* 0x000000c40f00720c */ /* 0x000fe20006781270 */
[----:B------:R-:W3:Y:S02]  /*d6640*/  LDL.LU R246, [R1+0x1978] ;  /* 0x0019780001f67983 */ /* 0x000ee40000300800 */
[----:B------:R-:W-:-:S04]  /*d6650*/  IMAD.WIDE R196, R0, 0x4, R2 ;  /* 0x0000000400c47825 */ /* 0x000fc800078e0202 */
[C---:B-1----:R-:W-:Y:S01]  /*d6660*/  IMAD.WIDE R232, R0.reuse, 0x4, R4 ;  /* 0x0000000400e87825 */ /* 0x042fe200078e0204 */
[----:B------:R1:W-:Y:S03]  /*d6670*/  @P0 STG.E desc[UR60][R196.64], R245 ;  /* 0x000000f5c4000986 */ /* 0x0003e6000c10193c */
[C---:B------:R-:W-:Y:S01]  /*d6680*/  IMAD.WIDE R234, R0.reuse, 0x4, R6 ;  /* 0x0000000400ea7825 */ /* 0x040fe200078e0206 */
[----:B------:R-:W3:Y:S08]  /*d6690*/  LDC R239, c[0x0][0x228] ;  /* 0x00008a00ffef7b82 */ /* 0x000ef00000000800 */
[----:B-1----:R-:W1:Y:S08]  /*d66a0*/  LDC R245, c[0x0][0x228] ;  /* 0x00008a00fff57b82 */ /* 0x002e700000000800 */
[----:B------:R-:W3:Y:S01]  /*d66b0*/  LDC.64 R196, c[0x0][0x228] ;  /* 0x00008a00ffc47b82 */ /* 0x000ee20000000a00 */
[----:B----4-:R4:W-:Y:S04]  /*d66c0*/  @P3 STG.E desc[UR60][R232.64], R16 ;  /* 0x00000010e8003986 */ /* 0x0109e8000c10193c */
[----:B------:R2:W-:Y:S01]  /*d66d0*/  @P5 STG.E desc[UR60][R234.64], R238 ;  /* 0x000000eeea005986 */ /* 0x0005e2000c10193c */
[----:B----4-:R-:W-:-:S04]  /*d66e0*/  IMAD.WIDE R232, R0, 0x4, R8 ;  /* 0x0000000400e87825 */ /* 0x010fc800078e0208 */
[----:B------:R-:W-:Y:S01]  /*d66f0*/  VIADD R16, R10, 0xc5 ;  /* 0x000000c50a107836 */ /* 0x000fe20000000000 */
[----:B------:R-:W-:Y:S02]  /*d6700*/  ISETP.LT.AND P3, PT, R11, R244, !P6 ;  /* 0x000000f40b00720c */ /* 0x000fe40007761270 */
[----:B-1----:R-:W-:Y:S02]  /*d6710*/  ISETP.LT.AND P0, PT, R13, R245, !P6 ;  /* 0x000000f50d00720c */ /* 0x002fe40007701270 */
[----:B------:R-:W-:Y:S01]  /*d6720*/  IADD3 R0, R0, R14, RZ ;  /* 0x0000000e00007210 */ /* 0x000fe20007ffe0ff */
[----:B------:R1:W-:Y:S01]  /*d6730*/  @P4 STG.E desc[UR60][R232.64], R252 ;  /* 0x000000fce8004986 */ /* 0x0003e2000c10193c */
[----:B------:R-:W-:Y:S01]  /*d6740*/  ISETP.GE.AND P4, PT, R16, R199, PT ;  /* 0x000000c71000720c */ /* 0x000fe20003f86270 */
[----:B--2---:R-:W2:Y:S01]  /*d6750*/  LDC R238, c[0x0][0x228] ;  /* 0x00008a00ffee7b82 */ /* 0x004ea20000000800 */
[----:B------:R-:W-:-:S07]  /*d6760*/  ISETP.LT.AND P5, PT, R17, R236, !P6 ;  /* 0x000000ec1100720c */ /* 0x000fce00077a1270 */
[----:B------:R-:W4:Y:S08]  /*d6770*/  LDC R244, c[0x0][0x228] ;  /* 0x00008a00fff47b82 */ /* 0x000f300000000800 */
[----:B------:R-:W4:Y:S01]  /*d6780*/  LDC R245, c[0x0][0x228] ;  /* 0x00008a00fff57b82 */ /* 0x000f220000000800 */
[----:B-1----:R-:W4:Y:S04]  /*d6790*/  LDL.LU R252, [R1+0x588] ;  /* 0x0005880001fc7983 */ /* 0x002f280000300800 */
[----:B------:R-:W2:Y:S01]  /*d67a0*/  LDL.LU R16, [R1+0x1d68] ;  /* 0x001d680001107983 */ /* 0x000ea20000300800 */
[----:B------:R-:W-:-:S03]  /*d67b0*/  IMAD.WIDE R232, R0, 0x4, R2 ;  /* 0x0000000400e87825 */ /* 0x000fc600078e0202 */
[----:B------:R-:W4:Y:S01]  /*d67c0*/  LDL.LU R199, [R1+0x1188] ;  /* 0x0011880001c77983 */ /* 0x000f220000300800 */
[----:B------:R-:W-:-:S03]  /*d67d0*/  IMAD.WIDE R234, R0, 0x4, R4 ;  /* 0x0000000400ea7825 */ /* 0x000fc600078e0204 */
[----:B---3--:R1:W-:Y:S01]  /*d67e0*/  @P3 STG.E desc[UR60][R232.64], R246 ;  /* 0x000000f6e8003986 */ /* 0x0083e2000c10193c */
[----:B------:R-:W-:Y:S01]  /*d67f0*/  ISETP.LT.AND P6, PT, R15, R237, !P6 ;  /* 0x000000ed0f00720c */ /* 0x000fe200077c1270 */
[----:B------:R-:W-:Y:S01]  /*d6800*/  IMAD.WIDE R236, R0, 0x4, R6 ;  /* 0x0000000400ec7825 */ /* 0x000fe200078e0206 */
[----:B-1----:R-:W1:Y:S01]  /*d6810*/  LDC R246, c[0x0][0x228] ;  /* 0x00008a00fff67b82 */ /* 0x002e620000000800 */
[----:B--2---:R2:W-:Y:S04]  /*d6820*/  @P0 STG.E desc[UR60][R234.64], R16 ;  /* 0x00000010ea000986 */ /* 0x0045e8000c10193c */
[----:B--2---:R-:W2:Y:S04]  /*d6830*/  LDL.LU R234, [R1+0xd78] ;  /* 0x000d780001ea7983 */ /* 0x004ea80000300800 */
[----:B------:R-:W3:Y:S04]  /*d6840*/  LDL.LU R235, [R1+0x988] ;  /* 0x0009880001eb7983 */ /* 0x000ee80000300800 */
[----:B------:R1:W-:Y:S01]  /*d6850*/  @P5 STG.E desc[UR60][R236.64], R247 ;  /* 0x000000f7ec005986 */ /* 0x0003e2000c10193c */
[----:B------:R-:W-:-:S03]  /*d6860*/  ISETP.LT.AND P5, PT, R17, R238, !P4 ;  /* 0x000000ee1100720c */ /* 0x000fc600067a1270 */
[----:B-1----:R-:W3:Y:S04]  /*d6870*/  LDL.LU R247, [R1+0x197c] ;  /* 0x00197c0001f77983 */ /* 0x002ee80000300800 */
[----:B------:R-:W3:Y:S01]  /*d6880*/  LDL.LU R238, [R1+0x188] ;  /* 0x0001880001ee7983 */ /* 0x000ee20000300800 */
[----:B------:R-:W-:Y:S02]  /*d6890*/  ISETP.LT.AND P0, PT, R11, R239, !P4 ;  /* 0x000000ef0b00720c */ /* 0x000fe40006701270 */
[----:B------:R-:W-:Y:S01]  /*d68a0*/  ISETP.LT.AND P3, PT, R13, R246, !P4 ;  /* 0x000000f60d00720c */ /* 0x000fe20006761270 */
[----:B------:R-:W-:-:S04]  /*d68b0*/  IMAD.WIDE R232, R0, 0x4, R8 ;  /* 0x0000000400e87825 */ /* 0x000fc800078e0208 */
[----:B------:R-:W-:Y:S01]  /*d68c0*/  IMAD.IADD R0, R0, 0x1, R14 ;  /* 0x0000000100007824 */ /* 0x000fe200078e020e */
[----:B------:R-:W-:Y:S02]  /*d68d0*/  IADD3 R16, R10, 0xc6, RZ ;  /* 0x000000c60a107810 */ /* 0x000fe40007ffe0ff */
[----:B------:R-:W-:Y:S01]  /*d68e0*/  ISETP.LT.AND P4, PT, R15, R198, !P4 ;  /* 0x000000c60f00720c */ /* 0x000fe20006781270 */
[----:B------:R-:W1:Y:S01]  /*d68f0*/  LDC R246, c[0x0][0x228] ;  /* 0x00008a00fff67b82 */ /* 0x000e620000000800 */
[----:B----4-:R4:W-:Y:S01]  /*d6900*/  @P6 STG.E desc[UR60][R232.64], R199 ;  /* 0x000000c7e8006986 */ /* 0x0109e2000c10193c */
[----:B------:R-:W-:Y:S02]  /*d6910*/  ISETP.GE.AND P6, PT, R16, R197, PT ;  /* 0x000000c51000720c */ /* 0x000fe40003fc6270 */
[----:B------:R-:W-:-:S04]  /*d6920*/  IADD3 R16, R0, R14, RZ ;  /* 0x0000000e00107210 */ /* 0x000fc80007ffe0ff */
[----:B------:R-:W1:Y:S08]  /*d6930*/  LDC R239, c[0x0][0x22c] ;  /* 0x00008b00ffef7b82 */ /* 0x000e700000000800 */
[----:B------:R-:W1:Y:S08]  /*d6940*/  LDC R237, c[0x0][0x228] ;  /* 0x00008a00ffed7b82 */ /* 0x000e700000000800 */
[----:B------:R-:W1:Y:S01]  /*d6950*/  LDC R236, c[0x0][0x22c] ;  /* 0x00008b00ffec7b82 */ /* 0x000e620000000800 */
[----:B----4-:R-:W-:-:S04]  /*d6960*/  IMAD.WIDE R232, R0, 0x4, R2 ;  /* 0x0000000400e87825 */ /* 0x010fc800078e0202 */
[C---:B------:R-:W-:Y:S01]  /*d6970*/  IMAD.WIDE R198, R0.reuse, 0x4, R4 ;  /* 0x0000000400c67825 */ /* 0x040fe200078e0204 */
[----:B--2---:R2:W-:Y:S04]  /*d6980*/  @P0 STG.E desc[UR60][R232.64], R234 ;  /* 0x000000eae8000986 */ /* 0x0045e8000c10193c */
[----:B---3--:R3:W-:Y:S01]  /*d6990*/  @P3 STG.E desc[UR60][R198.64], R235 ;  /* 0x000000ebc6003986 */ /* 0x0087e2000c10193c */
[----:B------:R-:W-:Y:S01]  /*d69a0*/  ISETP.LT.AND P3, PT, R11, R244, !P6 ;  /* 0x000000f40b00720c */ /* 0x000fe20007761270 */
[----:B--2---:R-:W-:-:S04]  /*d69b0*/  IMAD.WIDE R232, R0, 0x4, R6 ;  /* 0x0000000400e87825 */ /* 0x004fc800078e0206 */
[----:B---3--:R-:W-:Y:S01]  /*d69c0*/  IMAD.WIDE R198, R0, 0x4, R8 ;  /* 0x0000000400c67825 */ /* 0x008fe200078e0208 */
[----:B------:R-:W2:Y:S01]  /*d69d0*/  LDC R234, c[0x0][0x228] ;  /* 0x00008a00ffea7b82 */ /* 0x000ea20000000800 */
[----:B------:R-:W-:Y:S02]  /*d69e0*/  ISETP.LT.AND P0, PT, R13, R245, !P6 ;  /* 0x000000f50d00720c */ /* 0x000fe40007701270 */
[----:B------:R-:W-:Y:S01]  /*d69f0*/  VIADD R197, R10, 0xc7 ;  /* 0x000000c70ac57836 */ /* 0x000fe20000000000 */
[----:B------:R3:W-:Y:S04]  /*d6a00*/  @P5 STG.E desc[UR60][R232.64], R252 ;  /* 0x000000fce8005986 */ /* 0x0007e8000c10193c */
[----:B------:R4:W-:Y:S01]  /*d6a10*/  @P4 STG.E desc[UR60][R198.64], R238 ;  /* 0x000000eec6004986 */ /* 0x0009e2000c10193c */
[----:B------:R-:W2:Y:S08]  /*d6a20*/  LDC R245, c[0x0][0x228] ;  /* 0x00008a00fff57b82 */ /* 0x000eb00000000800 */
[----:B------:R-:W2:Y:S08]  /*d6a30*/  LDC R235, c[0x0][0x228] ;  /* 0x00008a00ffeb7b82 */ /* 0x000eb00000000800 */
[----:B------:R-:W2:Y:S01]  /*d6a40*/  LDC R244, c[0x0][0x228] ;  /* 0x00008a00fff47b82 */ /* 0x000ea20000000800 */
[----:B---3--:R-:W-:Y:S01]  /*d6a50*/  IMAD.WIDE R232, R16, 0x4, R2 ;  /* 0x0000000410e87825 */ /* 0x008fe200078e0202 */
[----:B------:R-:W3:Y:S04]  /*d6a60*/  LDL.LU R252, [R1+0xd7c] ;  /* 0x000d7c0001fc7983 */ /* 0x000ee80000300800 */
[----:B------:R-:W3:Y:S01]  /*d6a70*/  LDL.LU R0, [R1+0x157c] ;  /* 0x00157c0001007983 */ /* 0x000ee20000300800 */
[----:B-1----:R-:W-:Y:S01]  /*d6a80*/  ISETP.LT.AND P5, PT, R17, R246, !P6 ;  /* 0x000000f61100720c */ /* 0x002fe200077a1270 */
[----:B----4-:R-:W1:Y:S02]  /*d6a90*/  LDC R238, c[0x0][0x228] ;  /* 0x00008a00ffee7b82 */ /* 0x010e640000000800 */
[----:B------:R4:W-:Y:S04]  /*d6aa0*/  @P3 STG.E desc[UR60][R232.64], R247 ;  /* 0x000000f7e8003986 */ /* 0x0009e8000c10193c */
[----:B----4-:R-:W4:Y:S01]  /*d6ab0*/  LDL.LU R233, [R1+0x1d6c] ;  /* 0x001d6c0001e97983 */ /* 0x010f220000300800 */
[----:B------:R-:W-:-:S02]  /*d6ac0*/  ISETP.GE.AND P4, PT, R197, R239, PT ;  /* 0x000000efc500720c */ /* 0x000fc40003f86270 */
[----:B------:R-:W-:Y:S01]  /*d6ad0*/  ISETP.LT.AND P6, PT, R15, R196, !P6 ;  /* 0x000000c40f00720c */ /* 0x000fe200077c1270 */
[C---:B------:R-:W-:Y:S01]  /*d6ae0*/  IMAD.WIDE R196, R16.reuse, 0x4, R4 ;  /* 0x0000000410c47825 */ /* 0x040fe200078e0204 */
[----:B------:R-:W3:Y:S04]  /*d6af0*/  LDL.LU R246, [R1+0x58c] ;  /* 0x00058c0001f67983 */ /* 0x000ee80000300800 */
[----:B------:R-:W3:Y:S01]  /*d6b00*/  LDL.LU R247, [R1+0x18c] ;  /* 0x00018c0001f77983 */ /* 0x000ee20000300800 */
[----:B------:R-:W-:Y:S01]  /*d6b10*/  IMAD.WIDE R198, R16, 0x4, R6 ;  /* 0x0000000410c67825 */ /* 0x000fe200078e0206 */
[----:B------:R-:W-:Y:S01]  /*d6b20*/  IADD3 R232, R10, 0xc8, RZ ;  /* 0x000000c80ae87810 */ /* 0x000fe20007ffe0ff */
[----:B------:R-:W1:Y:S01]  /*d6b30*/  LDC R239, c[0x0][0x228] ;  /* 0x00008a00ffef7b82 */ /* 0x000e620000000800 */
[----:B----4-:R4:W-:Y:S01]  /*d6b40*/  @P0 STG.E desc[UR60][R196.64], R233 ;  /* 0x000000e9c4000986 */ /* 0x0109e2000c10193c */
[----:B--2---:R-:W-:-:S03]  /*d6b50*/  ISETP.LT.AND P0, PT, R13, R234, !P4 ;  /* 0x000000ea0d00720c */ /* 0x004fc60006701270 */
[----:B------:R-:W2:Y:S04]  /*d6b60*/  LDL.LU R234, [R1+0x118c] ;  /* 0x00118c0001ea7983 */ /* 0x000ea80000300800 */
[----:B---3--:R3:W-:Y:S01]  /*d6b70*/  @P5 STG.E desc[UR60][R198.64], R0 ;  /* 0x00000000c6005986 */ /* 0x0087e2000c10193c */
[----:B----4-:R-:W-:-:S04]  /*d6b80*/  IMAD.WIDE R196, R16, 0x4, R8 ;  /* 0x0000000410c47825 */ /* 0x010fc800078e0208 */
[----:B---3--:R-:W-:Y:S01]  /*d6b90*/  IMAD.IADD R0, R16, 0x1, R14 ;  /* 0x0000000110007824 */ /* 0x008fe200078e020e */
[----:B------:R-:W-:Y:S01]  /*d6ba0*/  ISETP.LT.AND P3, PT, R11, R237, !P4 ;  /* 0x000000ed0b00720c */ /* 0x000fe20006761270 */
[----:B------:R-:W3:Y:S01]  /*d6bb0*/  LDL.LU R16, [R1+0x98c] ;  /* 0x00098c0001107983 */ /* 0x000ee20000300800 */
[----:B------:R-:W4:Y:S01]  /*d6bc0*/  LDC R237, c[0x0][0x22c] ;  /* 0x00008b00ffed7b82 */ /* 0x000f220000000800 */
[----:B------:R-:W-:Y:S02]  /*d6bd0*/  ISETP.LT.AND P5, PT, R17, R245, !P4 ;  /* 0x000000f51100720c */ /* 0x000fe400067a1270 */
[----:B------:R-:W-:Y:S01]  /*d6be0*/  ISETP.LT.AND P4, PT, R15, R235, !P4 ;  /* 0x000000eb0f00720c */ /* 0x000fe20006781270 */
[----:B------:R-:W-:-:S04]  /*d6bf0*/  IMAD.WIDE R198, R0, 0x4, R2 ;  /* 0x0000000400c67825 */ /* 0x000fc800078e0202 */
[----:B------:R-:W1:Y:S08]  /*d6c00*/  LDC R233, c[0x0][0x228] ;  /* 0x00008a00ffe97b82 */ /* 0x000e700000000800 */
[----:B------:R-:W1:Y:S08]  /*d6c10*/  LDC R235, c[0x0][0x228] ;  /* 0x00008a00ffeb7b82 */ /* 0x000e700000000800 */
[----:B------:R-:W1:Y:S01]  /*d6c20*/  LDC R245, c[0x0][0x22c] ;  /* 0x00008b00fff57b82 */ /* 0x000e620000000800 */
[----:B--2---:R2:W-:Y:S01]  /*d6c30*/  @P6 STG.E desc[UR60][R196.64], R234 ;  /* 0x000000eac4006986 */ /* 0x0045e2000c10193c */
[----:B------:R-:W-:-:S03]  /*d6c40*/  ISETP.GE.AND P6, PT, R232, R236, PT ;  /* 0x000000ece800720c */ /* 0x000fc60003fc6270 */
[----:B------:R-:W4:Y:S04]  /*d6c50*/  LDL.LU R236, [R1+0x1980] ;  /* 0x0019800001ec7983 */ /* 0x000f280000300800 */
[----:B------:R1:W-:Y:S01]  /*d6c60*/  @P3 STG.E desc[UR60][R198.64], R252 ;  /* 0x000000fcc6003986 */ /* 0x0003e2000c10193c */
[----:B--2---:R-:W-:-:S04]  /*d6c70*/  IMAD.WIDE R196, R0, 0x4, R4 ;  /* 0x0000000400c47825 */ /* 0x004fc800078e0204 */
[C---:B-1----:R-:W-:Y:S01]  /*d6c80*/  IMAD.WIDE R198, R0.reuse, 0x4, R6 ;  /* 0x0000000400c67825 */ /* 0x042fe200078e0206 */
[----:B------:R-:W1:Y:S01]  /*d6c90*/  LDC R234, c[0x0][0x228] ;  /* 0x00008a00ffea7b82 */ /* 0x000e620000000800 */
[----:B------:R-:W2:Y:S04]  /*d6ca0*/  LDL.LU R252, [R1+0x1580] ;  /* 0x0015800001fc7983 */ /* 0x000ea80000300800 */
[----:B---3--:R3:W-:Y:S04]  /*d6cb0*/  @P0 STG.E desc[UR60][R196.64], R16 ;  /* 0x00000010c4000986 */ /* 0x0087e8000c10193c */
[----:B------:R3:W-:Y:S02]  /*d6cc0*/  @P5 STG.E desc[UR60][R198.64], R246 ;  /* 0x000000f6c6005986 */ /* 0x0007e4000c10193c */
[----:B---3--:R-:W-:-:S04]  /*d6cd0*/  IMAD.WIDE R196, R0, 0x4, R8 ;  /* 0x0000000400c47825 */ /* 0x008fc800078e0208 */
[----:B------:R-:W-:Y:S01]  /*d6ce0*/  VIADD R16, R10, 0xc9 ;  /* 0x000000c90a107836 */ /* 0x000fe20000000000 */
[----:B------:R-:W3:Y:S04]  /*d6cf0*/  LDL.LU R246, [R1+0x990] ;  /* 0x0009900001f67983 */ /* 0x000ee80000300800 */
[----:B------:R1:W-:Y:S01]  /*d6d00*/  @P4 STG.E desc[UR60][R196.64], R247 ;  /* 0x000000f7c4004986 */ /* 0x0003e2000c10193c */
[----:B----4-:R-:W-:-:S03]  /*d6d10*/  ISETP.GE.AND P4, PT, R16, R237, PT ;  /* 0x000000ed1000720c */ /* 0x010fc60003f86270 */
[----:B-1----:R-:W4:Y:S04]  /*d6d20*/  LDL.LU R247, [R1+0x590] ;  /* 0x0005900001f77983 */ /* 0x002f280000300800 */
[----:B------:R-:W2:Y:S01]  /*d6d30*/  LDL.LU R16, [R1+0x1d70] ;  /* 0x001d700001107983 */ /* 0x000ea20000300800 */
[----:B------:R-:W-:Y:S02]  /*d6d40*/  ISETP.LT.AND P5, PT, R11, R238, !P6 ;  /* 0x000000ee0b00720c */ /* 0x000fe400077a1270 */
[----:B------:R-:W-:Y:S01]  /*d6d50*/  IADD3 R0, R0, R14, RZ ;  /* 0x0000000e00007210 */ /* 0x000fe20007ffe0ff */
[----:B------:R-:W1:Y:S01]  /*d6d60*/  LDC R238, c[0x0][0x228] ;  /* 0x00008a00ffee7b82 */ /* 0x000e620000000800 */
[----:B------:R-:W-:Y:S02]  /*d6d70*/  ISETP.LT.AND P0, PT, R13, R239, !P6 ;  /* 0x000000ef0d00720c */ /* 0x000fe40007701270 */
[----:B------:R-:W-:Y:S01]  /*d6d80*/  ISETP.LT.AND P3, PT, R17, R244, !P6 ;  /* 0x000000f41100720c */ /* 0x000fe20007761270 */
[----:B------:R-:W3:Y:S01]  /*d6d90*/  LDL.LU R237, [R1+0x1190] ;  /* 0x0011900001ed7983 */ /* 0x000ee20000300800 */
[----:B------:R-:W-:Y:S01]  /*d6da0*/  IMAD.WIDE R196, R0, 0x4, R2 ;  /* 0x0000000400c47825 */ /* 0x000fe200078e0202 */
[----:B------:R-:W-:-:S03]  /*d6db0*/  ISETP.LT.AND P6, PT, R15, R233, !P6 ;  /* 0x000000e90f00720c */ /* 0x000fc600077c1270 */
[----:B------:R-:W-:-:S04]  /*d6dc0*/  IMAD.WIDE R198, R0, 0x4, R4 ;  /* 0x0000000400c67825 */ /* 0x000fc800078e0204 */
[----:B------:R-:W-:Y:S01]  /*d6dd0*/  IMAD.WIDE R232, R0, 0x4, R6 ;  /* 0x0000000400e87825 */ /* 0x000fe200078e0206 */
[----:B------:R-:W4:Y:S08]  /*d6de0*/  LDC R239, c[0x0][0x228] ;  /* 0x00008a00ffef7b82 */ /* 0x000f300000000800 */
[----:B------:R-:W4:Y:S01]  /*d6df0*/  LDC R244, c[0x0][0x228] ;  /* 0x00008a00fff47b82 */ /* 0x000f220000000800 */
[----:B------:R1:W-:Y:S07]  /*d6e00*/  @P5 STG.E desc[UR60][R196.64], R236 ;  /* 0x000000ecc4005986 */ /* 0x0003ee000c10193c */
[----:B-1----:R-:W1:Y:S01]  /*d6e10*/  LDC R236, c[0x0][0x228] ;  /* 0x00008a00ffec7b82 */ /* 0x002e620000000800 */
[----:B--2---:R-:W-:Y:S04]  /*d6e20*/  @P0 STG.E desc[UR60][R198.64], R16 ;  /* 0x00000010c6000986 */ /* 0x004fe8000c10193c */
[----:B------:R2:W-:Y:S01]  /*d6e30*/  @P3 STG.E desc[UR60][R232.64], R252 ;  /* 0x000000fce8003986 */ /* 0x0005e2000c10193c */
[----:B-1----:R-:W-:-:S02]  /*d6e40*/  ISETP.LT.AND P5, PT, R17, R236, !P4 ;  /* 0x000000ec1100720c */ /* 0x002fc400067a1270 */
[----:B------:R-:W-:Y:S02]  /*d6e50*/  ISETP.LT.AND P0, PT, R13, R235, !P4 ;  /* 0x000000eb0d00720c */ /* 0x000fe40006701270 */
[----:B------:R-:W-:Y:S02]  /*d6e60*/  ISETP.LT.AND P3, PT, R11, R234, !P4 ;  /* 0x000000ea0b00720c */ /* 0x000fe40006761270 */
[----:B------:R-:W-:Y:S01]  /*d6e70*/  ISETP.LT.AND P4, PT, R15, R238, !P4 ;  /* 0x000000ee0f00720c */ /* 0x000fe20006781270 */
[----:B------:R-:W1:Y:S08]  /*d6e80*/  LDC R236, c[0x0][0x228] ;  /* 0x00008a00ffec7b82 */ /* 0x000e700000000800 */
[----:B------:R-:W1:Y:S01]  /*d6e90*/  LDC R235, c[0x0][0x22c] ;  /* 0x00008b00ffeb7b82 */ /* 0x000e620000000800 */
[C---:B------:R-:W-:Y:S01]  /*d6ea0*/  IMAD.WIDE R196, R0.reuse, 0x4, R8 ;  /* 0x0000000400c47825 */ /* 0x040fe200078e0208 */
[----:B--2---:R-:W2:Y:S04]  /*d6eb0*/  LDL.LU R233, [R1+0xd80] ;  /* 0x000d800001e97983 */ /* 0x004ea80000300800 */
[----:B------:R-:W4:Y:S04]  /*d6ec0*/  LDL.LU R252, [R1+0x1984] ;  /* 0x0019840001fc7983 */ /* 0x000f280000300800 */
[----:B------:R-:W4:Y:S01]  /*d6ed0*/  LDL.LU R238, [R1+0x190] ;  /* 0x0001900001ee7983 */ /* 0x000f220000300800 */
[----:B------:R-:W-:-:S03]  /*d6ee0*/  IMAD.IADD R0, R0, 0x1, R14 ;  /* 0x0000000100007824 */ /* 0x000fc600078e020e */
[----:B---3--:R3:W-:Y:S01]  /*d6ef0*/  @P6 STG.E desc[UR60][R196.64], R237 ;  /* 0x000000edc4006986 */ /* 0x0087e2000c10193c */
[C---:B------:R-:W-:Y:S01]  /*d6f00*/  IADD3 R16, R10.reuse, 0xca, RZ ;  /* 0x000000ca0a107810 */ /* 0x040fe20007ffe0ff */
[----:B------:R-:W-:Y:S02]  /*d6f10*/  VIADD R232, R10, 0xcb ;  /* 0x000000cb0ae87836 */ /* 0x000fe40000000000 */
[----:B------:R-:W-:Y:S01]  /*d6f20*/  IMAD.WIDE R198, R0, 0x4, R2 ;  /* 0x0000000400c67825 */ /* 0x000fe200078e0202 */
[----:B------:R-:W1:Y:S01]  /*d6f30*/  LDC R234, c[0x0][0x228] ;  /* 0x00008a00ffea7b82 */ /* 0x000e620000000800 */
[----:B------:R-:W-:Y:S02]  /*d6f40*/  ISETP.GE.AND P6, PT, R16, R245, PT ;  /* 0x000000f51000720c */ /* 0x000fe40003fc6270 */
[C---:B---3--:R-:W-:Y:S01]  /*d6f50*/  IMAD.WIDE R196, R0.reuse, 0x4, R4 ;  /* 0x0000000400c47825 */ /* 0x048fe200078e0204 */
[----:B------:R-:W-:-:S04]  /*d6f60*/  IADD3 R16, R0, R14, RZ ;  /* 0x0000000e00107210 */ /* 0x000fc80007ffe0ff */
[----:B------:R-:W3:Y:S08]  /*d6f70*/  LDC R237, c[0x0][0x228] ;  /* 0x00008a00ffed7b82 */ /* 0x000ef00000000800 */
[----:B------:R-:W3:Y:S01]  /*d6f80*/  LDC R245, c[0x0][0x228] ;  /* 0x00008a00fff57b82 */ /* 0x000ee20000000800 */
[----:B--2---:R2:W-:Y:S04]  /*d6f90*/  @P3 STG.E desc[UR60][R198.64], R233 ;  /* 0x000000e9c6003986 */ /* 0x0045e8000c10193c */
[----:B------:R1:W-:Y:S01]  /*d6fa0*/  @P0 STG.E desc[UR60][R196.64], R246 ;  /* 0x000000f6c4000986 */ /* 0x0003e2000c10193c */
[----:B--2---:R-:W-:-:S04]  /*d6fb0*/  IMAD.WIDE R198, R0, 0x4, R6 ;  /* 0x0000000400c67825 */ /* 0x004fc800078e0206 */
[----:B-1----:R-:W-:Y:S01]  /*d6fc0*/  IMAD.WIDE R196, R0, 0x4, R8 ;  /* 0x0000000400c47825 */ /* 0x002fe200078e0208 */
[----:B----4-:R-:W-:Y:S01]  /*d6fd0*/  ISETP.LT.AND P3, PT, R13, R244, !P6 ;  /* 0x000000f40d00720c */ /* 0x010fe20007761270 */
[----:B------:R-:W2:Y:S04]  /*d6fe0*/  LDL.LU R0, [R1+0x1584] ;  /* 0x0015840001007983 */ /* 0x000ea80000300800 */
[----:B------:R1:W-:Y:S01]  /*d6ff0*/  @P5 STG.E desc[UR60][R198.64], R247 ;  /* 0x000000f7c6005986 */ /* 0x0003e2000c10193c */
[----:B------:R-:W-:-:S03]  /*d7000*/  ISETP.LT.AND P5, PT, R17, R236, !P6 ;  /* 0x000000ec1100720c */ /* 0x000fc600077a1270 */
[----:B------:R4:W-:Y:S04]  /*d7010*/  @P4 STG.E desc[UR60][R196.64], R238 ;  /* 0x000000eec4004986 */ /* 0x0009e8000c10193c */
[----:B------:R-:W2:Y:S01]  /*d7020*/  LDL.LU R236, [R1+0x1194] ;  /* 0x0011940001ec7983 */ /* 0x000ea20000300800 */
[----:B------:R-:W-:Y:S02]  /*d7030*/  ISETP.GE.AND P4, PT, R232, R235, PT ;  /* 0x000000ebe800720c */ /* 0x000fe40003f86270 */
[----:B------:R-:W-:Y:S01]  /*d7040*/  ISETP.LT.AND P0, PT, R11, R239, !P6 ;  /* 0x000000ef0b00720c */ /* 0x000fe20007701270 */
[----:B------:R-:W2:Y:S04]  /*d7050*/  LDL.LU R232, [R1+0x1d74] ;  /* 0x001d740001e87983 */ /* 0x000ea80000300800 */
[----:B------:R-:W2:Y:S01]  /*d7060*/  LDL.LU R235, [R1+0xd84] ;  /* 0x000d840001eb7983 */ /* 0x000ea20000300800 */
[----:B------:R-:W2:Y:S08]  /*d7070*/  LDC R233, c[0x0][0x228] ;  /* 0x00008a00ffe97b82 */ /* 0x000eb00000000800 */
[----:B-1----:R-:W1:Y:S08]  /*d7080*/  LDC R247, c[0x0][0x228] ;  /* 0x00008a00fff77b82 */ /* 0x002e700000000800 */
[----:B------:R-:W1:Y:S08]  /*d7090*/  LDC R246, c[0x0][0x22c] ;  /* 0x00008b00fff67b82 */ /* 0x000e700000000800 */
[----:B----4-:R-:W4:Y:S01]  /*d70a0*/  LDC R238, c[0x0][0x228] ;  /* 0x00008a00ffee7b82 */ /* 0x010f220000000800 */
[----:B------:R-:W-:-:S04]  /*d70b0*/  IMAD.WIDE R198, R16, 0x4, R2 ;  /* 0x0000000410c67825 */ /* 0x000fc800078e0202 */
[----:B------:R-:W-:-:S03]  /*d70c0*/  IMAD.WIDE R196, R16, 0x4, R4 ;  /* 0x0000000410c47825 */ /* 0x000fc600078e0204 */
[----:B------:R-:W4:Y:S08]  /*d70d0*/  LDC R239, c[0x0][0x228] ;  /* 0x00008a00ffef7b82 */ /* 0x000f300000000800 */
[----:B------:R-:W4:Y:S01]  /*d70e0*/  LDC R244, c[0x0][0x228] ;  /* 0x00008a00fff47b82 */ /* 0x000f220000000800 */
[----:B------:R3:W-:Y:S01]  /*d70f0*/  @P0 STG.E desc[UR60][R198.64], R252 ;  /* 0x000000fcc6000986 */ /* 0x0007e2000c10193c */
[----:B------:R-:W-:Y:S01]  /*d7100*/  ISETP.LT.AND P6, PT, R15, R234, !P6 ;  /* 0x000000ea0f00720c */ /* 0x000fe200077c1270 */
[----:B---3--:R-:W-:-:S02]  /*d7110*/  IMAD.WIDE R198, R16, 0x4, R6 ;  /* 0x0000000410c67825 */ /* 0x008fc400078e0206 */
[----:B------:R-:W3:Y:S01]  /*d7120*/  LDL.LU R252, [R1+0x194] ;  /* 0x0001940001fc7983 */ /* 0x000ee20000300800 */
[----:B------:R-:W-:Y:S02]  /*d7130*/  ISETP.LT.AND P0, PT, R11, R237, !P4 ;  /* 0x000000ed0b00720c */ /* 0x000fe40006701270 */
[----:B------:R-:W3:Y:S08]  /*d7140*/  LDC R234, c[0x0][0x228] ;  /* 0x00008a00ffea7b82 */ /* 0x000ef00000000800 */
[----:B------:R-:W3:Y:S01]  /*d7150*/  LDC R237, c[0x0][0x22c] ;  /* 0x00008b00ffed7b82 */ /* 0x000ee20000000800 */
[----:B--2---:R2:W-:Y:S04]  /*d7160*/  @P3 STG.E desc[UR60][R196.64], R232 ;  /* 0x000000e8c4003986 */ /* 0x0045e8000c10193c */
[----:B------:R4:W-:Y:S01]  /*d7170*/  @P5 STG.E desc[UR60][R198.64], R0 ;  /* 0x00000000c6005986 */ /* 0x0009e2000c10193c */
[----:B-1----:R-:W-:Y:S01]  /*d7180*/  ISETP.LT.AND P5, PT, R17, R247, !P4 ;  /* 0x000000f71100720c */ /* 0x002fe200067a1270 */
[----:B--2---:R-:W-:-:S04]  /*d7190*/  IMAD.WIDE R196, R16, 0x4, R8 ;  /* 0x0000000410c47825 */ /* 0x004fc800078e0208 */
[----:B----4-:R-:W-:Y:S02]  /*d71a0*/  IMAD.IADD R0, R16, 0x1, R14 ;  /* 0x0000000110007824 */ /* 0x010fe400078e020e */
[----:B------:R-:W2:Y:S04]  /*d71b0*/  LDL.LU R16, [R1+0x594] ;  /* 0x0005940001107983 */ /* 0x000ea80000300800 */
[----:B------:R-:W4:Y:S04]  /*d71c0*/  LDL.LU R247, [R1+0x994] ;  /* 0x0009940001f77983 */ /* 0x000f280000300800 */
[----:B------:R1:W-:Y:S04]  /*d71d0*/  @P6 STG.E desc[UR60][R196.64], R236 ;  /* 0x000000ecc4006986 */ /* 0x0003e8000c10193c */
[----:B-1----:R-:W3:Y:S01]  /*d71e0*/  LDL.LU R236, [R1+0x1988] ;  /* 0x0019880001ec7983 */ /* 0x002ee20000300800 */
[----:B------:R-:W-:Y:S01]  /*d71f0*/  ISETP.LT.AND P3, PT, R13, R233, !P4 ;  /* 0x000000e90d00720c */ /* 0x000fe20006761270 */
[----:B------:R-:W-:Y:S01]  /*d7200*/  IMAD.WIDE R198, R0, 0x4, R2 ;  /* 0x0000000400c67825 */ /* 0x000fe200078e0202 */
[----:B------:R-:W-:-:S03]  /*d7210*/  IADD3 R232, R10, 0xcc, RZ ;  /* 0x000000cc0ae87810 */ /* 0x000fc60007ffe0ff */
[----:B------:R-:W-:Y:S01]  /*d7220*/  IMAD.WIDE R196, R0, 0x4, R4 ;  /* 0x0000000400c47825 */ /* 0x000fe200078e0204 */
[----:B------:R-:W-:Y:S01]  /*d7230*/  ISETP.LT.AND P4, PT, R15, R245, !P4 ;  /* 0x000000f50f00720c */ /* 0x000fe20006781270 */
[----:B------:R-:W1:Y:S01]  /*d7240*/  LDC R233, c[0x0][0x228] ;  /* 0x00008a00ffe97b82 */ /* 0x000e620000000800 */
[----:B------:R1:W-:Y:S01]  /*d7250*/  @P0 STG.E desc[UR60][R198.64], R235 ;  /* 0x000000ebc6000986 */ /* 0x0003e2000c10193c */
[----:B------:R-:W-:-:S03]  /*d7260*/  ISETP.GE.AND P6, PT, R232, R246, PT ;  /* 0x000000f6e800720c */ /* 0x000fc60003fc6270 */
[----:B------:R-:W3:Y:S03]  /*d7270*/  LDL.LU R246, [R1+0xd88] ;  /* 0x000d880001f67983 */ /* 0x000ee60000300800 */
[----:B------:R-:W3:Y:S01]  /*d7280*/  LDC R245, c[0x0][0x22c] ;  /* 0x00008b00fff57b82 */ /* 0x000ee20000000800 */
[----:B-1----:R-:W-:-:S07]  /*d7290*/  IMAD.WIDE R198, R0, 0x4, R6 ;  /* 0x0000000400c67825 */ /* 0x002fce00078e0206 */
[----:B------:R-:W1:Y:S01]  /*d72a0*/  LDC R235, c[0x0][0x228] ;  /* 0x00008a00ffeb7b82 */ /* 0x000e620000000800 */
[----:B----4-:R4:W-:Y:S04]  /*d72b0*/  @P3 STG.E desc[UR60][R196.64], R247 ;  /* 0x000000f7c4003986 */ /* 0x0109e8000c10193c */
[----:B--2---:R2:W-:Y:S01]  /*d72c0*/  @P5 STG.E desc[UR60][R198.64], R16 ;  /* 0x00000010c6005986 */ /* 0x0045e2000c10193c */
[----:B------:R-:W-:Y:S01]  /*d72d0*/  ISETP.LT.AND P5, PT, R11, R238, !P6 ;  /* 0x000000ee0b00720c */ /* 0x000fe200077a1270 */
[C---:B----4-:R-:W-:Y:S01]  /*d72e0*/  IMAD.WIDE R196, R0.reuse, 0x4, R8 ;  /* 0x0000000400c47825 */ /* 0x050fe200078e0208 */
[----:B------:R-:W-:-:S03]  /*d72f0*/  IADD3 R0, R0, R14, RZ ;  /* 0x0000000e00007210 */ /* 0x000fc60007ffe0ff */
[----:B--2---:R-:W-:Y:S01]  /*d7300*/  VIADD R16, R10, 0xcd ;  /* 0x000000cd0a107836 */ /* 0x004fe20000000000 */
[----:B------:R-:W2:Y:S04]  /*d7310*/  LDL.LU R247, [R1+0x998] ;  /* 0x0009980001f77983 */ /* 0x000ea80000300800 */
[----:B---3--:R3:W-:Y:S01]  /*d7320*/  @P4 STG.E desc[UR60][R196.64], R252 ;  /* 0x000000fcc4004986 */ /* 0x0087e2000c10193c */
[----:B------:R-:W-:Y:S02]  /*d7330*/  ISETP.LT.AND P3, PT, R13, R239, !P6 ;  /* 0x000000ef0d00720c */ /* 0x000fe40007761270 */
[----:B------:R-:W-:Y:S02]  /*d7340*/  ISETP.LT.AND P0, PT, R17, R244, !P6 ;  /* 0x000000f41100720c */ /* 0x000fe40007701270 */
[----:B------:R-:W-:Y:S01]  /*d7350*/  ISETP.GE.AND P4, PT, R16, R237, PT ;  /* 0x000000ed1000720c */ /* 0x000fe20003f86270 */
[----:B------:R-:W4:Y:S08]  /*d7360*/  LDC R238, c[0x0][0x228] ;  /* 0x00008a00ffee7b82 */ /* 0x000f300000000800 */
[----:B------:R-:W4:Y:S01]  /*d7370*/  LDC R244, c[0x0][0x228] ;  /* 0x00008a00fff47b82 */ /* 0x000f220000000800 */
[C---:B---3--:R-:W-:Y:S01]  /*d7380*/  IMAD.WIDE R196, R0.reuse, 0x4, R2 ;  /* 0x0000000400c47825 */ /* 0x048fe200078e0202 */
[----:B------:R-:W3:Y:S04]  /*d7390*/  LDL.LU R252, [R1+0x598] ;  /* 0x0005980001fc7983 */ /* 0x000ee80000300800 */
[----:B------:R-:W4:Y:S04]  /*d73a0*/  LDL.LU R16, [R1+0x1588] ;  /* 0x0015880001107983 */ /* 0x000f280000300800 */
[----:B------:R-:W2:Y:S01]  /*d73b0*/  LDL.LU R237, [R1+0x1198] ;  /* 0x0011980001ed7983 */ /* 0x000ea20000300800 */
[----:B------:R-:W-:-:S03]  /*d73c0*/  IMAD.WIDE R198, R0, 0x4, R4 ;  /* 0x0000000400c67825 */ /* 0x000fc600078e0204 */
[----:B------:R1:W-:Y:S01]  /*d73d0*/  @P5 STG.E desc[UR60][R196.64], R236 ;  /* 0x000000ecc4005986 */ /* 0x0003e2000c10193c */
[----:B------:R-:W3:Y:S03]  /*d73e0*/  LDC R239, c[0x0][0x228] ;  /* 0x00008a00ffef7b82 */ /* 0x000ee60000000800 */
[----:B-1----:R-:W3:Y:S05]  /*d73f0*/  LDL.LU R197, [R1+0x1d78] ;  /* 0x001d780001c57983 */ /* 0x002eea0000300800 */
[----:B------:R-:W1:Y:S01]  /*d7400*/  LDC R236, c[0x0][0x228] ;  /* 0x00008a00ffec7b82 */ /* 0x000e620000000800 */
[----:B------:R-:W-:Y:S01]  /*d7410*/  ISETP.LT.AND P6, PT, R15, R233, !P6 ;  /* 0x000000e90f00720c */ /* 0x000fe200077c1270 */
[----:B------:R-:W-:Y:S01]  /*d7420*/  IMAD.WIDE R232, R0, 0x4, R6 ;  /* 0x0000000400e87825 */ /* 0x000fe200078e0206 */
[----:B-1----:R-:W-:-:S05]  /*d7430*/  ISETP.LT.AND P5, PT, R17, R236, !P4 ;  /* 0x000000ec1100720c */ /* 0x002fca00067a1270 */
[----:B------:R-:W1:Y:S01]  /*d7440*/  LDC R236, c[0x0][0x228] ;  /* 0x00008a00ffec7b82 */ /* 0x000e620000000800 */
[----:B---3--:R3:W-:Y:S04]  /*d7450*/  @P3 STG.E desc[UR60][R198.64], R197 ;  /* 0x000000c5c6003986 */ /* 0x0087e8000c10193c */
[----:B----4-:R4:W-:Y:S01]  /*d7460*/  @P0 STG.E desc[UR60][R232.64], R16 ;  /* 0x00000010e8000986 */ /* 0x0109e2000c10193c */
[----:B------:R-:W-:Y:S02]  /*d7470*/  ISETP.LT.AND P0, PT, R11, R234, !P4 ;  /* 0x000000ea0b00720c */ /* 0x000fe40006701270 */
[----:B------:R-:W-:Y:S01]  /*d7480*/  ISETP.LT.AND P3, PT, R13, R235, !P4 ;  /* 0x000000eb0d00720c */ /* 0x000fe20006761270 */
[----:B---3--:R-:W-:-:S04]  /*d7490*/  IMAD.WIDE R196, R0, 0x4, R8 ;  /* 0x0000000400c47825 */ /* 0x008fc800078e0208 */
[----:B------:R-:W-:Y:S01]  /*d74a0*/  IMAD.IADD R0, R0, 0x1, R14 ;  /* 0x0000000100007824 */ /* 0x000fe200078e020e */
[C---:B----4-:R-:W-:Y:S01]  /*d74b0*/  IADD3 R16, R10.reuse, 0xce, RZ ;  /* 0x000000ce0a107810 */ /* 0x050fe20007ffe0ff */
[----:B------:R-:W3:Y:S01]  /*d74c0*/  LDC R235, c[0x0][0x22c] ;  /* 0x00008b00ffeb7b82 */ /* 0x000ee20000000800 */
[----:B------:R-:W-:Y:S02]  /*d74d0*/  VIADD R232, R10, 0xcf ;  /* 0x000000cf0ae87836 */ /* 0x000fe40000000000 */
[----:B------:R-:W-:Y:S01]  /*d74e0*/  IMAD.WIDE R198, R0, 0x4, R2 ;  /* 0x0000000400c67825 */ /* 0x000fe200078e0202 */
[----:B--2---:R2:W-:Y:S01]  /*d74f0*/  @P6 STG.E desc[UR60][R196.64], R237 ;  /* 0x000000edc4006986 */ /* 0x0045e2000c10193c */
[----:B------:R-:W-:Y:S02]  /*d7500*/  ISETP.GE.AND P6, PT, R16, R245, PT ;  /* 0x000000f51000720c */ /* 0x000fe40003fc6270 */
[----:B------:R-:W-:Y:S01]  /*d7510*/  ISETP.LT.AND P4, PT, R15, R238, !P4 ;  /* 0x000000ee0f00720c */ /* 0x000fe20006781270 */
[----:B------:R-:W4:Y:S01]  /*d7520*/  LDC R234, c[0x0][0x228] ;  /* 0x00008a00ffea7b82 */ /* 0x000f220000000800 */
[----:B------:R1:W-:Y:S04]  /*d7530*/  @P0 STG.E desc[UR60][R198.64], R246 ;  /* 0x000000f6c6000986 */ /* 0x0003e8000c10193c */
[----:B------:R-:W4:Y:S01]  /*d7540*/  LDL.LU R238, [R1+0x198c] ;  /* 0x00198c0001ee7983 */ /* 0x000f220000300800 */
[----:B------:R-:W-:-:S03]  /*d7550*/  ISETP.LT.AND P0, PT, R13, R244, !P6 ;  /* 0x000000f40d00720c */ /* 0x000fc60007701270 */
[----:B------:R-:W3:Y:S01]  /*d7560*/  LDL.LU R244, [R1+0x198] ;  /* 0x0001980001f47983 */ /* 0x000ee20000300800 */
[----:B------:R-:W4:Y:S08]  /*d7570*/  LDC R233, c[0x0][0x228] ;  /* 0x00008a00ffe97b82 */ /* 0x000f300000000800 */
[----:B--2---:R-:W2:Y:S01]  /*d7580*/  LDC R237, c[0x0][0x228] ;  /* 0x00008a00ffed7b82 */ /* 0x004ea20000000800 */
[C---:B------:R-:W-:Y:S01]  /*d7590*/  IMAD.WIDE R196, R0.reuse, 0x4, R4 ;  /* 0x0000000400c47825 */ /* 0x040fe200078e0204 */
[----:B------:R-:W-:-:S06]  /*d75a0*/  IADD3 R16, R0, R14, RZ ;  /* 0x0000000e00107210 */ /* 0x000fcc0007ffe0ff */
[----:B-1----:R-:W1:Y:S08]  /*d75b0*/  LDC R246, c[0x0][0x22c] ;  /* 0x00008b00fff67b82 */ /* 0x002e700000000800 */
[----:B------:R-:W1:Y:S01]  /*d75c0*/  LDC R245, c[0x0][0x228] ;  /* 0x00008a00fff57b82 */ /* 0x000e620000000800 */
[C---:B------:R-:W-:Y:S01]  /*d75d0*/  IMAD.WIDE R198, R0.reuse, 0x4, R6 ;  /* 0x0000000400c67825 */ /* 0x040fe200078e0206 */
[----:B------:R2:W-:Y:S04]  /*d75e0*/  @P3 STG.E desc[UR60][R196.64], R247 ;  /* 0x000000f7c4003986 */ /* 0x0005e8000c10193c */
[----:B------:R2:W-:Y:S01]  /*d75f0*/  @P5 STG.E desc[UR60][R198.64], R252 ;  /* 0x000000fcc6005986 */ /* 0x0005e2000c10193c */
[----:B------:R-:W-:Y:S01]  /*d7600*/  ISETP.LT.AND P5, PT, R17, R236, !P6 ;  /* 0x000000ec1100720c */ /* 0x000fe200077a1270 */
[----:B--2---:R-:W-:Y:S01]  /*d7610*/  IMAD.WIDE R196, R0, 0x4, R8 ;  /* 0x0000000400c47825 */ /* 0x004fe200078e0208 */
[----:B------:R-:W2:Y:S01]  /*d7620*/  LDC R247, c[0x0][0x228] ;  /* 0x00008a00fff77b82 */ /* 0x000ea20000000800 */
[----:B------:R-:W2:Y:S04]  /*d7630*/  LDL.LU R252, [R1+0xd8c] ;  /* 0x000d8c0001fc7983 */ /* 0x000ea80000300800 */
[----:B------:R-:W2:Y:S04]  /*d7640*/  LDL.LU R0, [R1+0x158c] ;  /* 0x00158c0001007983 */ /* 0x000ea80000300800 */
[----:B------:R-:W2:Y:S04]  /*d7650*/  LDL.LU R236, [R1+0x119c] ;  /* 0x00119c0001ec7983 */ /* 0x000ea80000300800 */
[----:B---3--:R3:W-:Y:S01]  /*d7660*/  @P4 STG.E desc[UR60][R196.64], R244 ;  /* 0x000000f4c4004986 */ /* 0x0087e2000c10193c */
[----:B------:R-:W-:-:S03]  /*d7670*/  ISETP.GE.AND P4, PT, R232, R235, PT ;  /* 0x000000ebe800720c */ /* 0x000fc60003f86270 */
[----:B------:R-:W2:Y:S01]  /*d7680*/  LDL.LU R235, [R1+0x1d7c] ;  /* 0x001d7c0001eb7983 */ /* 0x000ea20000300800 */
[----:B------:R-:W-:Y:S01]  /*d7690*/  ISETP.LT.AND P3, PT, R11, R239, !P6 ;  /* 0x000000ef0b00720c */ /* 0x000fe20007761270 */
[----:B------:R-:W-:Y:S01]  /*d76a0*/  IMAD.WIDE R198, R16, 0x4, R2 ;  /* 0x0000000410c67825 */ /* 0x000fe200078e0202 */
[----:B----4-:R-:W-:-:S03]  /*d76b0*/  ISETP.LT.AND P6, PT, R15, R234, !P6 ;  /* 0x000000ea0f00720c */ /* 0x010fc600077c1270 */
[----:B---3--:R-:W-:Y:S01]  /*d76c0*/  IMAD.WIDE R196, R16, 0x4, R4 ;  /* 0x0000000410c47825 */ /* 0x008fe200078e0204 */
[----:B------:R-:W-:Y:S01]  /*d76d0*/  IADD3 R232, R10, 0xd0, RZ ;  /* 0x000000d00ae87810 */ /* 0x000fe20007ffe0ff */
[----:B------:R-:W3:Y:S08]  /*d76e0*/  LDC R239, c[0x0][0x228] ;  /* 0x00008a00ffef7b82 */ /* 0x000ef00000000800 */
[----:B------:R-:W4:Y:S01]  /*d76f0*/  LDC R244, c[0x0][0x228] ;  /* 0x00008a00fff47b82 */ /* 0x000f220000000800 */
[----:B------:R1:W-:Y:S07]  /*d7700*/  @P3 STG.E desc[UR60][R198.64], R238 ;  /* 0x000000eec6003986 */ /* 0x0003ee000c10193c */
[----:B------:R-:W4:Y:S01]  /*d7710*/  LDC R234, c[0x0][0x228] ;  /* 0x00008a00ffea7b82 */ /* 0x000f220000000800 */
[----:B-1----:R-:W-:-:S07]  /*d7720*/  IMAD.WIDE R198, R16, 0x4, R6 ;  /* 0x0000000410c67825 */ /* 0x002fce00078e0206 */
[----:B------:R-:W1:Y:S01]  /*d7730*/  LDC R238, c[0x0][0x228] ;  /* 0x00008a00ffee7b82 */ /* 0x000e620000000800 */
[----:B--2---:R2:W-:Y:S04]  /*d7740*/  @P0 STG.E desc[UR60][R196.64], R235 ;  /* 0x000000ebc4000986 */ /* 0x0045e8000c10193c */
[----:B------:R3:W-:Y:S01]  /*d7750*/  @P5 STG.E desc[UR60][R198.64], R0 ;  /* 0x00000000c6005986 */ /* 0x0007e2000c10193c */
[----:B------:R-:W-:Y:S01]  /*d7760*/  ISETP.LT.AND P5, PT, R17, R247, !P4 ;  /* 0x000000f71100720c */ /* 0x000fe200067a1270 */
[----:B--2---:R-:W-:-:S04]  /*d7770*/  IMAD.WIDE R196, R16, 0x4, R8 ;  /* 0x0000000410c47825 */ /* 0x004fc800078e0208 */
[----:B---3--:R-:W-:Y:S01]  /*d7780*/  IMAD.IADD R0, R16, 0x1, R14 ;  /* 0x0000000110007824 */ /* 0x008fe200078e020e */
[----:B------:R-:W-:Y:S01]  /*d7790*/  ISETP.LT.AND P3, PT, R11, R237, !P4 ;  /* 0x000000ed0b00720c */ /* 0x000fe20006761270 */
[----:B------:R-:W2:Y:S04]  /*d77a0*/  LDL.LU R16, [R1+0x59c] ;  /* 0x00059c0001107983 */ /* 0x000ea80000300800 */
[----:B------:R-:W3:Y:S04]  /*d77b0*/  LDL.LU R247, [R1+0x19c] ;  /* 0x00019c0001f77983 */ /* 0x000ee80000300800 */
[----:B------:R4:W-:Y:S01]  /*d77c0*/  @P6 STG.E desc[UR60][R196.64], R236 ;  /* 0x000000ecc4006986 */ /* 0x0009e2000c10193c */
[----:B------:R-:W-:Y:S01]  /*d77d0*/  ISETP.GE.AND P6, PT, R232, R246, PT ;  /* 0x000000f6e800720c */ /* 0x000fe20003fc6270 */
[----:B------:R-:W1:Y:S08]  /*d77e0*/  LDC R237, c[0x0][0x22c] ;  /* 0x00008b00ffed7b82 */ /* 0x000e700000000800 */
[----:B------:R-:W1:Y:S01]  /*d77f0*/  LDC R235, c[0x0][0x228] ;  /* 0x00008a00ffeb7b82 */ /* 0x000e620000000800 */
[----:B----4-:R-:W4:Y:S04]  /*d7800*/  LDL.LU R236, [R1+0x1990] ;  /* 0x0019900001ec7983 */ /* 0x010f280000300800 */
[----:B------:R-:W2:Y:S01]  /*d7810*/  LDL.LU R246, [R1+0x99c] ;  /* 0x00099c0001f67983 */ /* 0x000ea20000300800 */
[----:B------:R-:W-:Y:S01]  /*d7820*/  ISETP.LT.AND P0, PT, R13, R233, !P4 ;  /* 0x000000e90d00720c */ /* 0x000fe20006701270 */
[----:B------:R-:W-:Y:S01]  /*d7830*/  IMAD.WIDE R198, R0, 0x4, R2 ;  /* 0x0000000400c67825 */ /* 0x000fe200078e0202 */
[----:B------:R-:W-:-:S03]  /*d7840*/  ISETP.LT.AND P4, PT, R15, R245, !P4 ;  /* 0x000000f50f00720c */ /* 0x000fc60006781270 */
[C---:B------:R-:W-:Y:S01]  /*d7850*/  IMAD.WIDE R196, R0.reuse, 0x4, R4 ;  /* 0x0000000400c47825 */ /* 0x040fe200078e0204 */
[----:B------:R-:W4:Y:S08]  /*d7860*/  LDC R233, c[0x0][0x228] ;  /* 0x00008a00ffe97b82 */ /* 0x000f300000000800 */
[----:B------:R-:W4:Y:S01]  /*d7870*/  LDC R245, c[0x0][0x22c] ;  /* 0x00008b00fff57b82 */ /* 0x000f220000000800 */
[----:B------:R1:W-:Y:S02]  /*d7880*/  @P3 STG.E desc[UR60][R198.64], R252 ;  /* 0x000000fcc6003986 */ /* 0x0003e4000c10193c */
[----:B-1----:R-:W-:-:S02]  /*d7890*/  IMAD.WIDE R198, R0, 0x4, R6 ;  /* 0x0000000400c67825 */ /* 0x002fc400078e0206 */
[----:B------:R-:W4:Y:S04]  /*d78a0*/  LDL.LU R252, [R1+0x1590] ;  /* 0x0015900001fc7983 */ /* 0x000f280000300800 */
[----:B--2---:R1:W-:Y:S04]  /*d78b0*/  @P0 STG.E desc[UR60][R196.64], R246 ;  /* 0x000000f6c4000986 */ /* 0x0043e8000c10193c */
[----:B------:R2:W-:Y:S01]  /*d78c0*/  @P5 STG.E desc[UR60][R198.64], R16 ;  /* 0x00000010c6005986 */ /* 0x0005e2000c10193c */
[----:B-1----:R-:W-:-:S04]  /*d78d0*/  IMAD.WIDE R196, R0, 0x4, R8 ;  /* 0x0000000400c47825 */ /* 0x002fc800078e0208 */
[----:B--2---:R-:W-:Y:S01]  /*d78e0*/  VIADD R16, R10, 0xd1 ;  /* 0x000000d10a107836 */ /* 0x004fe20000000000 */
[----:B------:R-:W2:Y:S04]  /*d78f0*/  LDL.LU R246, [R1+0x9a0] ;  /* 0x0009a00001f67983 */ /* 0x000ea80000300800 */
[----:B---3--:R1:W-:Y:S01]  /*d7900*/  @P4 STG.E desc[UR60][R196.64], R247 ;  /* 0x000000f7c4004986 */ /* 0x0083e2000c10193c */
[----:B------:R-:W-:-:S03]  /*d7910*/  ISETP.GE.AND P4, PT, R16, R237, PT ;  /* 0x000000ed1000720c */ /* 0x000fc60003f86270 */
[----:B-1----:R-:W3:Y:S04]  /*d7920*/  LDL.LU R247, [R1+0x5a0] ;  /* 0x0005a00001f77983 */ /* 0x002ee80000300800 */
[----:B------:R-:W2:Y:S01]  /*d7930*/  LDL.LU R16, [R1+0x1d80] ;  /* 0x001d800001107983 */ /* 0x000ea20000300800 */
[----:B------:R-:W-:Y:S02]  /*d7940*/  ISETP.LT.AND P5, PT, R11, R238, !P6 ;  /* 0x000000ee0b00720c */ /* 0x000fe400077a1270 */
[----:B------:R-:W-:Y:S01]  /*d7950*/  IADD3 R0, R0, R14, RZ ;  /* 0x0000000e00007210 */ /* 0x000fe20007ffe0ff */
[----:B------:R-:W1:Y:S01]  /*d7960*/  LDC R238, c[0x0][0x228] ;  /* 0x00008a00ffee7b82 */ /* 0x000e620000000800 */
[----:B------:R-:W-:Y:S02]  /*d7970*/  ISETP.LT.AND P0, PT, R13, R239, !P6 ;  /* 0x000000ef0d00720c */ /* 0x000fe40007701270 */
[----:B------:R-:W-:Y:S01]  /*d7980*/  ISETP.LT.AND P3, PT, R17, R244, !P6 ;  /* 0x000000f41100720c */ /* 0x000fe20007761270 */
[----:B------:R-:W3:Y:S01]  /*d7990*/  LDL.LU R237, [R1+0x11a0] ;  /* 0x0011a00001ed7983 */ /* 0x000ee20000300800 */
[----:B------:R-:W-:-:S04]  /*d79a0*/  IMAD.WIDE R196, R0, 0x4, R2 ;  /* 0x0000000400c47825 */ /* 0x000fc800078e0202 */
[C---:B------:R-:W-:Y:S01]  /*d79b0*/  IMAD.WIDE R198, R0.reuse, 0x4, R4 ;  /* 0x0000000400c67825 */ /* 0x040fe200078e0204 */
[----:B------:R-:W3:Y:S08]  /*d79c0*/  LDC R239, c[0x0][0x228] ;  /* 0x00008a00ffef7b82 */ /* 0x000ef00000000800 */
[----:B------:R-:W3:Y:S01]  /*d79d0*/  LDC R244, c[0x0][0x228] ;  /* 0x00008a00fff47b82 */ /* 0x000ee20000000800 */
[----:B----4-:R4:W-:Y:S07]  /*d79e0*/  @P5 STG.E desc[UR60][R196.64], R236 ;  /* 0x000000ecc4005986 */ /* 0x0109ee000c10193c */
[----:B----4-:R-:W4:Y:S01]  /*d79f0*/  LDC R236, c[0x0][0x228] ;  /* 0x00008a00ffec7b82 */ /* 0x010f220000000800 */
[----:B------:R-:W-:Y:S01]  /*d7a00*/  ISETP.LT.AND P6, PT, R15, R233, !P6 ;  /* 0x000000e90f00720c */ /* 0x000fe200077c1270 */
[----:B------:R-:W-:Y:S01]  /*d7a10*/  IMAD.WIDE R232, R0, 0x4, R6 ;  /* 0x0000000400e87825 */ /* 0x000fe200078e0206 */
[----:B----4-:R-:W-:-:S05]  /*d7a20*/  ISETP.LT.AND P5, PT, R17, R236, !P4 ;  /* 0x000000ec1100720c */ /* 0x010fca00067a1270 */
[----:B------:R-:W4:Y:S01]  /*d7a30*/  LDC R236, c[0x0][0x228] ;  /* 0x00008a00ffec7b82 */ /* 0x000f220000000800 */
[----:B--2---:R-:W-:Y:S04]  /*d7a40*/  @P0 STG.E desc[UR60][R198.64], R16 ;  /* 0x00000010c6000986 */ /* 0x004fe8000c10193c */
[----:B------:R2:W-:Y:S01]  /*d7a50*/  @P3 STG.E desc[UR60][R232.64], R252 ;  /* 0x000000fce8003986 */ /* 0x0005e2000c10193c */
[----:B------:R-:W-:Y:S02]  /*d7a60*/  ISETP.LT.AND P0, PT, R13, R235, !P4 ;  /* 0x000000eb0d00720c */ /* 0x000fe40006701270 */
[----:B------:R-:W-:Y:S02]  /*d7a70*/  ISETP.LT.AND P3, PT, R11, R234, !P4 ;  /* 0x000000ea0b00720c */ /* 0x000fe40006761270 */
[----:B-1----:R-:W-:Y:S01]  /*d7a80*/  ISETP.LT.AND P4, PT, R15, R238, !P4 ;  /* 0x000000ee0f00720c */ /* 0x002fe20006781270 */
        /* <DEDUP_REMOVED lines=20> */
[----:B------:R-:W-:Y:S01]  /*d7bd0*/  ISETP.LT.AND P3, PT, R13, R244, !P6 ;  /* 0x000000f40d00720c */ /* 0x000fe20007761270 */
[----:B------:R-:W2:Y:S04]  /*d7be0*/  LDL.LU R0, [R1+0x1594] ;  /* 0x0015940001007983 */ /* 0x000ea80000300800 */
[----:B------:R1:W-:Y:S01]  /*d7bf0*/  @P5 STG.E desc[UR60][R198.64], R247 ;  /* 0x000000f7c6005986 */ /* 0x0003e2000c10193c */
[----:B----4-:R-:W-:-:S03]  /*d7c00*/  ISETP.LT.AND P5, PT, R17, R236, !P6 ;  /* 0x000000ec1100720c */ /* 0x010fc600077a1270 */
        /* <DEDUP_REMOVED lines=517> */
[----:B------:R-:W1:Y:S08]  /*d9c60*/  LDC R233, c[0x0][0x228] ;  /* 0x00008a00ffe97b82 */ /* 0x000e700000000800 */
        /* <DEDUP_REMOVED lines=14> */
[----:B------:R-:W-:Y:S02]  /*d9d50*/  ISETP.LT.AND P0, PT, R13, R239, !P6 ;  /* 0x000000ef0d00720c */ /* 0x000fe40007701270 */
[----:B------:R-:W-:Y:S02]  /*d9d60*/  ISETP.LT.AND P3, PT, R17, R244, !P6 ;  /* 0x000000f41100720c */ /* 0x000fe40007761270 */
[----:B------:R-:W-:-:S02]  /*d9d70*/  IADD3 R0, R0, R14, RZ ;  /* 0x0000000e00007210 */ /* 0x000fc40007ffe0ff */
[----:B------:R-:W-:Y:S01]  /*d9d80*/  ISETP.LT.AND P6, PT, R15, R233, !P6 ;  /* 0x000000e90f00720c */ /* 0x000fe200077c1270 */
[----:B------:R-:W3:Y:S01]  /*d9d90*/  LDL.LU R237, [R1+0x11d0] ;  /* 0x0011d00001ed7983 */ /* 0x000ee20000300800 */
[----:B------:R-:W1:Y:S08]  /*d9da0*/  LDC R238, c[0x0][0x228] ;  /* 0x00008a00ffee7b82 */ /* 0x000e700000000800 */
[----:B------:R-:W3:Y:S01]  /*d9db0*/  LDC R239, c[0x0][0x228] ;  /* 0x00008a00ffef7b82 */ /* 0x000ee20000000800 */
[----:B------:R-:W-:-:S04]  /*d9dc0*/  IMAD.WIDE R196, R0, 0x4, R2 ;  /* 0x0000000400c47825 */ /* 0x000fc800078e0202 */
[----:B------:R-:W-:-:S04]  /*d9dd0*/  IMAD.WIDE R198, R0, 0x4, R4 ;  /* 0x0000000400c67825 */ /* 0x000fc800078e0204 */
[----:B------:R-:W-:Y:S01]  /*d9de0*/  IMAD.WIDE R232, R0, 0x4, R6 ;  /* 0x0000000400e87825 */ /* 0x000fe200078e0206 */
[----:B------:R-:W3:Y:S01]  /*d9df0*/  LDC R244, c[0x0][0x228] ;  /* 0x00008a00fff47b82 */ /* 0x000ee20000000800 */
[----:B----4-:R4:W-:Y:S07]  /*d9e00*/  @P5 STG.E desc[UR60][R196.64], R236 ;  /* 0x000000ecc4005986 */ /* 0x0109ee000c10193c */
[----:B----4-:R-:W4:Y:S01]  /*d9e10*/  LDC R236, c[0x0][0x228] ;  /* 0x00008a00ffec7b82 */ /* 0x010f220000000800 */
[----:B--2---:R-:W-:Y:S04]  /*d9e20*/  @P0 STG.E desc[UR60][R198.64], R16 ;  /* 0x00000010c6000986 */ /* 0x004fe8000c10193c */
[----:B------:R2:W-:Y:S04]  /*d9e30*/  @P3 STG.E desc[UR60][R232.64], R252 ;  /* 0x000000fce8003986 */ /* 0x0005e8000c10193c */
[----:B--2---:R-:W2:Y:S04]  /*d9e40*/  LDL.LU R233, [R1+0xdc0] ;  /* 0x000dc00001e97983 */ /* 0x004ea80000300800 */
[----:B------:R-:W2:Y:S01]  /*d9e50*/  LDL.LU R252, [R1+0x1d0] ;  /* 0x0001d00001fc7983 */ /* 0x000ea20000300800 */
[----:B----4-:R-:W-:-:S02]  /*d9e60*/  ISETP.LT.AND P5, PT, R17, R236, !P4 ;  /* 0x000000ec1100720c */ /* 0x010fc400067a1270 */
[----:B------:R-:W-:Y:S01]  /*d9e70*/  ISETP.LT.AND P0, PT, R13, R235, !P4 ;  /* 0x000000eb0d00720c */ /* 0x000fe20006701270 */
[----:B------:R-:W4:Y:S08]  /*d9e80*/  LDC R236, c[0x0][0x228] ;  /* 0x00008a00ffec7b82 */ /* 0x000f300000000800 */
[----:B------:R-:W4:Y:S01]  /*d9e90*/  LDC R235, c[0x0][0x22c] ;  /* 0x00008b00ffeb7b82 */ /* 0x000f220000000800 */
[----:B------:R-:W-:Y:S01]  /*d9ea0*/  ISETP.LT.AND P3, PT, R11, R234, !P4 ;  /* 0x000000ea0b00720c */ /* 0x000fe20006761270 */
[----:B------:R-:W-:-:S04]  /*d9eb0*/  IMAD.WIDE R196, R0, 0x4, R8 ;  /* 0x0000000400c47825 */ /* 0x000fc800078e0208 */
[----:B------:R-:W-:Y:S01]  /*d9ec0*/  IMAD.IADD R0, R0, 0x1, R14 ;  /* 0x0000000100007824 */ /* 0x000fe200078e020e */
[----:B-1----:R-:W-:Y:S02]  /*d9ed0*/  ISETP.LT.AND P4, PT, R15, R238, !P4 ;  /* 0x000000ee0f00720c */ /* 0x002fe40006781270 */
[C---:B------:R-:W-:Y:S01]  /*d9ee0*/  IADD3 R16, R10.reuse, 0xea, RZ ;  /* 0x000000ea0a107810 */ /* 0x040fe20007ffe0ff */
[----:B------:R-:W-:Y:S02]  /*d9ef0*/  VIADD R232, R10, 0xeb ;  /* 0x000000eb0ae87836 */ /* 0x000fe40000000000 */
[----:B------:R-:W-:Y:S01]  /*d9f00*/  IMAD.WIDE R198, R0, 0x4, R2 ;  /* 0x0000000400c67825 */ /* 0x000fe200078e0202 */
[----:B---3--:R1:W-:Y:S01]  /*d9f10*/  @P6 STG.E desc[UR60][R196.64], R237 ;  /* 0x000000edc4006986 */ /* 0x0083e2000c10193c */
[----:B------:R-:W-:-:S03]  /*d9f20*/  ISETP.GE.AND P6, PT, R16, R245, PT ;  /* 0x000000f51000720c */ /* 0x000fc60003fc6270 */
[----:B------:R-:W3:Y:S01]  /*d9f30*/  LDL.LU R238, [R1+0x19c4] ;  /* 0x0019c40001ee7983 */ /* 0x000ee20000300800 */
[C---:B------:R-:W-:Y:S01]  /*d9f40*/  IADD3 R16, R0.reuse, R14, RZ ;  /* 0x0000000e00107210 */ /* 0x040fe20007ffe0ff */
[----:B------:R-:W3:Y:S08]  /*d9f50*/  LDC R234, c[0x0][0x228] ;  /* 0x00008a00ffea7b82 */ /* 0x000ef00000000800 */
[----:B------:R-:W3:Y:S08]  /*d9f60*/  LDC R245, c[0x0][0x228] ;  /* 0x00008a00fff57b82 */ /* 0x000ef00000000800 */
[----:B-1----:R-:W1:Y:S01]  /*d9f70*/  LDC R237, c[0x0][0x228] ;  /* 0x00008a00ffed7b82 */ /* 0x002e620000000800 */
[C---:B------:R-:W-:Y:S01]  /*d9f80*/  IMAD.WIDE R196, R0.reuse, 0x4, R4 ;  /* 0x0000000400c47825 */ /* 0x040fe200078e0204 */
[----:B--2---:R2:W-:Y:S04]  /*d9f90*/  @P3 STG.E desc[UR60][R198.64], R233 ;  /* 0x000000e9c6003986 */ /* 0x0045e8000c10193c */
[----:B------:R4:W-:Y:S01]  /*d9fa0*/  @P0 STG.E desc[UR60][R196.64], R246 ;  /* 0x000000f6c4000986 */ /* 0x0009e2000c10193c */
[----:B--2---:R-:W-:-:S04]  /*d9fb0*/  IMAD.WIDE R198, R0, 0x4, R6 ;  /* 0x0000000400c67825 */ /* 0x004fc800078e0206 */
[----:B----4-:R-:W-:Y:S01]  /*d9fc0*/  IMAD.WIDE R196, R0, 0x4, R8 ;  /* 0x0000000400c47825 */ /* 0x010fe200078e0208 */
[----:B------:R-:W-:Y:S01]  /*d9fd0*/  ISETP.LT.AND P3, PT, R13, R244, !P6 ;  /* 0x000000f40d00720c */ /* 0x000fe20007761270 */
[----:B------:R-:W2:Y:S04]  /*d9fe0*/  LDL.LU R0, [R1+0x15c4] ;  /* 0x0015c40001007983 */ /* 0x000ea80000300800 */
[----:B------:R4:W-:Y:S01]  /*d9ff0*/  @P5 STG.E desc[UR60][R198.64], R247 ;  /* 0x000000f7c6005986 */ /* 0x0009e2000c10193c */
[----:B------:R-:W-:-:S03]  /*da000*/  ISETP.LT.AND P5, PT, R17, R236, !P6 ;  /* 0x000000ec1100720c */ /* 0x000fc600077a1270 */
[----:B------:R-:W2:Y:S04]  /*da010*/  LDL.LU R236, [R1+0x11d4] ;  /* 0x0011d40001ec7983 */ /* 0x000ea80000300800 */
[----:B------:R1:W-:Y:S01]  /*da020*/  @P4 STG.E desc[UR60][R196.64], R252 ;  /* 0x000000fcc4004986 */ /* 0x0003e2000c10193c */
[----:B------:R-:W-:Y:S02]  /*da030*/  ISETP.GE.AND P4, PT, R232, R235, PT ;  /* 0x000000ebe800720c */ /* 0x000fe40003f86270 */
[----:B------:R-:W-:Y:S01]  /*da040*/  ISETP.LT.AND P0, PT, R11, R239, !P6 ;  /* 0x000000ef0b00720c */ /* 0x000fe20007701270 */
[----:B------:R-:W2:Y:S08]  /*da050*/  LDC R233, c[0x0][0x228] ;  /* 0x00008a00ffe97b82 */ /* 0x000eb00000000800 */
[----:B----4-:R-:W4:Y:S08]  /*da060*/  LDC R247, c[0x0][0x228] ;  /* 0x00008a00fff77b82 */ /* 0x010f300000000800 */
[----:B------:R-:W4:Y:S08]  /*da070*/  LDC R246, c[0x0][0x22c] ;  /* 0x00008b00fff67b82 */ /* 0x000f300000000800 */
[----:B------:R-:W4:Y:S01]  /*da080*/  LDC R244, c[0x0][0x228] ;  /* 0x00008a00fff47b82 */ /* 0x000f220000000800 */
[----:B-1----:R-:W4:Y:S04]  /*da090*/  LDL.LU R252, [R1+0x9d4] ;  /* 0x0009d40001fc7983 */ /* 0x002f280000300800 */
[----:B------:R-:W2:Y:S01]  /*da0a0*/  LDL.LU R232, [R1+0x1db4] ;  /* 0x001db40001e87983 */ /* 0x000ea20000300800 */
[----:B------:R-:W-:-:S04]  /*da0b0*/  IMAD.WIDE R198, R16, 0x4, R2 ;  /* 0x0000000410c67825 */ /* 0x000fc800078e0202 */
[C---:B------:R-:W-:Y:S01]  /*da0c0*/  IMAD.WIDE R196, R16.reuse, 0x4, R4 ;  /* 0x0000000410c47825 */ /* 0x040fe200078e0204 */
[----:B------:R-:W4:Y:S04]  /*da0d0*/  LDL.LU R235, [R1+0xdc4] ;  /* 0x000dc40001eb7983 */ /* 0x000f280000300800 */
[----:B---3--:R1:W-:Y:S01]  /*da0e0*/  @P0 STG.E desc[UR60][R198.64], R238 ;  /* 0x000000eec6000986 */ /* 0x0083e2000c10193c */
[----:B------:R-:W3:Y:S01]  /*da0f0*/  LDC R239, c[0x0][0x228] ;  /* 0x00008a00ffef7b82 */ /* 0x000ee20000000800 */
[----:B-1----:R-:W-:Y:S01]  /*da100*/  IMAD.WIDE R198, R16, 0x4, R6 ;  /* 0x0000000410c67825 */ /* 0x002fe200078e0206 */
[----:B------:R-:W-:Y:S02]  /*da110*/  ISETP.LT.AND P6, PT, R15, R234, !P6 ;  /* 0x000000ea0f00720c */ /* 0x000fe400077c1270 */
[----:B------:R-:W-:-:S04]  /*da120*/  ISETP.LT.AND P0, PT, R11, R237, !P4 ;  /* 0x000000ed0b00720c */ /* 0x000fc80006701270 */
[----:B------:R-:W1:Y:S08]  /*da130*/  LDC R238, c[0x0][0x228] ;  /* 0x00008a00ffee7b82 */ /* 0x000e700000000800 */
[----:B------:R-:W3:Y:S08]  /*da140*/  LDC R237, c[0x0][0x22c] ;  /* 0x00008b00ffed7b82 */ /* 0x000ef00000000800 */
[----:B------:R-:W1:Y:S01]  /*da150*/  LDC R234, c[0x0][0x228] ;  /* 0x00008a00ffea7b82 */ /* 0x000e620000000800 */
[----:B--2---:R2:W-:Y:S04]  /*da160*/  @P3 STG.E desc[UR60][R196.64], R232 ;  /* 0x000000e8c4003986 */ /* 0x0045e8000c10193c */
[----:B------:R3:W-:Y:S01]  /*da170*/  @P5 STG.E desc[UR60][R198.64], R0 ;  /* 0x00000000c6005986 */ /* 0x0007e2000c10193c */
[----:B----4-:R-:W-:Y:S01]  /*da180*/  ISETP.LT.AND P5, PT, R17, R247, !P4 ;  /* 0x000000f71100720c */ /* 0x010fe200067a1270 */
[----:B--2---:R-:W-:-:S04]  /*da190*/  IMAD.WIDE R196, R16, 0x4, R8 ;  /* 0x0000000410c47825 */ /* 0x004fc800078e0208 */
[----:B---3--:R-:W-:Y:S02]  /*da1a0*/  IMAD.IADD R0, R16, 0x1, R14 ;  /* 0x0000000110007824 */ /* 0x008fe400078e020e */
[----:B------:R-:W2:Y:S04]  /*da1b0*/  LDL.LU R16, [R1+0x5d4] ;  /* 0x0005d40001107983 */ /* 0x000ea80000300800 */
[----:B------:R-:W3:Y:S01]  /*da1c0*/  LDL.LU R247, [R1+0x1d4] ;  /* 0x0001d40001f77983 */ /* 0x000ee20000300800 */
[----:B------:R-:W-:Y:S01]  /*da1d0*/  ISETP.LT.AND P3, PT, R13, R233, !P4 ;  /* 0x000000e90d00720c */ /* 0x000fe20006761270 */
[----:B------:R-:W-:Y:S01]  /*da1e0*/  IMAD.WIDE R198, R0, 0x4, R2 ;  /* 0x0000000400c67825 */ /* 0x000fe200078e0202 */
[----:B------:R-:W-:Y:S01]  /*da1f0*/  ISETP.LT.AND P4, PT, R15, R245, !P4 ;  /* 0x000000f50f00720c */ /* 0x000fe20006781270 */
[----:B------:R4:W-:Y:S04]  /*da200*/  @P6 STG.E desc[UR60][R196.64], R236 ;  /* 0x000000ecc4006986 */ /* 0x0009e8000c10193c */
[----:B------:R1:W-:Y:S01]  /*da210*/  @P0 STG.E desc[UR60][R198.64], R235 ;  /* 0x000000ebc6000986 */ /* 0x0003e2000c10193c */
[----:B------:R-:W-:Y:S01]  /*da220*/  IADD3 R232, R10, 0xec, RZ ;  /* 0x000000ec0ae87810 */ /* 0x000fe20007ffe0ff */
[----:B------:R-:W3:Y:S08]  /*da230*/  LDC R233, c[0x0][0x228] ;  /* 0x00008a00ffe97b82 */ /* 0x000ef00000000800 */
[----:B------:R-:W3:Y:S01]  /*da240*/  LDC R245, c[0x0][0x22c] ;  /* 0x00008b00fff57b82 */ /* 0x000ee20000000800 */
[----:B----4-:R-:W-:-:S04]  /*da250*/  IMAD.WIDE R196, R0, 0x4, R4 ;  /* 0x0000000400c47825 */ /* 0x010fc800078e0204 */
[----:B-1----:R-:W-:Y:S01]  /*da260*/  IMAD.WIDE R198, R0, 0x4, R6 ;  /* 0x0000000400c67825 */ /* 0x002fe200078e0206 */
[----:B------:R-:W4:Y:S04]  /*da270*/  LDL.LU R236, [R1+0x19c8] ;  /* 0x0019c80001ec7983 */ /* 0x000f280000300800 */
[----:B------:R1:W-:Y:S01]  /*da280*/  @P3 STG.E desc[UR60][R196.64], R252 ;  /* 0x000000fcc4003986 */ /* 0x0003e2000c10193c */
[----:B------:R-:W-:Y:S01]  /*da290*/  ISETP.GE.AND P6, PT, R232, R246, PT ;  /* 0x000000f6e800720c */ /* 0x000fe20003fc6270 */
[----:B------:R-:W4:Y:S01]  /*da2a0*/  LDC R235, c[0x0][0x228] ;  /* 0x00008a00ffeb7b82 */ /* 0x000f220000000800 */
[----:B-1----:R-:W-:Y:S01]  /*da2b0*/  IMAD.WIDE R196, R0, 0x4, R8 ;  /* 0x0000000400c47825 */ /* 0x002fe200078e0208 */
[----:B------:R-:W4:Y:S04]  /*da2c0*/  LDL.LU R252, [R1+0x11d8] ;  /* 0x0011d80001fc7983 */ /* 0x000f280000300800 */
[----:B------:R-:W4:Y:S04]  /*da2d0*/  LDL.LU R246, [R1+0x9d8] ;  /* 0x0009d80001f67983 */ /* 0x000f280000300800 */
[----:B--2---:R1:W-:Y:S04]  /*da2e0*/  @P5 STG.E desc[UR60][R198.64], R16 ;  /* 0x00000010c6005986 */ /* 0x0043e8000c10193c */
[----:B---3--:R2:W-:Y:S01]  /*da2f0*/  @P4 STG.E desc[UR60][R196.64], R247 ;  /* 0x000000f7c4004986 */ /* 0x0085e2000c10193c */
[----:B-1----:R-:W-:-:S03]  /*da300*/  VIADD R16, R10, 0xed ;  /* 0x000000ed0a107836 */ /* 0x002fc60000000000 */
[----:B--2---:R-:W2:Y:S02]  /*da310*/  LDL.LU R247, [R1+0x5d8] ;  /* 0x0005d80001f77983 */ /* 0x004ea40000300800 */
[----:B------:R-:W-:Y:S02]  /*da320*/  ISETP.GE.AND P4, PT, R16, R237, PT ;  /* 0x000000ed1000720c */ /* 0x000fe40003f86270 */
[----:B------:R-:W3:Y:S04]  /*da330*/  LDL.LU R16, [R1+0x1db8] ;  /* 0x001db80001107983 */ /* 0x000ee80000300800 */
[----:B------:R-:W2:Y:S01]  /*da340*/  LDL.LU R237, [R1+0x15c8] ;  /* 0x0015c80001ed7983 */ /* 0x000ea20000300800 */
[----:B------:R-:W-:Y:S02]  /*da350*/  ISETP.LT.AND P5, PT, R11, R238, !P6 ;  /* 0x000000ee0b00720c */ /* 0x000fe400077a1270 */
[----:B------:R-:W-:-:S02]  /*da360*/  ISETP.LT.AND P3, PT, R13, R239, !P6 ;  /* 0x000000ef0d00720c */ /* 0x000fc40007761270 */
[----:B------:R-:W-:Y:S02]  /*da370*/  ISETP.LT.AND P0, PT, R17, R244, !P6 ;  /* 0x000000f41100720c */ /* 0x000fe40007701270 */
[----:B------:R-:W-:Y:S02]  /*da380*/  IADD3 R0, R0, R14, RZ ;  /* 0x0000000e00007210 */ /* 0x000fe40007ffe0ff */
[----:B------:R-:W-:Y:S01]  /*da390*/  ISETP.LT.AND P6, PT, R15, R233, !P6 ;  /* 0x000000e90f00720c */ /* 0x000fe200077c1270 */
[----:B------:R-:W1:Y:S08]  /*da3a0*/  LDC R238, c[0x0][0x228] ;  /* 0x00008a00ffee7b82 */ /* 0x000e700000000800 */
[----:B------:R-:W1:Y:S08]  /*da3b0*/  LDC R244, c[0x0][0x228] ;  /* 0x00008a00fff47b82 */ /* 0x000e700000000800 */
[----:B------:R-:W1:Y:S01]  /*da3c0*/  LDC R239, c[0x0][0x228] ;  /* 0x00008a00ffef7b82 */ /* 0x000e620000000800 */
[----:B------:R-:W-:-:S04]  /*da3d0*/  IMAD.WIDE R196, R0, 0x4, R2 ;  /* 0x0000000400c47825 */ /* 0x000fc800078e0202 */
[----:B------:R-:W-:-:S04]  /*da3e0*/  IMAD.WIDE R198, R0, 0x4, R4 ;  /* 0x0000000400c67825 */ /* 0x000fc800078e0204 */
[C---:B------:R-:W-:Y:S01]  /*da3f0*/  IMAD.WIDE R232, R0.reuse, 0x4, R6 ;  /* 0x0000000400e87825 */ /* 0x040fe200078e0206 */
[----:B----4-:R4:W-:Y:S02]  /*da400*/  @P5 STG.E desc[UR60][R196.64], R236 ;  /* 0x000000ecc4005986 */ /* 0x0109e4000c10193c */
[----:B----4-:R-:W4:Y:S02]  /*da410*/  LDC R236, c[0x0][0x228] ;  /* 0x00008a00ffec7b82 */ /* 0x010f240000000800 */
[----:B---3--:R-:W-:Y:S04]  /*da420*/  @P3 STG.E desc[UR60][R198.64], R16 ;  /* 0x00000010c6003986 */ /* 0x008fe8000c10193c */
[----:B--2---:R2:W-:Y:S04]  /*da430*/  @P0 STG.E desc[UR60][R232.64], R237 ;  /* 0x000000ede8000986 */ /* 0x0045e8000c10193c */
[----:B--2---:R-:W2:Y:S01]  /*da440*/  LDL.LU R233, [R1+0xdc8] ;  /* 0x000dc80001e97983 */ /* 0x004ea20000300800 */
[----:B------:R-:W-:Y:S01]  /*da450*/  ISETP.LT.AND P0, PT, R11, R234, !P4 ;  /* 0x000000ea0b00720c */ /* 0x000fe20006701270 */
[----:B------:R-:W-:-:S04]  /*da460*/  IMAD.WIDE R196, R0, 0x4, R8 ;  /* 0x0000000400c47825 */ /* 0x000fc800078e0208 */
[----:B------:R-:W-:Y:S01]  /*da470*/  IMAD.IADD R0, R0, 0x1, R14 ;  /* 0x0000000100007824 */ /* 0x000fe200078e020e */
[----:B------:R-:W-:Y:S02]  /*da480*/  IADD3 R16, R10, 0xee, RZ ;  /* 0x000000ee0a107810 */ /* 0x000fe40007ffe0ff */
[----:B------:R-:W-:Y:S02]  /*da490*/  ISETP.LT.AND P3, PT, R13, R235, !P4 ;  /* 0x000000eb0d00720c */ /* 0x000fe40006761270 */
[----:B----4-:R-:W-:Y:S01]  /*da4a0*/  ISETP.LT.AND P5, PT, R17, R236, !P4 ;  /* 0x000000ec1100720c */ /* 0x010fe200067a1270 */
[----:B------:R-:W-:Y:S01]  /*da4b0*/  IMAD.WIDE R198, R0, 0x4, R2 ;  /* 0x0000000400c67825 */ /* 0x000fe200078e0202 */
[----:B------:R3:W-:Y:S01]  /*da4c0*/  @P6 STG.E desc[UR60][R196.64], R252 ;  /* 0x000000fcc4006986 */ /* 0x0007e2000c10193c */
[----:B------:R-:W-:Y:S02]  /*da4d0*/  ISETP.GE.AND P6, PT, R16, R245, PT ;  /* 0x000000f51000720c */ /* 0x000fe40003fc6270 */
[----:B-1----:R-:W-:Y:S01]  /*da4e0*/  ISETP.LT.AND P4, PT, R15, R238, !P4 ;  /* 0x000000ee0f00720c */ /* 0x002fe20006781270 */
[----:B------:R-:W1:Y:S01]  /*da4f0*/  LDC R236, c[0x0][0x228] ;  /* 0x00008a00ffec7b82 */ /* 0x000e620000000800 */
[----:B------:R-:W-:-:S07]  /*da500*/  IADD3 R16, R0, R14, RZ ;  /* 0x0000000e00107210 */ /* 0x000fce0007ffe0ff */
[----:B------:R-:W4:Y:S08]  /*da510*/  LDC R235, c[0x0][0x22c] ;  /* 0x00008b00ffeb7b82 */ /* 0x000f300000000800 */
[----:B------:R-:W4:Y:S01]  /*da520*/  LDC R234, c[0x0][0x228] ;  /* 0x00008a00ffea7b82 */ /* 0x000f220000000800 */
[----:B------:R-:W-:-:S07]  /*da530*/  VIADD R232, R10, 0xef ;  /* 0x000000ef0ae87836 */ /* 0x000fce0000000000 */
[----:B------:R-:W4:Y:S08]  /*da540*/  LDC R237, c[0x0][0x228] ;  /* 0x00008a00ffed7b82 */ /* 0x000f300000000800 */
[----:B------:R-:W4:Y:S01]  /*da550*/  LDC R245, c[0x0][0x228] ;  /* 0x00008a00fff57b82 */ /* 0x000f220000000800 */
[----:B---3--:R-:W3:Y:S04]  /*da560*/  LDL.LU R252, [R1+0x1dbc] ;  /* 0x001dbc0001fc7983 */ /* 0x008ee80000300800 */
[----:B------:R-:W3:Y:S01]  /*da570*/  LDL.LU R238, [R1+0x19cc] ;  /* 0x0019cc0001ee7983 */ /* 0x000ee20000300800 */
[----:B------:R-:W-:-:S03]  /*da580*/  IMAD.WIDE R196, R0, 0x4, R4 ;  /* 0x0000000400c47825 */ /* 0x000fc600078e0204 */
[----:B--2---:R2:W-:Y:S01]  /*da590*/  @P0 STG.E desc[UR60][R198.64], R233 ;  /* 0x000000e9c6000986 */ /* 0x0045e2000c10193c */
[----:B------:R-:W-:-:S03]  /*da5a0*/  ISETP.LT.AND P0, PT, R13, R244, !P6 ;  /* 0x000000f40d00720c */ /* 0x000fc60007701270 */
[----:B------:R-:W3:Y:S04]  /*da5b0*/  LDL.LU R244, [R1+0x1d8] ;  /* 0x0001d80001f47983 */ /* 0x000ee80000300800 */
[----:B------:R1:W-:Y:S01]  /*da5c0*/  @P3 STG.E desc[UR60][R196.64], R246 ;  /* 0x000000f6c4003986 */ /* 0x0003e2000c10193c */
[----:B--2---:R-:W-:-:S04]  /*da5d0*/  IMAD.WIDE R198, R0, 0x4, R6 ;  /* 0x0000000400c67825 */ /* 0x004fc800078e0206 */
[----:B-1----:R-:W-:Y:S01]  /*da5e0*/  IMAD.WIDE R196, R0, 0x4, R8 ;  /* 0x0000000400c47825 */ /* 0x002fe200078e0208 */
[----:B------:R-:W1:Y:S01]  /*da5f0*/  LDC R233, c[0x0][0x228] ;  /* 0x00008a00ffe97b82 */ /* 0x000e620000000800 */
[----:B------:R-:W2:Y:S04]  /*da600*/  LDL.LU R0, [R1+0x15cc] ;  /* 0x0015cc0001007983 */ /* 0x000ea80000300800 */
[----:B------:R4:W-:Y:S01]  /*da610*/  @P5 STG.E desc[UR60][R198.64], R247 ;  /* 0x000000f7c6005986 */ /* 0x0009e2000c10193c */
[----:B------:R-:W-:-:S03]  /*da620*/  ISETP.LT.AND P5, PT, R17, R236, !P6 ;  /* 0x000000ec1100720c */ /* 0x000fc600077a1270 */
[----:B------:R-:W2:Y:S01]  /*da630*/  LDL.LU R236, [R1+0x11dc] ;  /* 0x0011dc0001ec7983 */ /* 0x000ea20000300800 */
[----:B------:R-:W-:Y:S01]  /*da640*/  ISETP.LT.AND P3, PT, R11, R239, !P6 ;  /* 0x000000ef0b00720c */ /* 0x000fe20007761270 */
[----:B------:R-:W1:Y:S08]  /*da650*/  LDC R246, c[0x0][0x22c] ;  /* 0x00008b00fff67b82 */ /* 0x000e700000000800 */
[----:B----4-:R-:W4:Y:S01]  /*da660*/  LDC R247, c[0x0][0x228] ;  /* 0x00008a00fff77b82 */ /* 0x010f220000000800 */
[----:B------:R-:W-:Y:S01]  /*da670*/  IMAD.WIDE R198, R16, 0x4, R2 ;  /* 0x0000000410c67825 */ /* 0x000fe200078e0202 */
[----:B------:R-:W-:-:S06]  /*da680*/  ISETP.LT.AND P6, PT, R15, R234, !P6 ;  /* 0x000000ea0f00720c */ /* 0x000fcc00077c1270 */
[----:B------:R-:W1:Y:S08]  /*da690*/  LDC R239, c[0x0][0x228] ;  /* 0x00008a00ffef7b82 */ /* 0x000e700000000800 */
[----:B------:R-:W1:Y:S01]  /*da6a0*/  LDC R234, c[0x0][0x228] ;  /* 0x00008a00ffea7b82 */ /* 0x000e620000000800 */
[----:B---3--:R3:W-:Y:S04]  /*da6b0*/  @P4 STG.E desc[UR60][R196.64], R244 ;  /* 0x000000f4c4004986 */ /* 0x0087e8000c10193c */
[----:B------:R4:W-:Y:S01]  /*da6c0*/  @P3 STG.E desc[UR60][R198.64], R238 ;  /* 0x000000eec6003986 */ /* 0x0009e2000c10193c */
[----:B------:R-:W-:-:S03]  /*da6d0*/  ISETP.GE.AND P4, PT, R232, R235, PT ;  /* 0x000000ebe800720c */ /* 0x000fc60003f86270 */
[----:B------:R-:W2:Y:S01]  /*da6e0*/  LDL.LU R235, [R1+0xdcc] ;  /* 0x000dcc0001eb7983 */ /* 0x000ea20000300800 */
[----:B---3--:R-:W-:-:S04]  /*da6f0*/  IMAD.WIDE R196, R16, 0x4, R4 ;  /* 0x0000000410c47825 */ /* 0x008fc800078e0204 */
[----:B----4-:R-:W-:Y:S01]  /*da700*/  IMAD.WIDE R198, R16, 0x4, R6 ;  /* 0x0000000410c67825 */ /* 0x010fe200078e0206 */
[----:B------:R-:W3:Y:S08]  /*da710*/  LDC R238, c[0x0][0x228] ;  /* 0x00008a00ffee7b82 */ /* 0x000ef00000000800 */
[----:B------:R-:W4:Y:S01]  /*da720*/  LDC R244, c[0x0][0x228] ;  /* 0x00008a00fff47b82 */ /* 0x000f220000000800 */
[----:B------:R1:W-:Y:S04]  /*da730*/  @P0 STG.E desc[UR60][R196.64], R252 ;  /* 0x000000fcc4000986 */ /* 0x0003e8000c10193c */
[----:B--2---:R2:W-:Y:S01]  /*da740*/  @P5 STG.E desc[UR60][R198.64], R0 ;  /* 0x00000000c6005986 */ /* 0x0045e2000c10193c */
[----:B------:R-:W-:-:S03]  /*da750*/  ISETP.LT.AND P5, PT, R17, R247, !P4 ;  /* 0x000000f71100720c */ /* 0x000fc600067a1270 */
[----:B-1----:R-:W4:Y:S01]  /*da760*/  LDL.LU R252, [R1+0x1dc] ;  /* 0x0001dc0001fc7983 */ /* 0x002f220000300800 */
[C---:B--2---:R-:W-:Y:S02]  /*da770*/  IMAD.IADD R0, R16.reuse, 0x1, R14 ;  /* 0x0000000110007824 */ /* 0x044fe400078e020e */
[----:B------:R-:W-:Y:S02]  /*da780*/  IMAD.WIDE R196, R16, 0x4, R8 ;  /* 0x0000000410c47825 */ /* 0x000fe400078e0208 */
[----:B------:R-:W2:Y:S04]  /*da790*/  LDL.LU R16, [R1+0x5dc] ;  /* 0x0005dc0001107983 */ /* 0x000ea80000300800 */
[----:B------:R-:W3:Y:S04]  /*da7a0*/  LDL.LU R247, [R1+0x9dc] ;  /* 0x0009dc0001f77983 */ /* 0x000ee80000300800 */
[----:B------:R1:W-:Y:S04]  /*da7b0*/  @P6 STG.E desc[UR60][R196.64], R236 ;  /* 0x000000ecc4006986 */ /* 0x0003e8000c10193c */
[----:B-1----:R-:W4:Y:S01]  /*da7c0*/  LDL.LU R236, [R1+0x19d0] ;  /* 0x0019d00001ec7983 */ /* 0x002f220000300800 */
[----:B------:R-:W-:-:S02]  /*da7d0*/  ISETP.LT.AND P3, PT, R11, R237, !P4 ;  /* 0x000000ed0b00720c */ /* 0x000fc40006761270 */
[----:B------:R-:W-:Y:S01]  /*da7e0*/  ISETP.LT.AND P0, PT, R13, R233, !P4 ;  /* 0x000000e90d00720c */ /* 0x000fe20006701270 */
[----:B------:R-:W-:Y:S01]  /*da7f0*/  IMAD.WIDE R198, R0, 0x4, R2 ;  /* 0x0000000400c67825 */ /* 0x000fe200078e0202 */
[----:B------:R-:W-:-:S03]  /*da800*/  IADD3 R232, R10, 0xf0, RZ ;  /* 0x000000f00ae87810 */ /* 0x000fc60007ffe0ff */
[----:B------:R-:W-:Y:S01]  /*da810*/  IMAD.WIDE R196, R0, 0x4, R4 ;  /* 0x0000000400c47825 */ /* 0x000fe200078e0204 */
[----:B------:R-:W-:Y:S01]  /*da820*/  ISETP.LT.AND P4, PT, R15, R245, !P4 ;  /* 0x000000f50f00720c */ /* 0x000fe20006781270 */
[----:B------:R-:W1:Y:S01]  /*da830*/  LDC R237, c[0x0][0x22c] ;  /* 0x00008b00ffed7b82 */ /* 0x000e620000000800 */
[----:B------:R-:W-:-:S07]  /*da840*/  ISETP.GE.AND P6, PT, R232, R246, PT ;  /* 0x000000f6e800720c */ /* 0x000fce0003fc6270 */
[----:B------:R-:W1:Y:S08]  /*da850*/  LDC R233, c[0x0][0x228] ;  /* 0x00008a00ffe97b82 */ /* 0x000e700000000800 */
[----:B------:R-:W1:Y:S08]  /*da860*/  LDC R246, c[0x0][0x228] ;  /* 0x00008a00fff67b82 */ /* 0x000e700000000800 */
[----:B------:R-:W1:Y:S01]  /*da870*/  LDC R245, c[0x0][0x228] ;  /* 0x00008a00fff57b82 */ /* 0x000e620000000800 */
[----:B------:R1:W-:Y:S02]  /*da880*/  @P3 STG.E desc[UR60][R198.64], R235 ;  /* 0x000000ebc6003986 */ /* 0x0003e4000c10193c */
[----:B-1----:R-:W-:-:S05]  /*da890*/  IMAD.WIDE R198, R0, 0x4, R6 ;  /* 0x0000000400c67825 */ /* 0x002fca00078e0206 */
[----:B------:R-:W1:Y:S01]  /*da8a0*/  LDC R235, c[0x0][0x228] ;  /* 0x00008a00ffeb7b82 */ /* 0x000e620000000800 */
[----:B---3--:R3:W-:Y:S04]  /*da8b0*/  @P0 STG.E desc[UR60][R196.64], R247 ;  /* 0x000000f7c4000986 */ /* 0x0087e8000c10193c */
[----:B--2---:R2:W-:Y:S01]  /*da8c0*/  @P5 STG.E desc[UR60][R198.64], R16 ;  /* 0x00000010c6005986 */ /* 0x0045e2000c10193c */
[----:B------:R-:W-:Y:S01]  /*da8d0*/  ISETP.LT.AND P5, PT, R11, R238, !P6 ;  /* 0x000000ee0b00720c */ /* 0x000fe200077a1270 */
[C---:B---3--:R-:W-:Y:S01]  /*da8e0*/  IMAD.WIDE R196, R0.reuse, 0x4, R8 ;  /* 0x0000000400c47825 */ /* 0x048fe200078e0208 */
[----:B------:R-:W-:Y:S01]  /*da8f0*/  IADD3 R0, R0, R14, RZ ;  /* 0x0000000e00007210 */ /* 0x000fe20007ffe0ff */
[----:B------:R-:W3:Y:S04]  /*da900*/  LDL.LU R247, [R1+0xdd0] ;  /* 0x000dd00001f77983 */ /* 0x000ee80000300800 */
[----:B----4-:R4:W-:Y:S01]  /*da910*/  @P4 STG.E desc[UR60][R196.64], R252 ;  /* 0x000000fcc4004986 */ /* 0x0109e2000c10193c */
[----:B--2---:R-:W-:-:S03]  /*da920*/  VIADD R16, R10, 0xf1 ;  /* 0x000000f10a107836 */ /* 0x004fc60000000000 */
[----:B------:R-:W2:Y:S01]  /*da930*/  LDL.LU R238, [R1+0x15d0] ;  /* 0x0015d00001ee7983 */ /* 0x000ea20000300800 */
[----:B----4-:R-:W-:-:S03]  /*da940*/  IMAD.WIDE R196, R0, 0x4, R2 ;  /* 0x0000000400c47825 */ /* 0x010fc600078e0202 */
[----:B------:R-:W4:Y:S04]  /*da950*/  LDL.LU R252, [R1+0x5e0] ;  /* 0x0005e00001fc7983 */ /* 0x000f280000300800 */
[----:B------:R1:W-:Y:S01]  /*da960*/  @P5 STG.E desc[UR60][R196.64], R236 ;  /* 0x000000ecc4005986 */ /* 0x0003e2000c10193c */
[----:B------:R-:W-:-:S03]  /*da970*/  ISETP.GE.AND P4, PT, R16, R237, PT ;  /* 0x000000ed1000720c */ /* 0x000fc60003f86270 */
[----:B------:R-:W3:Y:S04]  /*da980*/  LDL.LU R16, [R1+0x1dc0] ;  /* 0x001dc00001107983 */ /* 0x000ee80000300800 */
[----:B------:R-:W4:Y:S01]  /*da990*/  LDL.LU R237, [R1+0x11e0] ;  /* 0x0011e00001ed7983 */ /* 0x000f220000300800 */
[----:B-1----:R-:W1:Y:S02]  /*da9a0*/  LDC R236, c[0x0][0x228] ;  /* 0x00008a00ffec7b82 */ /* 0x002e640000000800 */
[----:B-1----:R-:W-:Y:S02]  /*da9b0*/  ISETP.LT.AND P5, PT, R17, R236, !P4 ;  /* 0x000000ec1100720c */ /* 0x002fe400067a1270 */
[----:B------:R-:W4:Y:S01]  /*da9c0*/  LDL.LU R236, [R1+0x9e0] ;  /* 0x0009e00001ec7983 */ /* 0x000f220000300800 */
[----:B------:R-:W-:-:S02]  /*da9d0*/  ISETP.LT.AND P0, PT, R13, R239, !P6 ;  /* 0x000000ef0d00720c */ /* 0x000fc40007701270 */
[----:B------:R-:W-:Y:S01]  /*da9e0*/  ISETP.LT.AND P3, PT, R17, R244, !P6 ;  /* 0x000000f41100720c */ /* 0x000fe20007761270 */
[C---:B------:R-:W-:Y:S01]  /*da9f0*/  IMAD.WIDE R198, R0.reuse, 0x4, R4 ;  /* 0x0000000400c67825 */ /* 0x040fe200078e0204 */
[----:B------:R-:W1:Y:S01]  /*daa00*/  LDC R244, c[0x0][0x22c] ;  /* 0x00008b00fff47b82 */ /* 0x000e620000000800 */
[----:B------:R-:W-:Y:S02]  /*daa10*/  ISETP.LT.AND P6, PT, R15, R233, !P6 ;  /* 0x000000e90f00720c */ /* 0x000fe400077c1270 */
[----:B------:R-:W-:-:S04]  /*daa20*/  IMAD.WIDE R232, R0, 0x4, R6 ;  /* 0x0000000400e87825 */ /* 0x000fc800078e0206 */
[C---:B------:R-:W-:Y:S01]  /*daa30*/  IMAD.WIDE R196, R0.reuse, 0x4, R8 ;  /* 0x0000000400c47825 */ /* 0x040fe200078e0208 */
[----:B------:R-:W4:Y:S01]  /*daa40*/  LDC R239, c[0x0][0x228] ;  /* 0x00008a00ffef7b82 */ /* 0x000f220000000800 */
[----:B---3--:R-:W-:Y:S04]  /*daa50*/  @P0 STG.E desc[UR60][R198.64], R16 ;  /* 0x00000010c6000986 */ /* 0x008fe8000c10193c */
[----:B--2---:R2:W-:Y:S01]  /*daa60*/  @P3 STG.E desc[UR60][R232.64], R238 ;  /* 0x000000eee8003986 */ /* 0x0045e2000c10193c */
[----:B------:R-:W-:Y:S02]  /*daa70*/  ISETP.LT.AND P3, PT, R11, R234, !P4 ;  /* 0x000000ea0b00720c */ /* 0x000fe40006761270 */
[----:B------:R-:W-:Y:S01]  /*daa80*/  ISETP.LT.AND P0, PT, R13, R235, !P4 ;  /* 0x000000eb0d00720c */ /* 0x000fe20006701270 */
[----:B------:R3:W-:Y:S01]  /*daa90*/  @P6 STG.E desc[UR60][R196.64], R247 ;  /* 0x000000f7c4006986 */ /* 0x0007e2000c10193c */
[----:B------:R-:W4:Y:S08]  /*daaa0*/  LDC R235, c[0x0][0x22c] ;  /* 0x00008b00ffeb7b82 */ /* 0x000f300000000800 */
[----:B------:R-:W4:Y:S08]  /*daab0*/  LDC R234, c[0x0][0x228] ;  /* 0x00008a00ffea7b82 */ /* 0x000f300000000800 */
[----:B--2---:R-:W2:Y:S08]  /*daac0*/  LDC R238, c[0x0][0x228] ;  /* 0x00008a00ffee7b82 */ /* 0x004eb00000000800 */
[----:B------:R-:W2:Y:S01]  /*daad0*/  LDC R233, c[0x0][0x228] ;  /* 0x00008a00ffe97b82 */ /* 0x000ea20000000800 */
[----:B------:R-:W-:Y:S01]  /*daae0*/  IMAD.IADD R16, R0, 0x1, R14 ;  /* 0x0000000100107824 */ /* 0x000fe200078e020e */
[----:B------:R-:W-:-:S03]  /*daaf0*/  IADD3 R0, R10, 0xf2, RZ ;  /* 0x000000f20a007810 */ /* 0x000fc60007ffe0ff */
[----:B------:R-:W-:-:S04]  /*dab00*/  IMAD.WIDE R198, R16, 0x4, R2 ;  /* 0x0000000410c67825 */ /* 0x000fc800078e0202 */
[----:B---3--:R-:W-:Y:S01]  /*dab10*/  IMAD.WIDE R196, R16, 0x4, R4 ;  /* 0x0000000410c47825 */ /* 0x008fe200078e0204 */
[----:B-1----:R-:W-:Y:S01]  /*dab20*/  ISETP.GE.AND P6, PT, R0, R244, PT ;  /* 0x000000f40000720c */ /* 0x002fe20003fc6270 */
[----:B------:R-:W3:Y:S04]  /*dab30*/  LDL.LU R247, [R1+0x15d4] ;  /* 0x0015d40001f77983 */ /* 0x000ee80000300800 */
[----:B----4-:R1:W-:Y:S01]  /*dab40*/  @P3 STG.E desc[UR60][R198.64], R237 ;  /* 0x000000edc6003986 */ /* 0x0103e2000c10193c */
[----:B------:R-:W-:Y:S01]  /*dab50*/  IMAD.IADD R0, R16, 0x1, R14 ;  /* 0x0000000110007824 */ /* 0x000fe200078e020e */
[----:B------:R-:W-:Y:S02]  /*dab60*/  ISETP.LT.AND P3, PT, R13, R246, !P6 ;  /* 0x000000f60d00720c */ /* 0x000fe40007761270 */
[----:B------:R-:W-:Y:S01]  /*dab70*/  ISETP.LT.AND P4, PT, R15, R239, !P4 ;  /* 0x000000ef0f00720c */ /* 0x000fe20006781270 */
[----:B------:R-:W4:Y:S01]  /*dab80*/  LDL.LU R246, [R1+0x1dc4] ;  /* 0x001dc40001f67983 */ /* 0x000f220000300800 */
[----:B------:R-:W-:Y:S01]  /*dab90*/  IADD3 R232, R10, 0xf3, RZ ;  /* 0x000000f30ae87810 */ /* 0x000fe20007ffe0ff */
[----:B------:R-:W3:Y:S08]  /*daba0*/  LDC R244, c[0x0][0x228] ;  /* 0x00008a00fff47b82 */ /* 0x000ef00000000800 */
[----:B-1----:R-:W1:Y:S08]  /*dabb0*/  LDC R237, c[0x0][0x228] ;  /* 0x00008a00ffed7b82 */ /* 0x002e700000000800 */
[----:B------:R-:W3:Y:S01]  /*dabc0*/  LDC R239, c[0x0][0x228] ;  /* 0x00008a00ffef7b82 */ /* 0x000ee20000000800 */
[----:B------:R-:W-:Y:S01]  /*dabd0*/  IMAD.WIDE R198, R16, 0x4, R6 ;  /* 0x0000000410c67825 */ /* 0x000fe200078e0206 */
[----:B------:R2:W-:Y:S01]  /*dabe0*/  @P0 STG.E desc[UR60][R196.64], R236 ;  /* 0x000000ecc4000986 */ /* 0x0005e2000c10193c */
[----:B------:R-:W-:-:S03]  /*dabf0*/  ISETP.LT.AND P0, PT, R11, R245, !P6 ;  /* 0x000000f50b00720c */ /* 0x000fc60007701270 */
[----:B------:R-:W3:Y:S04]  /*dac00*/  LDL.LU R245, [R1+0x19d4] ;  /* 0x0019d40001f57983 */ /* 0x000ee80000300800 */
[----:B------:R2:W-:Y:S02]  /*dac10*/  @P5 STG.E desc[UR60][R198.64], R252 ;  /* 0x000000fcc6005986 */ /* 0x0005e4000c10193c */
[----:B--2---:R-:W-:Y:S01]  /*dac20*/  IMAD.WIDE R196, R16, 0x4, R8 ;  /* 0x0000000410c47825 */ /* 0x004fe200078e0208 */
[----:B------:R-:W2:Y:S01]  /*dac30*/  LDC R236, c[0x0][0x22c] ;  /* 0x00008b00ffec7b82 */ /* 0x000ea20000000800 */
[----:B------:R-:W2:Y:S04]  /*dac40*/  LDL.LU R252, [R1+0xdd4] ;  /* 0x000dd40001fc7983 */ /* 0x000ea80000300800 */
[----:B------:R-:W4:Y:S01]  /*dac50*/  LDL.LU R16, [R1+0x1e0] ;  /* 0x0001e00001107983 */ /* 0x000f220000300800 */
[----:B------:R-:W-:Y:S01]  /*dac60*/  IMAD.WIDE R198, R0, 0x4, R2 ;  /* 0x0000000400c67825 */ /* 0x000fe200078e0202 */
[----:B------:R-:W-:-:S02]  /*dac70*/  ISETP.LT.AND P5, PT, R17, R238, !P6 ;  /* 0x000000ee1100720c */ /* 0x000fc400077a1270 */
[----:B------:R-:W2:Y:S01]  /*dac80*/  LDL.LU R238, [R1+0x5e4] ;  /* 0x0005e40001ee7983 */ /* 0x000ea20000300800 */
[----:B------:R-:W-:Y:S02]  /*dac90*/  ISETP.LT.AND P6, PT, R15, R233, !P6 ;  /* 0x000000e90f00720c */ /* 0x000fe400077c1270 */
[----:B------:R-:W2:Y:S01]  /*daca0*/  LDC R233, c[0x0][0x228] ;  /* 0x00008a00ffe97b82 */ /* 0x000ea20000000800 */
[----:B----4-:R4:W-:Y:S01]  /*dacb0*/  @P4 STG.E desc[UR60][R196.64], R16 ;  /* 0x00000010c4004986 */ /* 0x0109e2000c10193c */
[----:B------:R-:W-:-:S03]  /*dacc0*/  ISETP.GE.AND P4, PT, R232, R235, PT ;  /* 0x000000ebe800720c */ /* 0x000fc60003f86270 */
[----:B---3--:R3:W-:Y:S03]  /*dacd0*/  @P0 STG.E desc[UR60][R198.64], R245 ;  /* 0x000000f5c6000986 */ /* 0x0087e6000c10193c */
[----:B------:R-:W2:Y:S08]  /*dace0*/  LDC R232, c[0x0][0x228] ;  /* 0x00008a00ffe87b82 */ /* 0x000eb00000000800 */
[----:B------:R-:W2:Y:S01]  /*dacf0*/  LDC R235, c[0x0][0x228] ;  /* 0x00008a00ffeb7b82 */ /* 0x000ea20000000800 */
[----:B----4-:R-:W-:-:S04]  /*dad00*/  IMAD.WIDE R196, R0, 0x4, R4 ;  /* 0x0000000400c47825 */ /* 0x010fc800078e0204 */
[C---:B---3--:R-:W-:Y:S01]  /*dad10*/  IMAD.WIDE R198, R0.reuse, 0x4, R6 ;  /* 0x0000000400c67825 */ /* 0x048fe200078e0206 */
[----:B------:R-:W-:Y:S02]  /*dad20*/  IADD3 R16, R0, R14, RZ ;  /* 0x0000000e00107210 */ /* 0x000fe40007ffe0ff */
[----:B------:R-:W3:Y:S01]  /*dad30*/  LDC R245, c[0x0][0x228] ;  /* 0x00008a00fff57b82 */ /* 0x000ee20000000800 */
[----:B------:R4:W-:Y:S01]  /*dad40*/  @P3 STG.E desc[UR60][R196.64], R246 ;  /* 0x000000f6c4003986 */ /* 0x0009e2000c10193c */
[----:B-1----:R-:W-:-:S03]  /*dad50*/  ISETP.LT.AND P3, PT, R11, R237, !P4 ;  /* 0x000000ed0b00720c */ /* 0x002fc60006761270 */
[----:B------:R-:W3:Y:S04]  /*dad60*/  LDL.LU R237, [R1+0x9e4] ;  /* 0x0009e40001ed7983 */ /* 0x000ee80000300800 */
[----:B----4-:R-:W4:Y:S01]  /*dad70*/  LDL.LU R246, [R1+0x19d8] ;  /* 0x0019d80001f67983 */ /* 0x010f220000300800 */
[----:B------:R-:W-:-:S03]  /*dad80*/  IMAD.WIDE R196, R0, 0x4, R8 ;  /* 0x0000000400c47825 */ /* 0x000fc600078e0208 */
[----:B------:R-:W3:Y:S04]  /*dad90*/  LDL.LU R0, [R1+0x11e4] ;  /* 0x0011e40001007983 */ /* 0x000ee80000300800 */
[----:B------:R1:W-:Y:S04]  /*dada0*/  @P5 STG.E desc[UR60][R198.64], R247 ;  /* 0x000000f7c6005986 */ /* 0x0003e8000c10193c */
[----:B--2---:R2:W-:Y:S01]  /*dadb0*/  @P6 STG.E desc[UR60][R196.64], R252 ;  /* 0x000000fcc4006986 */ /* 0x0045e2000c10193c */
[----:B-1----:R-:W-:-:S03]  /*dadc0*/  VIADD R198, R10, 0xf4 ;  /* 0x000000f40ac67836 */ /* 0x002fc60000000000 */
[----:B------:R-:W4:Y:S04]  /*dadd0*/  LDL.LU R247, [R1+0x1dc8] ;  /* 0x001dc80001f77983 */ /* 0x000f280000300800 */
[----:B--2---:R-:W2:Y:S01]  /*dade0*/  LDL.LU R252, [R1+0x15d8] ;  /* 0x0015d80001fc7983 */ /* 0x004ea20000300800 */
[----:B------:R-:W-:Y:S01]  /*dadf0*/  ISETP.GE.AND P6, PT, R198, R236, PT ;  /* 0x000000ecc600720c */ /* 0x000fe20003fc6270 */
[C---:B------:R-:W-:Y:S01]  /*dae00*/  IMAD.WIDE R198, R16.reuse, 0x4, R2 ;  /* 0x0000000410c67825 */ /* 0x040fe200078e0202 */
[----:B------:R-:W-:Y:S02]  /*dae10*/  ISETP.LT.AND P0, PT, R13, R244, !P4 ;  /* 0x000000f40d00720c */ /* 0x000fe40006701270 */
[----:B------:R-:W-:Y:S01]  /*dae20*/  ISETP.LT.AND P5, PT, R17, R234, !P4 ;  /* 0x000000ea1100720c */ /* 0x000fe200067a1270 */
[----:B------:R-:W-:Y:S01]  /*dae30*/  IMAD.WIDE R196, R16, 0x4, R4 ;  /* 0x0000000410c47825 */ /* 0x000fe200078e0204 */
[----:B------:R-:W1:Y:S01]  /*dae40*/  LDC R236, c[0x0][0x228] ;  /* 0x00008a00ffec7b82 */ /* 0x000e620000000800 */
[----:B---3--:R3:W-:Y:S01]  /*dae50*/  @P3 STG.E desc[UR60][R198.64], R0 ;  /* 0x00000000c6003986 */ /* 0x0087e2000c10193c */
[----:B------:R-:W-:-:S03]  /*dae60*/  ISETP.LT.AND P3, PT, R11, R232, !P6 ;  /* 0x000000e80b00720c */ /* 0x000fc60007761270 */
[----:B------:R-:W4:Y:S01]  /*dae70*/  LDL.LU R232, [R1+0x1e4] ;  /* 0x0001e40001e87983 */ /* 0x000f220000300800 */
[----:B------:R-:W-:Y:S02]  /*dae80*/  ISETP.LT.AND P4, PT, R15, R239, !P4 ;  /* 0x000000ef0f00720c */ /* 0x000fe40006781270 */
[----:B------:R-:W1:Y:S08]  /*dae90*/  LDC R244, c[0x0][0x228] ;  /* 0x00008a00fff47b82 */ /* 0x000e700000000800 */
[----:B------:R-:W2:Y:S01]  /*daea0*/  LDC R239, c[0x0][0x228] ;  /* 0x00008a00ffef7b82 */ /* 0x000ea20000000800 */
[----:B------:R3:W-:Y:S07]  /*daeb0*/  @P0 STG.E desc[UR60][R196.64], R237 ;  /* 0x000000edc4000986 */ /* 0x0007ee000c10193c */
[----:B------:R-:W1:Y:S01]  /*daec0*/  LDC R234, c[0x0][0x228] ;  /* 0x00008a00ffea7b82 */ /* 0x000e620000000800 */
[----:B---3--:R-:W-:-:S05]  /*daed0*/  IMAD.WIDE R198, R16, 0x4, R6 ;  /* 0x0000000410c67825 */ /* 0x008fca00078e0206 */
[----:B------:R3:W-:Y:S01]  /*daee0*/  @P5 STG.E desc[UR60][R198.64], R238 ;  /* 0x000000eec6005986 */ /* 0x0007e2000c10193c */
[C---:B------:R-:W-:Y:S01]  /*daef0*/  IMAD.IADD R0, R16.reuse, 0x1, R14 ;  /* 0x0000000110007824 */ /* 0x040fe200078e020e */
[----:B------:R-:W-:Y:S02]  /*daf00*/  ISETP.LT.AND P5, PT, R13, R235, !P6 ;  /* 0x000000eb0d00720c */ /* 0x000fe400077a1270 */
[----:B------:R-:W-:Y:S01]  /*daf10*/  ISETP.LT.AND P0, PT, R17, R233, !P6 ;  /* 0x000000e91100720c */ /* 0x000fe20007701270 */
[----:B------:R-:W1:Y:S08]  /*daf20*/  LDC R237, c[0x0][0x22c] ;  /* 0x00008b00ffed7b82 */ /* 0x000e700000000800 */
[----:B---3--:R-:W3:Y:S01]  /*daf30*/  LDC R238, c[0x0][0x22c] ;  /* 0x00008b00ffee7b82 */ /* 0x008ee20000000800 */
[----:B------:R-:W-:-:S04]  /*daf40*/  IMAD.WIDE R196, R16, 0x4, R8 ;  /* 0x0000000410c47825 */ /* 0x000fc800078e0208 */
[----:B------:R-:W-:-:S04]  /*daf50*/  IMAD.WIDE R198, R0, 0x4, R2 ;  /* 0x0000000400c67825 */ /* 0x000fc800078e0202 */
[----:B------:R-:W-:Y:S01]  /*daf60*/  VIADD R233, R10, 0xf9 ;  /* 0x000000f90ae97836 */ /* 0x000fe20000000000 */
[----:B--2---:R-:W-:Y:S01]  /*daf70*/  ISETP.LT.AND P6, PT, R15, R239, !P6 ;  /* 0x000000ef0f00720c */ /* 0x004fe200077c1270 */
[----:B------:R-:W2:Y:S01]  /*daf80*/  LDC R235, c[0x0][0x228] ;  /* 0x00008a00ffeb7b82 */ /* 0x000ea20000000800 */
[----:B------:R-:W2:Y:S01]  /*daf90*/  LDL.LU R239, [R1+0x5e8] ;  /* 0x0005e80001ef7983 */ /* 0x000ea20000300800 */
[----:B------:R-:W-:-:S03]  /*dafa0*/  IADD3 R16, R0, R14, RZ ;  /* 0x0000000e00107210 */ /* 0x000fc60007ffe0ff */
[----:B----4-:R4:W-:Y:S04]  /*dafb0*/  @P4 STG.E desc[UR60][R196.64], R232 ;  /* 0x000000e8c4004986 */ /* 0x0109e8000c10193c */
[----:B------:R1:W-:Y:S01]  /*dafc0*/  @P3 STG.E desc[UR60][R198.64], R246 ;  /* 0x000000f6c6003986 */ /* 0x0003e2000c10193c */
[----:B----4-:R-:W-:-:S04]  /*dafd0*/  IMAD.WIDE R196, R0, 0x4, R4 ;  /* 0x0000000400c47825 */ /* 0x010fc800078e0204 */
[----:B-1----:R-:W-:Y:S01]  /*dafe0*/  IMAD.WIDE R198, R0, 0x4, R6 ;  /* 0x0000000400c67825 */ /* 0x002fe200078e0206 */
[----:B------:R-:W-:Y:S02]  /*daff0*/  ISETP.LT.AND P4, PT, R17, R245, !P2 ;  /* 0x000000f51100720c */ /* 0x000fe40005781270 */
[----:B------:R-:W-:Y:S01]  /*db000*/  ISETP.LT.AND P3, PT, R13, R234, !P2 ;  /* 0x000000ea0d00720c */ /* 0x000fe20005761270 */
[----:B------:R-:W1:Y:S01]  /*db010*/  LDC R246, c[0x0][0x22c] ;  /* 0x00008b00fff67b82 */ /* 0x000e620000000800 */
[----:B------:R4:W-:Y:S01]  /*db020*/  @P5 STG.E desc[UR60][R196.64], R247 ;  /* 0x000000f7c4005986 */ /* 0x0009e2000c10193c */
[----:B------:R-:W-:-:S03]  /*db030*/  ISETP.LT.AND P5, PT, R11, R244, !P2 ;  /* 0x000000f40b00720c */ /* 0x000fc600057a1270 */
[----:B------:R-:W2:Y:S04]  /*db040*/  LDL.LU R244, [R1+0x11e8] ;  /* 0x0011e80001f47983 */ /* 0x000ea80000300800 */
[----:B------:R4:W-:Y:S01]  /*db050*/  @P0 STG.E desc[UR60][R198.64], R252 ;  /* 0x000000fcc6000986 */ /* 0x0009e2000c10193c */
[----:B---3--:R-:W-:Y:S02]  /*db060*/  ISETP.GE.AND P0, PT, R233, R238, PT ;  /* 0x000000eee900720c */ /* 0x008fe40003f06270 */
[----:B------:R-:W-:Y:S01]  /*db070*/  IADD3 R232, R10, 0xf6, RZ ;  /* 0x000000f60ae87810 */ /* 0x000fe20007ffe0ff */
[----:B------:R-:W3:Y:S08]  /*db080*/  LDC R234, c[0x0][0x228] ;  /* 0x00008a00ffea7b82 */ /* 0x000ef00000000800 */
[----:B----4-:R-:W4:Y:S08]  /*db090*/  LDC R247, c[0x0][0x228] ;  /* 0x00008a00fff77b82 */ /* 0x010f300000000800 */
[----:B------:R-:W1:Y:S01]  /*db0a0*/  LDC R245, c[0x0][0x228] ;  /* 0x00008a00fff57b82 */ /* 0x000e620000000800 */
[----:B------:R-:W-:Y:S01]  /*db0b0*/  IMAD.WIDE R196, R0, 0x4, R8 ;  /* 0x0000000400c47825 */ /* 0x000fe200078e0208 */
[----:B------:R-:W3:Y:S04]  /*db0c0*/  LDL.LU R252, [R1+0x19dc] ;  /* 0x0019dc0001fc7983 */ /* 0x000ee80000300800 */
[----:B------:R-:W4:Y:S04]  /*db0d0*/  LDL.LU R0, [R1+0x9e8] ;  /* 0x0009e80001007983 */ /* 0x000f280000300800 */
[----:B------:R-:W2:Y:S01]  /*db0e0*/  LDL.LU R238, [R1+0xdd8] ;  /* 0x000dd80001ee7983 */ /* 0x000ea20000300800 */
[----:B------:R-:W-:Y:S01]  /*db0f0*/  ISETP.LT.AND P2, PT, R15, R236, !P2 ;  /* 0x000000ec0f00720c */ /* 0x000fe20005741270 */
[----:B------:R-:W-:-:S02]  /*db100*/  IMAD.WIDE R198, R16, 0x4, R2 ;  /* 0x0000000410c67825 */ /* 0x000fc400078e0202 */
[----:B------:R-:W3:Y:S01]  /*db110*/  LDL.LU R236, [R1+0x1e8] ;  /* 0x0001e80001ec7983 */ /* 0x000ee20000300800 */
[----:B------:R-:W1:Y:S03]  /*db120*/  LDC R233, c[0x0][0x228] ;  /* 0x00008a00ffe97b82 */ /* 0x000e660000000800 */
[----:B--2---:R2:W-:Y:S04]  /*db130*/  @P6 STG.E desc[UR60][R196.64], R238 ;  /* 0x000000eec4006986 */ /* 0x0045e8000c10193c */
[----:B------:R1:W-:Y:S01]  /*db140*/  @P5 STG.E desc[UR60][R198.64], R244 ;  /* 0x000000f4c6005986 */ /* 0x0003e2000c10193c */
[----:B------:R-:W-:Y:S01]  /*db150*/  ISETP.GE.AND P6, PT, R232, R237, PT ;  /* 0x000000ede800720c */ /* 0x000fe20003fc6270 */
[----:B------:R-:W-:Y:S01]  /*db160*/  VIADD R232, R10, 0xf7 ;  /* 0x000000f70ae87836 */ /* 0x000fe20000000000 */
[----:B------:R-:W3:Y:S01]  /*db170*/  LDC R237, c[0x0][0x22c] ;  /* 0x00008b00ffed7b82 */ /* 0x000ee20000000800 */
[----:B--2---:R-:W-:-:S04]  /*db180*/  IMAD.WIDE R196, R16, 0x4, R4 ;  /* 0x0000000410c47825 */ /* 0x004fc800078e0204 */
[----:B-1----:R-:W-:-:S03]  /*db190*/  IMAD.WIDE R198, R16, 0x4, R6 ;  /* 0x0000000410c67825 */ /* 0x002fc600078e0206 */
[----:B------:R-:W1:Y:S08]  /*db1a0*/  LDC R244, c[0x0][0x228] ;  /* 0x00008a00fff47b82 */ /* 0x000e700000000800 */
[----:B------:R-:W2:Y:S01]  /*db1b0*/  LDC R238, c[0x0][0x228] ;  /* 0x00008a00ffee7b82 */ /* 0x000ea20000000800 */
[----:B----4-:R4:W-:Y:S04]  /*db1c0*/  @P3 STG.E desc[UR60][R196.64], R0 ;  /* 0x00000000c4003986 */ /* 0x0109e8000c10193c */
[----:B------:R3:W-:Y:S01]  /*db1d0*/  @P4 STG.E desc[UR60][R198.64], R239 ;  /* 0x000000efc6004986 */ /* 0x0007e2000c10193c */
[----:B------:R-:W-:Y:S01]  /*db1e0*/  ISETP.LT.AND P4, PT, R17, R247, !P6 ;  /* 0x000000f71100720c */ /* 0x000fe20007781270 */
[C---:B----4-:R-:W-:Y:S01]  /*db1f0*/  IMAD.WIDE R196, R16.reuse, 0x4, R8 ;  /* 0x0000000410c47825 */ /* 0x050fe200078e0208 */
[----:B------:R-:W-:-:S02]  /*db200*/  IADD3 R0, R16, R14, RZ ;  /* 0x0000000e10007210 */ /* 0x000fc40007ffe0ff */
[----:B---3--:R-:W-:Y:S01]  /*db210*/  ISETP.LT.AND P3, PT, R11, R234, !P6 ;  /* 0x000000ea0b00720c */ /* 0x008fe20007761270 */
[----:B------:R-:W3:Y:S04]  /*db220*/  LDL.LU R16, [R1+0x15dc] ;  /* 0x0015dc0001107983 */ /* 0x000ee80000300800 */
[----:B------:R4:W-:Y:S04]  /*db230*/  @P2 STG.E desc[UR60][R196.64], R236 ;  /* 0x000000ecc4002986 */ /* 0x0009e8000c10193c */
[----:B------:R-:W2:Y:S01]  /*db240*/  LDL.LU R247, [R1+0xddc] ;  /* 0x000ddc0001f77983 */ /* 0x000ea20000300800 */
[----:B------:R-:W-:-:S02]  /*db250*/  ISETP.GE.AND P2, PT, R232, R246, PT ;  /* 0x000000f6e800720c */ /* 0x000fc40003f46270 */
[----:B------:R-:W-:Y:S01]  /*db260*/  ISETP.LT.AND P5, PT, R13, R235, !P6 ;  /* 0x000000eb0d00720c */ /* 0x000fe200077a1270 */
[----:B------:R-:W3:Y:S01]  /*db270*/  LDL.LU R232, [R1+0x1dcc] ;  /* 0x001dcc0001e87983 */ /* 0x000ee20000300800 */
[C---:B------:R-:W-:Y:S01]  /*db280*/  IMAD.WIDE R198, R0.reuse, 0x4, R2 ;  /* 0x0000000400c67825 */ /* 0x040fe200078e0202 */
[----:B------:R-:W-:Y:S02]  /*db290*/  ISETP.LT.AND P6, PT, R15, R245, !P6 ;  /* 0x000000f50f00720c */ /* 0x000fe400077c1270 */
[----:B------:R-:W2:Y:S01]  /*db2a0*/  LDL.LU R246, [R1+0x5ec] ;  /* 0x0005ec0001f67983 */ /* 0x000ea20000300800 */
[----:B------:R-:W2:Y:S08]  /*db2b0*/  LDC R239, c[0x0][0x228] ;  /* 0x00008a00ffef7b82 */ /* 0x000eb00000000800 */
[----:B------:R-:W2:Y:S08]  /*db2c0*/  LDC R234, c[0x0][0x228] ;  /* 0x00008a00ffea7b82 */ /* 0x000eb00000000800 */
[----:B------:R-:W2:Y:S01]  /*db2d0*/  LDC R235, c[0x0][0x228] ;  /* 0x00008a00ffeb7b82 */ /* 0x000ea20000000800 */
[----:B------:R1:W-:Y:S01]  /*db2e0*/  @P3 STG.E desc[UR60][R198.64], R252 ;  /* 0x000000fcc6003986 */ /* 0x0003e2000c10193c */
[----:B----4-:R-:W-:Y:S01]  /*db2f0*/  IMAD.WIDE R196, R0, 0x4, R4 ;  /* 0x0000000400c47825 */ /* 0x010fe200078e0204 */
[----:B-1----:R-:W-:-:S05]  /*db300*/  ISETP.LT.AND P3, PT, R13, R244, !P2 ;  /* 0x000000f40d00720c */ /* 0x002fca0005761270 */
[----:B------:R-:W1:Y:S08]  /*db310*/  LDC R236, c[0x0][0x228] ;  /* 0x00008a00ffec7b82 */ /* 0x000e700000000800 */
[----:B------:R-:W4:Y:S01]  /*db320*/  LDC R245, c[0x0][0x228] ;  /* 0x00008a00fff57b82 */ /* 0x000f220000000800 */
[C---:B------:R-:W-:Y:S01]  /*db330*/  IMAD.WIDE R198, R0.reuse, 0x4, R6 ;  /* 0x0000000400c67825 */ /* 0x040fe200078e0206 */
[----:B------:R-:W4:Y:S04]  /*db340*/  LDL.LU R252, [R1+0x1ec] ;  /* 0x0001ec0001fc7983 */ /* 0x000f280000300800 */
[----:B------:R-:W4:Y:S04]  /*db350*/  LDL.LU R244, [R1+0x1dd0] ;  /* 0x001dd00001f47983 */ /* 0x000f280000300800 */
[----:B---3--:R3:W-:Y:S04]  /*db360*/  @P5 STG.E desc[UR60][R196.64], R232 ;  /* 0x000000e8c4005986 */ /* 0x0087e8000c10193c */
[----:B------:R1:W-:Y:S01]  /*db370*/  @P4 STG.E desc[UR60][R198.64], R16 ;  /* 0x00000010c6004986 */ /* 0x0003e2000c10193c */
[----:B---3--:R-:W-:-:S04]  /*db380*/  IMAD.WIDE R196, R0, 0x4, R8 ;  /* 0x0000000400c47825 */ /* 0x008fc800078e0208 */
[----:B-1----:R-:W-:Y:S01]  /*db390*/  VIADD R16, R10, 0xf8 ;  /* 0x000000f80a107836 */ /* 0x002fe20000000000 */
[----:B--2---:R1:W-:Y:S04]  /*db3a0*/  @P6 STG.E desc[UR60][R196.64], R247 ;  /* 0x000000f7c4006986 */ /* 0x0043e8000c10193c */
[----:B------:R-:W-:Y:S01]  /*db3b0*/  ISETP.GE.AND P6, PT, R16, R237, PT ;  /* 0x000000ed1000720c */ /* 0x000fe20003fc6270 */
[----:B-1----:R-:W2:Y:S04]  /*db3c0*/  LDL.LU R247, [R1+0x19e0] ;  /* 0x0019e00001f77983 */ /* 0x002ea80000300800 */
[----:B------:R-:W3:Y:S04]  /*db3d0*/  LDL.LU R16, [R1+0x11ec] ;  /* 0x0011ec0001107983 */ /* 0x000ee80000300800 */
[----:B------:R-:W4:Y:S01]  /*db3e0*/  LDL.LU R237, [R1+0x9ec] ;  /* 0x0009ec0001ed7983 */ /* 0x000f220000300800 */
[----:B------:R-:W-:-:S02]  /*db3f0*/  ISETP.LT.AND P5, PT, R11, R238, !P2 ;  /* 0x000000ee0b00720c */ /* 0x000fc400057a1270 */
[----:B------:R-:W-:Y:S02]  /*db400*/  IADD3 R0, R0, R14, RZ ;  /* 0x0000000e00007210 */ /* 0x000fe40007ffe0ff */
[----:B------:R-:W-:Y:S01]  /*db410*/  ISETP.LT.AND P4, PT, R17, R239, !P2 ;  /* 0x000000ef1100720c */ /* 0x000fe20005781270 */
[----:B------:R-:W1:Y:S02]  /*db420*/  LDC R238, c[0x0][0x228] ;  /* 0x00008a00ffee7b82 */ /* 0x000e640000000800 */
[----:B------:R-:W-:-:S04]  /*db430*/  IMAD.WIDE R196, R0, 0x4, R2 ;  /* 0x0000000400c47825 */ /* 0x000fc800078e0202 */
[----:B------:R-:W-:Y:S01]  /*db440*/  IMAD.WIDE R198, R0, 0x4, R4 ;  /* 0x0000000400c67825 */ /* 0x000fe200078e0204 */
[----:B------:R-:W-:-:S03]  /*db450*/  ISETP.LT.AND P2, PT, R15, R233, !P2 ;  /* 0x000000e90f00720c */ /* 0x000fc60005741270 */
[C---:B------:R-:W-:Y:S01]  /*db460*/  IMAD.WIDE R232, R0.reuse, 0x4, R6 ;  /* 0x0000000400e87825 */ /* 0x040fe200078e0206 */
[----:B------:R-:W1:Y:S01]  /*db470*/  LDC R239, c[0x0][0x228] ;  /* 0x00008a00ffef7b82 */ /* 0x000e620000000800 */
[----:B---3--:R3:W-:Y:S04]  /*db480*/  @P5 STG.E desc[UR60][R196.64], R16 ;  /* 0x00000010c4005986 */ /* 0x0087e8000c10193c */
[----:B----4-:R4:W-:Y:S01]  /*db490*/  @P3 STG.E desc[UR60][R198.64], R237 ;  /* 0x000000edc6003986 */ /* 0x0109e2000c10193c */
[C---:B---3--:R-:W-:Y:S02]  /*db4a0*/  IMAD.IADD R16, R0.reuse, 0x1, R14 ;  /* 0x0000000100107824 */ /* 0x048fe400078e020e */
[----:B----4-:R-:W-:Y:S01]  /*db4b0*/  IMAD.WIDE R198, R0, 0x4, R8 ;  /* 0x0000000400c67825 */ /* 0x010fe200078e0208 */
[----:B------:R-:W3:Y:S01]  /*db4c0*/  LDC R237, c[0x0][0x22c] ;  /* 0x00008b00ffed7b82 */ /* 0x000ee20000000800 */
[----:B------:R-:W4:Y:S04]  /*db4d0*/  LDL.LU R0, [R1+0x15e0] ;  /* 0x0015e00001007983 */ /* 0x000f280000300800 */
[----:B------:R1:W-:Y:S01]  /*db4e0*/  @P4 STG.E desc[UR60][R232.64], R246 ;  /* 0x000000f6e8004986 */ /* 0x0003e2000c10193c */
[----:B------:R-:W-:-:S02]  /*db4f0*/  ISETP.LT.AND P4, PT, R11, R234, !P6 ;  /* 0x000000ea0b00720c */ /* 0x000fc40007781270 */
[----:B------:R-:W-:Y:S02]  /*db500*/  ISETP.LT.AND P3, PT, R13, R235, !P6 ;  /* 0x000000eb0d00720c */ /* 0x000fe40007761270 */
[----:B------:R-:W-:Y:S01]  /*db510*/  ISETP.LT.AND P5, PT, R17, R236, !P6 ;  /* 0x000000ec1100720c */ /* 0x000fe200077a1270 */
[----:B------:R2:W-:Y:S01]  /*db520*/  @P2 STG.E desc[UR60][R198.64], R252 ;  /* 0x000000fcc6002986 */ /* 0x0005e2000c10193c */
[C---:B------:R-:W-:Y:S01]  /*db530*/  IMAD.WIDE R234, R16.reuse, 0x4, R6 ;  /* 0x0000000410ea7825 */ /* 0x040fe200078e0206 */
[----:B------:R-:W3:Y:S08]  /*db540*/  LDC.64 R196, c[0x0][0x228] ;  /* 0x00008a00ffc47b82 */ /* 0x000ef00000000a00 */
[----:B------:R-:W3:Y:S08]  /*db550*/  LDC R236, c[0x0][0x228] ;  /* 0x00008a00ffec7b82 */ /* 0x000ef00000000800 */
[----:B-1----:R-:W1:Y:S01]  /*db560*/  LDC R246, c[0x0][0x228] ;  /* 0x00008a00fff67b82 */ /* 0x002e620000000800 */
[----:B------:R-:W-:-:S04]  /*db570*/  IMAD.WIDE R232, R16, 0x4, R4 ;  /* 0x0000000410e87825 */ /* 0x000fc800078e0204 */
[----:B--2---:R-:W-:Y:S01]  /*db580*/  IMAD.WIDE R198, R16, 0x4, R2 ;  /* 0x0000000410c67825 */ /* 0x004fe200078e0202 */
[----:B------:R-:W2:Y:S04]  /*db590*/  LDL.LU R252, [R1+0x5f0] ;  /* 0x0005f00001fc7983 */ /* 0x000ea80000300800 */
[----:B------:R3:W-:Y:S04]  /*db5a0*/  @P4 STG.E desc[UR60][R198.64], R244 ;  /* 0x000000f4c6004986 */ /* 0x0007e8000c10193c */
[----:B------:R3:W-:Y:S01]  /*db5b0*/  @P3 STG.E desc[UR60][R232.64], R247 ;  /* 0x000000f7e8003986 */ /* 0x0007e2000c10193c */
[----:B------:R-:W-:-:S02]  /*db5c0*/  ISETP.LT.AND P6, PT, R15, R238, !P6 ;  /* 0x000000ee0f00720c */ /* 0x000fc400077c1270 */
[----:B------:R-:W-:Y:S01]  /*db5d0*/  ISETP.LT.AND P3, PT, R11, R239, !P0 ;  /* 0x000000ef0b00720c */ /* 0x000fe20004761270 */
[----:B------:R-:W2:Y:S01]  /*db5e0*/  LDL.LU R238, [R1+0x11f0] ;  /* 0x0011f00001ee7983 */ /* 0x000ea20000300800 */
[----:B---3--:R-:W3:Y:S03]  /*db5f0*/  LDC R244, c[0x0][0x228] ;  /* 0x00008a00fff47b82 */ /* 0x008ee60000000800 */
[----:B------:R-:W2:Y:S04]  /*db600*/  LDL.LU R247, [R1+0x9f0] ;  /* 0x0009f00001f77983 */ /* 0x000ea80000300800 */
[----:B------:R-:W2:Y:S04]  /*db610*/  LDL.LU R239, [R1+0x1dd4] ;  /* 0x001dd40001ef7983 */ /* 0x000ea80000300800 */
[----:B----4-:R4:W-:Y:S02]  /*db620*/  @P5 STG.E desc[UR60][R234.64], R0 ;  /* 0x00000000ea005986 */ /* 0x0109e4000c10193c */
[----:B----4-:R-:W-:Y:S01]  /*db630*/  VIADD R234, R10, 0xfd ;  /* 0x000000fd0aea7836 */ /* 0x010fe20000000000 */
[----:B------:R-:W-:Y:S01]  /*db640*/  ISETP.LT.AND P2, PT, R17, R245, !P0 ;  /* 0x000000f51100720c */ /* 0x000fe20004741270 */
[----:B------:R-:W4:Y:S08]  /*db650*/  LDC R235, c[0x0][0x228] ;  /* 0x00008a00ffeb7b82 */ /* 0x000f300000000800 */
[----:B------:R-:W1:Y:S01]  /*db660*/  LDC R245, c[0x0][0x228] ;  /* 0x00008a00fff57b82 */ /* 0x000e620000000800 */
[----:B------:R-:W-:-:S02]  /*db670*/  ISETP.GE.AND P5, PT, R234, R237, PT ;  /* 0x000000edea00720c */ /* 0x000fc40003fa6270 */
[----:B------:R-:W2:Y:S04]  /*db680*/  LDL.LU R234, [R1+0xde0] ;  /* 0x000de00001ea7983 */ /* 0x000ea80000300800 */
[----:B------:R-:W4:Y:S01]  /*db690*/  LDL.LU R237, [R1+0x1f0] ;  /* 0x0001f00001ed7983 */ /* 0x000f220000300800 */
[C---:B------:R-:W-:Y:S02]  /*db6a0*/  IADD3 R0, R16.reuse, R14, RZ ;  /* 0x0000000e10007210 */ /* 0x040fe40007ffe0ff */
[----:B---3--:R-:W-:Y:S01]  /*db6b0*/  ISETP.LT.AND P4, PT, R13, R244, !P0 ;  /* 0x000000f40d00720c */ /* 0x008fe20004781270 */
[----:B------:R-:W-:Y:S01]  /*db6c0*/  IMAD.WIDE R198, R16, 0x4, R8 ;  /* 0x0000000410c67825 */ /* 0x000fe200078e0208 */
[----:B------:R-:W3:Y:S03]  /*db6d0*/  LDC R244, c[0x0][0x22c] ;  /* 0x00008b00fff47b82 */ /* 0x000ee60000000800 */
[----:B------:R-:W-:Y:S01]  /*db6e0*/  IMAD.WIDE R232, R0, 0x4, R2 ;  /* 0x0000000400e87825 */ /* 0x000fe200078e0202 */
[----:B------:R-:W-:-:S02]  /*db6f0*/  IADD3 R16, R10, 0xfa, RZ ;  /* 0x000000fa0a107810 */ /* 0x000fc40007ffe0ff */
[----:B------:R-:W-:Y:S02]  /*db700*/  ISETP.LT.AND P0, PT, R15, R236, !P0 ;  /* 0x000000ec0f00720c */ /* 0x000fe40004701270 */
[----:B------:R-:W3:Y:S01]  /*db710*/  LDC R236, c[0x0][0x228] ;  /* 0x00008a00ffec7b82 */ /* 0x000ee20000000800 */
[----:B--2---:R2:W-:Y:S04]  /*db720*/  @P6 STG.E desc[UR60][R198.64], R234 ;  /* 0x000000eac6006986 */ /* 0x0045e8000c10193c */
[----:B------:R1:W-:Y:S01]  /*db730*/  @P3 STG.E desc[UR60][R232.64], R238 ;  /* 0x000000eee8003986 */ /* 0x0003e2000c10193c */
[----:B------:R-:W-:Y:S01]  /*db740*/  ISETP.GE.AND P6, PT, R16, R197, PT ;  /* 0x000000c51000720c */ /* 0x000fe20003fc6270 */
[----:B--2---:R-:W-:-:S04]  /*db750*/  IMAD.WIDE R198, R0, 0x4, R4 ;  /* 0x0000000400c67825 */ /* 0x004fc800078e0204 */
[----:B-1----:R-:W-:Y:S01]  /*db760*/  IMAD.WIDE R232, R0, 0x4, R6 ;  /* 0x0000000400e87825 */ /* 0x002fe200078e0206 */
[----:B------:R-:W1:Y:S01]  /*db770*/  LDC R238, c[0x0][0x228] ;  /* 0x00008a00ffee7b82 */ /* 0x000e620000000800 */
[----:B------:R2:W-:Y:S01]  /*db780*/  @P4 STG.E desc[UR60][R198.64], R252 ;  /* 0x000000fcc6004986 */ /* 0x0005e2000c10193c */
[----:B------:R-:W-:-:S03]  /*db790*/  ISETP.LT.AND P4, PT, R11, R245, !P6 ;  /* 0x000000f50b00720c */ /* 0x000fc60007781270 */
[----:B----4-:R4:W-:Y:S01]  /*db7a0*/  @P2 STG.E desc[UR60][R232.64], R237 ;  /* 0x000000ede8002986 */ /* 0x0109e2000c10193c */
[----:B------:R-:W-:Y:S02]  /*db7b0*/  ISETP.LT.AND P3, PT, R17, R246, !P6 ;  /* 0x000000f61100720c */ /* 0x000fe40007761270 */
[----:B------:R-:W-:Y:S01]  /*db7c0*/  ISETP.LT.AND P2, PT, R13, R235, !P6 ;  /* 0x000000eb0d00720c */ /* 0x000fe20007741270 */
[----:B------:R-:W-:Y:S01]  /*db7d0*/  VIADD R16, R10, 0xfb ;  /* 0x000000fb0a107836 */ /* 0x000fe20000000000 */
[----:B------:R-:W-:Y:S01]  /*db7e0*/  ISETP.LT.AND P6, PT, R15, R196, !P6 ;  /* 0x000000c40f00720c */ /* 0x000fe200077c1270 */
[----:B------:R-:W1:Y:S08]  /*db7f0*/  LDC R245, c[0x0][0x228] ;  /* 0x00008a00fff57b82 */ /* 0x000e700000000800 */
[----:B--2---:R-:W2:Y:S08]  /*db800*/  LDC.64 R198, c[0x0][0x228] ;  /* 0x00008a00ffc67b82 */ /* 0x004eb00000000a00 */
[----:B----4-:R-:W4:Y:S08]  /*db810*/  LDC R237, c[0x0][0x228] ;  /* 0x00008a00ffed7b82 */ /* 0x010f300000000800 */
[----:B------:R-:W4:Y:S01]  /*db820*/  LDC R246, c[0x0][0x228] ;  /* 0x00008a00fff67b82 */ /* 0x000f220000000800 */
[----:B------:R-:W2:Y:S01]  /*db830*/  LDL.LU R252, [R1+0xde4] ;  /* 0x000de40001fc7983 */ /* 0x000ea20000300800 */
[C---:B------:R-:W-:Y:S01]  /*db840*/  IMAD.WIDE R232, R0.reuse, 0x4, R8 ;  /* 0x0000000400e87825 */ /* 0x040fe200078e0208 */
[----:B------:R-:W-:-:S05]  /*db850*/  IADD3 R0, R0, R14, RZ ;  /* 0x0000000e00007210 */ /* 0x000fca0007ffe0ff */
[----:B------:R-:W-:Y:S01]  /*db860*/  IMAD.WIDE R196, R0, 0x4, R2 ;  /* 0x0000000400c47825 */ /* 0x000fe200078e0202 */
[----:B------:R1:W-:Y:S01]  /*db870*/  @P0 STG.E desc[UR60][R232.64], R247 ;  /* 0x000000f7e8000986 */ /* 0x0003e2000c10193c */
[----:B---3--:R-:W-:Y:S02]  /*db880*/  ISETP.GE.AND P0, PT, R16, R244, PT ;  /* 0x000000f41000720c */ /* 0x008fe40003f06270 */
[C---:B------:R-:W-:Y:S01]  /*db890*/  IMAD.WIDE R234, R0.reuse, 0x4, R6 ;  /* 0x0000000400ea7825 */ /* 0x040fe200078e0206 */
[----:B------:R-:W3:Y:S01]  /*db8a0*/  LDC R244, c[0x0][0x228] ;  /* 0x00008a00fff47b82 */ /* 0x000ee20000000800 */
[----:B------:R1:W-:Y:S04]  /*db8b0*/  @P4 STG.E desc[UR60][R196.64], R239 ;  /* 0x000000efc4004986 */ /* 0x0003e8000c10193c */
[----:B-1----:R-:W3:Y:S04]  /*db8c0*/  LDL.LU R247, [R1+0x1f4] ;  /* 0x0001f40001f77983 */ /* 0x002ee80000300800 */
[----:B------:R-:W4:Y:S04]  /*db8d0*/  LDL.LU R16, [R1+0x15e4] ;  /* 0x0015e40001107983 */ /* 0x000f280000300800 */
[----:B------:R-:W2:Y:S01]  /*db8e0*/  LDL.LU R197, [R1+0x19e4] ;  /* 0x0019e40001c57983 */ /* 0x000ea20000300800 */
[----:B------:R-:W-:Y:S01]  /*db8f0*/  IMAD.WIDE R232, R0, 0x4, R4 ;  /* 0x0000000400e87825 */ /* 0x000fe200078e0204 */
[----:B------:R-:W1:Y:S04]  /*db900*/  LDC R239, c[0x0][0x228] ;  /* 0x00008a00ffef7b82 */ /* 0x000e680000000800 */
[----:B--2---:R2:W-:Y:S04]  /*db910*/  @P2 STG.E desc[UR60][R232.64], R197 ;  /* 0x000000c5e8002986 */ /* 0x0045e8000c10193c */
[----:B----4-:R4:W-:Y:S01]  /*db920*/  @P3 STG.E desc[UR60][R234.64], R16 ;  /* 0x00000010ea003986 */ /* 0x0109e2000c10193c */
[----:B------:R-:W-:-:S03]  /*db930*/  ISETP.LT.AND P3, PT, R17, R236, !P0 ;  /* 0x000000ec1100720c */ /* 0x000fc60004761270 */
[----:B------:R-:W3:Y:S01]  /*db940*/  LDL.LU R236, [R1+0x5f4] ;  /* 0x0005f40001ec7983 */ /* 0x000ee20000300800 */
[----:B--2---:R-:W-:-:S04]  /*db950*/  IMAD.WIDE R196, R0, 0x4, R8 ;  /* 0x0000000400c47825 */ /* 0x004fc800078e0208 */
[----:B----4-:R-:W-:Y:S01]  /*db960*/  VIADD R16, R10, 0xfc ;  /* 0x000000fc0a107836 */ /* 0x010fe20000000000 */
[----:B------:R2:W-:Y:S04]  /*db970*/  @P6 STG.E desc[UR60][R196.64], R252 ;  /* 0x000000fcc4006986 */ /* 0x0005e8000c10193c */
[----:B------:R-:W-:Y:S01]  /*db980*/  ISETP.GE.AND P6, PT, R16, R199, PT ;  /* 0x000000c71000720c */ /* 0x000fe20003fc6270 */
[----:B--2---:R-:W2:Y:S04]  /*db990*/  LDL.LU R252, [R1+0x19e8] ;  /* 0x0019e80001fc7983 */ /* 0x004ea80000300800 */
[----:B------:R-:W4:Y:S01]  /*db9a0*/  LDL.LU R16, [R1+0x11f4] ;  /* 0x0011f40001107983 */ /* 0x000f220000300800 */
[----:B------:R-:W-:-:S02]  /*db9b0*/  ISETP.LT.AND P2, PT, R11, R238, !P0 ;  /* 0x000000ee0b00720c */ /* 0x000fc40004741270 */
[----:B-1----:R-:W-:Y:S02]  /*db9c0*/  ISETP.LT.AND P4, PT, R13, R239, !P0 ;  /* 0x000000ef0d00720c */ /* 0x002fe40004781270 */
[----:B------:R-:W-:Y:S01]  /*db9d0*/  IADD3 R0, R0, R14, RZ ;  /* 0x0000000e00007210 */ /* 0x000fe20007ffe0ff */
[----:B------:R-:W2:Y:S01]  /*db9e0*/  LDL.LU R199, [R1+0x9f4] ;  /* 0x0009f40001c77983 */ /* 0x000ea20000300800 */
[----:B------:R-:W1:Y:S08]  /*db9f0*/  LDC R238, c[0x0][0x228] ;  /* 0x00008a00ffee7b82 */ /* 0x000e700000000800 */
[----:B------:R-:W1:Y:S01]  /*dba00*/  LDC R239, c[0x0][0x228] ;  /* 0x00008a00ffef7b82 */ /* 0x000e620000000800 */
[----:B------:R-:W-:-:S04]  /*dba10*/  IMAD.WIDE R196, R0, 0x4, R2 ;  /* 0x0000000400c47825 */ /* 0x000fc800078e0202 */
[----:B------:R-:W-:-:S04]  /*dba20*/  IMAD.WIDE R232, R0, 0x4, R4 ;  /* 0x0000000400e87825 */ /* 0x000fc800078e0204 */
[----:B------:R-:W-:Y:S01]  /*dba30*/  IMAD.WIDE R234, R0, 0x4, R6 ;  /* 0x0000000400ea7825 */ /* 0x000fe200078e0206 */
[----:B------:R-:W-:Y:S02]  /*dba40*/  ISETP.LT.AND P0, PT, R15, R237, !P0 ;  /* 0x000000ed0f00720c */ /* 0x000fe40004701270 */
[----:B------:R-:W1:Y:S01]  /*dba50*/  LDC R237, c[0x0][0x228] ;  /* 0x00008a00ffed7b82 */ /* 0x000e620000000800 */
[----:B----4-:R4:W-:Y:S04]  /*dba60*/  @P2 STG.E desc[UR60][R196.64], R16 ;  /* 0x00000010c4002986 */ /* 0x0109e8000c10193c */
[----:B---3--:R3:W-:Y:S04]  /*dba70*/  @P4 STG.E desc[UR60][R232.64], R236 ;  /* 0x000000ece8004986 */ /* 0x0087e8000c10193c */
[----:B------:R1:W-:Y:S01]  /*dba80*/  @P3 STG.E desc[UR60][R234.64], R247 ;  /* 0x000000f7ea003986 */ /* 0x0003e2000c10193c */
[----:B------:R-:W-:-:S03]  /*dba90*/  ISETP.LT.AND P3, PT, R11, R244, !P6 ;  /* 0x000000f40b00720c */ /* 0x000fc60007761270 */
[----:B------:R-:W2:Y:S01]  /*dbaa0*/  LDL.LU R244, [R1+0x15e8] ;  /* 0x0015e80001f47983 */ /* 0x000ea20000300800 */
[C---:B----4-:R-:W-:Y:S02]  /*dbab0*/  IMAD.IADD R16, R0.reuse, 0x1, R14 ;  /* 0x0000000100107824 */ /* 0x050fe400078e020e */
[----:B---3--:R-:W-:Y:S01]  /*dbac0*/  IMAD.WIDE R232, R0, 0x4, R8 ;  /* 0x0000000400e87825 */ /* 0x008fe200078e0208 */
[----:B-1----:R-:W1:Y:S01]  /*dbad0*/  LDC R247, c[0x0][0x22c] ;  /* 0x00008b00fff77b82 */ /* 0x002e620000000800 */
[----:B------:R-:W3:Y:S01]  /*dbae0*/  LDL.LU R0, [R1+0x1dd8] ;  /* 0x001dd80001007983 */ /* 0x000ee20000300800 */
[----:B------:R-:W-:Y:S02]  /*dbaf0*/  ISETP.LT.AND P4, PT, R13, R245, !P6 ;  /* 0x000000f50d00720c */ /* 0x000fe40007781270 */
[----:B------:R-:W-:Y:S01]  /*dbb00*/  ISETP.LT.AND P2, PT, R17, R246, !P6 ;  /* 0x000000f61100720c */ /* 0x000fe20007741270 */
[----:B--2---:R2:W-:Y:S01]  /*dbb10*/  @P0 STG.E desc[UR60][R232.64], R199 ;  /* 0x000000c7e8000986 */ /* 0x0045e2000c10193c */
[----:B------:R-:W-:Y:S01]  /*dbb20*/  ISETP.LT.AND P6, PT, R15, R198, !P6 ;  /* 0x000000c60f00720c */ /* 0x000fe200077c1270 */
[C---:B------:R-:W-:Y:S01]  /*dbb30*/  IMAD.WIDE R234, R16.reuse, 0x4, R6 ;  /* 0x0000000410ea7825 */ /* 0x040fe200078e0206 */
[----:B------:R-:W4:Y:S08]  /*dbb40*/  LDC R236, c[0x0][0x228] ;  /* 0x00008a00ffec7b82 */ /* 0x000f300000000800 */
[----:B------:R-:W4:Y:S08]  /*dbb50*/  LDC.64 R196, c[0x0][0x228] ;  /* 0x00008a00ffc47b82 */ /* 0x000f300000000a00 */
[----:B------:R-:W4:Y:S01]  /*dbb60*/  LDC R245, c[0x0][0x228] ;  /* 0x00008a00fff57b82 */ /* 0x000f220000000800 */
[----:B--2---:R-:W-:-:S07]  /*dbb70*/  IMAD.WIDE R198, R16, 0x4, R2 ;  /* 0x0000000410c67825 */ /* 0x004fce00078e0202 */
[----:B------:R-:W2:Y:S01]  /*dbb80*/  LDC R246, c[0x0][0x228] ;  /* 0x00008a00fff67b82 */ /* 0x000ea20000000800 */
[----:B------:R-:W-:Y:S01]  /*dbb90*/  IMAD.WIDE R232, R16, 0x4, R4 ;  /* 0x0000000410e87825 */ /* 0x000fe200078e0204 */
[----:B------:R-:W-:Y:S01]  /*dbba0*/  ISETP.LT.AND P0, PT, R17, R239, !P5 ;  /* 0x000000ef1100720c */ /* 0x000fe20006f01270 */
[----:B---3--:R-:W-:Y:S04]  /*dbbb0*/  @P3 STG.E desc[UR60][R198.64], R0 ;  /* 0x00000000c6003986 */ /* 0x008fe8000c10193c */
[----:B------:R3:W-:Y:S04]  /*dbbc0*/  @P4 STG.E desc[UR60][R232.64], R252 ;  /* 0x000000fce8004986 */ /* 0x0007e8000c10193c */
[----:B------:R1:W-:Y:S01]  /*dbbd0*/  @P2 STG.E desc[UR60][R234.64], R244 ;  /* 0x000000f4ea002986 */ /* 0x0003e2000c10193c */
[----:B------:R-:W-:-:S02]  /*dbbe0*/  ISETP.LT.AND P3, PT, R13, R238, !P5 ;  /* 0x000000ee0d00720c */ /* 0x000fc40006f61270 */
[----:B------:R-:W-:Y:S01]  /*dbbf0*/  ISETP.LT.AND P4, PT, R11, R237, !P5 ;  /* 0x000000ed0b00720c */ /* 0x000fe20006f81270 */
[----:B------:R-:W2:Y:S04]  /*dbc00*/  LDL.LU R238, [R1+0x11f8] ;  /* 0x0011f80001ee7983 */ /* 0x000ea80000300800 */
[----:B---3--:R-:W3:Y:S01]  /*dbc10*/  LDL.LU R252, [R1+0x9f8] ;  /* 0x0009f80001fc7983 */ /* 0x008ee20000300800 */
[----:B-1----:R-:W-:-:S03]  /*dbc20*/  VIADD R234, R10, 0x101 ;  /* 0x000001010aea7836 */ /* 0x002fc60000000000 */
[----:B------:R-:W3:Y:S04]  /*dbc30*/  LDL.LU R237, [R1+0x1f8] ;  /* 0x0001f80001ed7983 */ /* 0x000ee80000300800 */
[----:B------:R-:W3:Y:S01]  /*dbc40*/  LDL.LU R239, [R1+0x1ddc] ;  /* 0x001ddc0001ef7983 */ /* 0x000ee20000300800 */
[----:B------:R-:W1:Y:S01]  /*dbc50*/  LDC R244, c[0x0][0x22c] ;  /* 0x00008b00fff47b82 */ /* 0x000e620000000800 */
[----:B------:R-:W-:Y:S02]  /*dbc60*/  IADD3 R0, R16, R14, RZ ;  /* 0x0000000e10007210 */ /* 0x000fe40007ffe0ff */
[----:B------:R-:W-:Y:S01]  /*dbc70*/  ISETP.GE.AND P2, PT, R234, R247, PT ;  /* 0x000000f7ea00720c */ /* 0x000fe20003f46270 */
[----:B------:R-:W-:Y:S01]  /*dbc80*/  IMAD.WIDE R198, R16, 0x4, R8 ;  /* 0x0000000410c67825 */ /* 0x000fe200078e0208 */
[----:B------:R-:W2:Y:S04]  /*dbc90*/  LDL.LU R234, [R1+0xde8] ;  /* 0x000de80001ea7983 */ /* 0x000ea80000300800 */
[----:B------:R-:W3:Y:S01]  /*dbca0*/  LDL.LU R247, [R1+0x5f8] ;  /* 0x0005f80001f77983 */ /* 0x000ee20000300800 */
[----:B----4-:R-:W-:Y:S01]  /*dbcb0*/  ISETP.LT.AND P5, PT, R15, R236, !P5 ;  /* 0x000000ec0f00720c */ /* 0x010fe20006fa1270 */
[----:B------:R-:W-:Y:S01]  /*dbcc0*/  IMAD.WIDE R232, R0, 0x4, R2 ;  /* 0x0000000400e87825 */ /* 0x000fe200078e0202 */
[----:B------:R-:W-:Y:S01]  /*dbcd0*/  IADD3 R16, R10, 0xfe, RZ ;  /* 0x000000fe0a107810 */ /* 0x000fe20007ffe0ff */
[----:B------:R-:W4:Y:S08]  /*dbce0*/  LDC R235, c[0x0][0x228] ;  /* 0x00008a00ffeb7b82 */ /* 0x000f300000000800 */
[----:B------:R-:W1:Y:S01]  /*dbcf0*/  LDC R236, c[0x0][0x228] ;  /* 0x00008a00ffec7b82 */ /* 0x000e620000000800 */
[----:B--2---:R2:W-:Y:S04]  /*dbd00*/  @P6 STG.E desc[UR60][R198.64], R234 ;  /* 0x000000eac6006986 */ /* 0x0045e8000c10193c */
[----:B------:R4:W-:Y:S01]  /*dbd10*/  @P4 STG.E desc[UR60][R232.64], R238 ;  /* 0x000000eee8004986 */ /* 0x0009e2000c10193c */
[----:B------:R-:W-:Y:S01]  /*dbd20*/  ISETP.GE.AND P6, PT, R16, R197, PT ;  /* 0x000000c51000720c */ /* 0x000fe20003fc6270 */
[----:B------:R-:W-:-:S02]  /*dbd30*/  VIADD R16, R10, 0xff ;  /* 0x000000ff0a107836 */ /* 0x000fc40000000000 */
[----:B--2---:R-:W-:-:S04]  /*dbd40*/  IMAD.WIDE R198, R0, 0x4, R4 ;  /* 0x0000000400c67825 */ /* 0x004fc800078e0204 */
[----:B----4-:R-:W-:Y:S01]  /*dbd50*/  IMAD.WIDE R232, R0, 0x4, R6 ;  /* 0x0000000400e87825 */ /* 0x010fe200078e0206 */
[----:B------:R-:W2:Y:S01]  /*dbd60*/  LDC R238, c[0x0][0x228] ;  /* 0x00008a00ffee7b82 */ /* 0x000ea20000000800 */
[----:B---3--:R3:W-:Y:S04]  /*dbd70*/  @P3 STG.E desc[UR60][R198.64], R247 ;  /* 0x000000f7c6003986 */ /* 0x0087e8000c10193c */
[----:B------:R4:W-:Y:S01]  /*dbd80*/  @P0 STG.E desc[UR60][R232.64], R237 ;  /* 0x000000ede8000986 */ /* 0x0009e2000c10193c */
[----:B------:R-:W-:-:S03]  /*dbd90*/  ISETP.LT.AND P3, PT, R11, R245, !P6 ;  /* 0x000000f50b00720c */ /* 0x000fc60007761270 */
[----:B------:R-:W2:Y:S01]  /*dbda0*/  LDL.LU R245, [R1+0x15ec] ;  /* 0x0015ec0001f57983 */ /* 0x000ea20000300800 */
[----:B---3--:R-:W-:Y:S01]  /*dbdb0*/  IMAD.WIDE R198, R0, 0x4, R8 ;  /* 0x0000000400c67825 */ /* 0x008fe200078e0208 */
[----:B----4-:R-:W3:Y:S01]  /*dbdc0*/  LDC.64 R232, c[0x0][0x228] ;  /* 0x00008a00ffe87b82 */ /* 0x010ee20000000a00 */
[----:B------:R-:W-:Y:S02]  /*dbdd0*/  ISETP.LT.AND P4, PT, R17, R246, !P6 ;  /* 0x000000f61100720c */ /* 0x000fe40007781270 */
[----:B------:R-:W-:-:S05]  /*dbde0*/  ISETP.LT.AND P0, PT, R13, R235, !P6 ;  /* 0x000000eb0d00720c */ /* 0x000fca0007701270 */
[----:B------:R-:W4:Y:S01]  /*dbdf0*/  LDC R237, c[0x0][0x228] ;  /* 0x00008a00ffed7b82 */ /* 0x000f220000000800 */
[----:B------:R1:W-:Y:S02]  /*dbe00*/  @P5 STG.E desc[UR60][R198.64], R252 ;  /* 0x000000fcc6005986 */ /* 0x0003e4000c10193c */
[----:B-1----:R-:W-:Y:S02]  /*dbe10*/  ISETP.GE.AND P5, PT, R16, R244, PT ;  /* 0x000000f41000720c */ /* 0x002fe40003fa6270 */
[----:B------:R-:W3:Y:S04]  /*dbe20*/  LDL.LU R16, [R1+0x19ec] ;  /* 0x0019ec0001107983 */ /* 0x000ee80000300800 */
[----:B------:R-:W4:Y:S01]  /*dbe30*/  LDL.LU R244, [R1+0xdec] ;  /* 0x000dec0001f47983 */ /* 0x000f220000300800 */
[----:B------:R-:W-:-:S02]  /*dbe40*/  IADD3 R0, R0, R14, RZ ;  /* 0x0000000e00007210 */ /* 0x000fc40007ffe0ff */
[----:B------:R-:W-:Y:S01]  /*dbe50*/  ISETP.LT.AND P6, PT, R15, R196, !P6 ;  /* 0x000000c40f00720c */ /* 0x000fe200077c1270 */
[----:B------:R-:W1:Y:S02]  /*dbe60*/  LDC R246, c[0x0][0x228] ;  /* 0x00008a00fff67b82 */ /* 0x000e640000000800 */
[----:B------:R-:W-:-:S04]  /*dbe70*/  IMAD.WIDE R196, R0, 0x4, R2 ;  /* 0x0000000400c47825 */ /* 0x000fc800078e0202 */
[C---:B------:R-:W-:Y:S02]  /*dbe80*/  IMAD.WIDE R234, R0.reuse, 0x4, R6 ;  /* 0x0000000400ea7825 */ /* 0x040fe400078e0206 */
[----:B------:R-:W1:Y:S08]  /*dbe90*/  LDC R247, c[0x0][0x228] ;  /* 0x00008a00fff77b82 */ /* 0x000e700000000800 */
[----:B------:R-:W1:Y:S01]  /*dbea0*/  LDC R252, c[0x0][0x228] ;  /* 0x00008a00fffc7b82 */ /* 0x000e620000000800 */
[C---:B------:R-:W-:Y:S01]  /*dbeb0*/  IMAD.WIDE R198, R0.reuse, 0x4, R4 ;  /* 0x0000000400c67825 */ /* 0x040fe200078e0204 */
[----:B------:R1:W-:Y:S03]  /*dbec0*/  @P3 STG.E desc[UR60][R196.64], R239 ;  /* 0x000000efc4003986 */ /* 0x0003e6000c10193c */
[----:B-1----:R-:W-:-:S03]  /*dbed0*/  IMAD.WIDE R196, R0, 0x4, R8 ;  /* 0x0000000400c47825 */ /* 0x002fc600078e0208 */
[----:B------:R-:W1:Y:S01]  /*dbee0*/  LDC R239, c[0x0][0x228] ;  /* 0x00008a00ffef7b82 */ /* 0x000e620000000800 */
[----:B---3--:R3:W-:Y:S01]  /*dbef0*/  @P0 STG.E desc[UR60][R198.64], R16 ;  /* 0x00000010c6000986 */ /* 0x0087e2000c10193c */
[----:B--2---:R-:W-:-:S03]  /*dbf00*/  ISETP.LT.AND P0, PT, R11, R238, !P5 ;  /* 0x000000ee0b00720c */ /* 0x004fc60006f01270 */
[----:B------:R2:W-:Y:S04]  /*dbf10*/  @P4 STG.E desc[UR60][R234.64], R245 ;  /* 0x000000f5ea004986 */ /* 0x0005e8000c10193c */
[----:B------:R-:W2:Y:S01]  /*dbf20*/  LDL.LU R238, [R1+0x1fc] ;  /* 0x0001fc0001ee7983 */ /* 0x000ea20000300800 */
[----:B------:R-:W-:-:S03]  /*dbf30*/  ISETP.LT.AND P4, PT, R17, R236, !P5 ;  /* 0x000000ec1100720c */ /* 0x000fc60006f81270 */
[----:B----4-:R4:W-:Y:S04]  /*dbf40*/  @P6 STG.E desc[UR60][R196.64], R244 ;  /* 0x000000f4c4006986 */ /* 0x0109e8000c10193c */
[----:B------:R-:W4:Y:S01]  /*dbf50*/  LDL.LU R236, [R1+0x9fc] ;  /* 0x0009fc0001ec7983 */ /* 0x000f220000300800 */
[----:B---3--:R-:W-:Y:S01]  /*dbf60*/  VIADD R16, R10, 0x100 ;  /* 0x000001000a107836 */ /* 0x008fe20000000000 */
[----:B--2---:R-:W2:Y:S01]  /*dbf70*/  LDC R245, c[0x0][0x228] ;  /* 0x00008a00fff57b82 */ /* 0x004ea20000000800 */
[----:B-1----:R-:W-:Y:S02]  /*dbf80*/  ISETP.LT.AND P3, PT, R13, R239, !P5 ;  /* 0x000000ef0d00720c */ /* 0x002fe40006f61270 */
[----:B------:R-:W-:Y:S02]  /*dbf90*/  IADD3 R0, R0, R14, RZ ;  /* 0x0000000e00007210 */ /* 0x000fe40007ffe0ff */
[----:B------:R-:W-:-:S03]  /*dbfa0*/  ISETP.GE.AND P6, PT, R16, R233, PT ;  /* 0x000000e91000720c */ /* 0x000fc60003fc6270 */
[----:B------:R-:W1:Y:S01]  /*dbfb0*/  LDC R239, c[0x0][0x228] ;  /* 0x00008a00ffef7b82 */ /* 0x000e620000000800 */
[----:B------:R-:W3:Y:S04]  /*dbfc0*/  LDL.LU R16, [R1+0x11fc] ;  /* 0x0011fc0001107983 */ /* 0x000ee80000300800 */
[----:B------:R-:W2:Y:S01]  /*dbfd0*/  LDL.LU R233, [R1+0x5fc] ;  /* 0x0005fc0001e97983 */ /* 0x000ea20000300800 */
[----:B------:R-:W-:Y:S01]  /*dbfe0*/  ISETP.LT.AND P5, PT, R15, R237, !P5 ;  /* 0x000000ed0f00720c */ /* 0x000fe20006fa1270 */
[----:B----4-:R-:W-:-:S04]  /*dbff0*/  IMAD.WIDE R196, R0, 0x4, R2 ;  /* 0x0000000400c47825 */ /* 0x010fc800078e0202 */
[----:B------:R-:W-:-:S04]  /*dc000*/  IMAD.WIDE R198, R0, 0x4, R4 ;  /* 0x0000000400c67825 */ /* 0x000fc800078e0204 */
[----:B------:R-:W-:Y:S01]  /*dc010*/  IMAD.WIDE R234, R0, 0x4, R6 ;  /* 0x0000000400ea7825 */ /* 0x000fe200078e0206 */
[----:B------:R-:W4:Y:S01]  /*dc020*/  LDC R244, c[0x0][0x228] ;  /* 0x00008a00fff47b82 */ /* 0x000f220000000800 */
[----:B---3--:R3:W-:Y:S04]  /*dc030*/  @P0 STG.E desc[UR60][R196.64], R16 ;  /* 0x00000010c4000986 */ /* 0x0087e8000c10193c */
[----:B--2---:R-:W-:Y:S04]  /*dc040*/  @P3 STG.E desc[UR60][R198.64], R233 ;  /* 0x000000e9c6003986 */ /* 0x004fe8000c10193c */
[----:B------:R2:W-:Y:S01]  /*dc050*/  @P4 STG.E desc[UR60][R234.64], R238 ;  /* 0x000000eeea004986 */ /* 0x0005e2000c10193c */
[----:B------:R-:W-:-:S03]  /*dc060*/  ISETP.LT.AND P0, PT, R17, R252, !P6 ;  /* 0x000000fc1100720c */ /* 0x000fc60007701270 */
[----:B------:R-:W4:Y:S01]  /*dc070*/  LDL.LU R252, [R1+0x1de0] ;  /* 0x001de00001fc7983 */ /* 0x000f220000300800 */
[C---:B---3--:R-:W-:Y:S01]  /*dc080*/  IMAD.IADD R16, R0.reuse, 0x1, R14 ;  /* 0x0000000100107824 */ /* 0x048fe200078e020e */
[----:B------:R-:W3:Y:S01]  /*dc090*/  LDC.64 R196, c[0x0][0x228] ;  /* 0x00008a00ffc47b82 */ /* 0x000ee20000000a00 */
[----:B--2---:R-:W-:Y:S01]  /*dc0a0*/  IMAD.WIDE R234, R0, 0x4, R8 ;  /* 0x0000000400ea7825 */ /* 0x004fe200078e0208 */
[----:B------:R-:W2:Y:S04]  /*dc0b0*/  LDL.LU R238, [R1+0xdf0] ;  /* 0x000df00001ee7983 */ /* 0x000ea80000300800 */
[----:B------:R-:W3:Y:S02]  /*dc0c0*/  LDL.LU R0, [R1+0x15f0] ;  /* 0x0015f00001007983 */ /* 0x000ee40000300800 */
[----:B------:R-:W2:Y:S02]  /*dc0d0*/  LDC.64 R198, c[0x0][0x228] ;  /* 0x00008a00ffc67b82 */ /* 0x000ea40000000a00 */
[----:B------:R1:W-:Y:S01]  /*dc0e0*/  @P5 STG.E desc[UR60][R234.64], R236 ;  /* 0x000000ecea005986 */ /* 0x0003e2000c10193c */
[----:B------:R-:W-:-:S03]  /*dc0f0*/  ISETP.LT.AND P5, PT, R17, R245, !P2 ;  /* 0x000000f51100720c */ /* 0x000fc600057a1270 */
[----:B------:R-:W2:Y:S01]  /*dc100*/  LDL.LU R245, [R1+0x19f0] ;  /* 0x0019f00001f57983 */ /* 0x000ea20000300800 */
[----:B------:R-:W-:Y:S02]  /*dc110*/  ISETP.LT.AND P4, PT, R11, R246, !P6 ;  /* 0x000000f60b00720c */ /* 0x000fe40007781270 */
[----:B------:R-:W-:Y:S02]  /*dc120*/  ISETP.LT.AND P3, PT, R13, R247, !P6 ;  /* 0x000000f70d00720c */ /* 0x000fe40007761270 */
[----:B------:R-:W-:Y:S01]  /*dc130*/  ISETP.LT.AND P6, PT, R15, R232, !P6 ;  /* 0x000000e80f00720c */ /* 0x000fe200077c1270 */
[C---:B------:R-:W-:Y:S01]  /*dc140*/  IMAD.WIDE R232, R16.reuse, 0x4, R2 ;  /* 0x0000000410e87825 */ /* 0x040fe200078e0202 */
[----:B------:R-:W3:Y:S08]  /*dc150*/  LDC R246, c[0x0][0x228] ;  /* 0x00008a00fff67b82 */ /* 0x000ef00000000800 */
[----:B------:R-:W3:Y:S01]  /*dc160*/  LDC R247, c[0x0][0x228] ;  /* 0x00008a00fff77b82 */ /* 0x000ee20000000800 */
[----:B-1----:R-:W-:-:S04]  /*dc170*/  IMAD.WIDE R234, R16, 0x4, R4 ;  /* 0x0000000410ea7825 */ /* 0x002fc800078e0204 */
[----:B------:R-:W-:Y:S01]  /*dc180*/  IMAD.WIDE R236, R16, 0x4, R6 ;  /* 0x0000000410ec7825 */ /* 0x000fe200078e0206 */
[----:B----4-:R1:W-:Y:S01]  /*dc190*/  @P4 STG.E desc[UR60][R232.64], R252 ;  /* 0x000000fce8004986 */ /* 0x0103e2000c10193c */
[----:B------:R-:W-:-:S03]  /*dc1a0*/  ISETP.LT.AND P4, PT, R13, R244, !P2 ;  /* 0x000000f40d00720c */ /* 0x000fc60005781270 */
[----:B-1----:R-:W4:Y:S04]  /*dc1b0*/  LDL.LU R252, [R1+0x200] ;  /* 0x0002000001fc7983 */ /* 0x002f280000300800 */
[----:B--2---:R1:W-:Y:S04]  /*dc1c0*/  @P3 STG.E desc[UR60][R234.64], R245 ;  /* 0x000000f5ea003986 */ /* 0x0043e8000c10193c */
[----:B---3--:R2:W-:Y:S01]  /*dc1d0*/  @P0 STG.E desc[UR60][R236.64], R0 ;  /* 0x00000000ec000986 */ /* 0x0085e2000c10193c */
[----:B------:R-:W-:-:S03]  /*dc1e0*/  ISETP.LT.AND P3, PT, R11, R239, !P2 ;  /* 0x000000ef0b00720c */ /* 0x000fc60005761270 */
[----:B------:R-:W3:Y:S04]  /*dc1f0*/  LDL.LU R239, [R1+0xe00] ;  /* 0x000e000001ef7983 */ /* 0x000ee80000300800 */
[----:B------:R-:W4:Y:S01]  /*dc200*/  LDL.LU R244, [R1+0x1de4] ;  /* 0x001de40001f47983 */ /* 0x000f220000300800 */
[----:B------:R-:W-:Y:S01]  /*dc210*/  IMAD.WIDE R232, R16, 0x4, R8 ;  /* 0x0000000410e87825 */ /* 0x000fe200078e0208 */
[----:B-1----:R-:W1:Y:S03]  /*dc220*/  LDC R245, c[0x0][0x22c] ;  /* 0x00008b00fff57b82 */ /* 0x002e660000000800 */
[----:B--2---:R-:W-:-:S05]  /*dc230*/  VIADD R236, R10, 0x181 ;  /* 0x000001810aec7836 */ /* 0x004fca0000000000 */
[----:B------:R-:W2:Y:S01]  /*dc240*/  LDC R237, c[0x0][0x228] ;  /* 0x00008a00ffed7b82 */ /* 0x000ea20000000800 */
[----:B------:R-:W-:Y:S02]  /*dc250*/  ISETP.GE.AND P0, PT, R236, R197, PT ;  /* 0x000000c5ec00720c */ /* 0x000fe40003f06270 */
[----:B------:R-:W2:Y:S04]  /*dc260*/  LDL.LU R236, [R1+0x600] ;  /* 0x0006000001ec7983 */ /* 0x000ea80000300800 */
[----:B------:R-:W4:Y:S04]  /*dc270*/  LDL.LU R197, [R1+0xa00] ;  /* 0x000a000001c57983 */ /* 0x000f280000300800 */
[----:B------:R1:W-:Y:S02]  /*dc280*/  @P6 STG.E desc[UR60][R232.64], R238 ;  /* 0x000000eee8006986 */ /* 0x0003e4000c10193c */
[----:B-1----:R-:W1:Y:S01]  /*dc290*/  LDC R238, c[0x0][0x228] ;  /* 0x00008a00ffee7b82 */ /* 0x002e620000000800 */
[----:B------:R-:W-:-:S02]  /*dc2a0*/  IADD3 R0, R16, R14, RZ ;  /* 0x0000000e10007210 */ /* 0x000fc40007ffe0ff */
[----:B------:R-:W-:-:S03]  /*dc2b0*/  IADD3 R16, R10, 0x102, RZ ;  /* 0x000001020a107810 */ /* 0x000fc60007ffe0ff */
[----:B------:R-:W-:-:S04]  /*dc2c0*/  IMAD.WIDE R234, R0, 0x4, R2 ;  /* 0x0000000400ea7825 */ /* 0x000fc800078e0202 */
[----:B------:R-:W-:Y:S01]  /*dc2d0*/  IMAD.WIDE R232, R0, 0x4, R4 ;  /* 0x0000000400e87825 */ /* 0x000fe200078e0204 */
[----:B------:R-:W-:-:S03]  /*dc2e0*/  ISETP.GE.AND P6, PT, R16, R199, PT ;  /* 0x000000c71000720c */ /* 0x000fc60003fc6270 */
[----:B------:R-:W-:Y:S01]  /*dc2f0*/  VIADD R16, R10, 0x103 ;  /* 0x000001030a107836 */ /* 0x000fe20000000000 */
[----:B-1----:R-:W-:Y:S02]  /*dc300*/  ISETP.LT.AND P2, PT, R15, R238, !P2 ;  /* 0x000000ee0f00720c */ /* 0x002fe40005741270 */
[----:B------:R-:W1:Y:S01]  /*dc310*/  LDC R238, c[0x0][0x228] ;  /* 0x00008a00ffee7b82 */ /* 0x000e620000000800 */
[----:B---3--:R3:W-:Y:S01]  /*dc320*/  @P3 STG.E desc[UR60][R234.64], R239 ;  /* 0x000000efea003986 */ /* 0x0087e2000c10193c */
[----:B------:R-:W-:-:S06]  /*dc330*/  ISETP.LT.AND P3, PT, R17, R247, !P6 ;  /* 0x000000f71100720c */ /* 0x000fcc0007761270 */
[----:B------:R-:W1:Y:S01]  /*dc340*/  LDC R247, c[0x0][0x228] ;  /* 0x00008a00fff77b82 */ /* 0x000e620000000800 */
[----:B---3--:R-:W-:-:S07]  /*dc350*/  IMAD.WIDE R234, R0, 0x4, R6 ;  /* 0x0000000400ea7825 */ /* 0x008fce00078e0206 */
[----:B------:R-:W3:Y:S01]  /*dc360*/  LDC R239, c[0x0][0x228] ;  /* 0x00008a00ffef7b82 */ /* 0x000ee20000000800 */
[----:B--2---:R2:W-:Y:S01]  /*dc370*/  @P4 STG.E desc[UR60][R232.64], R236 ;  /* 0x000000ece8004986 */ /* 0x0045e2000c10193c */
[----:B------:R-:W-:-:S03]  /*dc380*/  ISETP.LT.AND P4, PT, R11, R246, !P6 ;  /* 0x000000f60b00720c */ /* 0x000fc60007781270 */
[----:B----4-:R4:W-:Y:S01]  /*dc390*/  @P5 STG.E desc[UR60][R234.64], R197 ;  /* 0x000000c5ea005986 */ /* 0x0109e2000c10193c */
[----:B------:R-:W-:Y:S02]  /*dc3a0*/  ISETP.LT.AND P5, PT, R13, R237, !P6 ;  /* 0x000000ed0d00720c */ /* 0x000fe400077a1270 */
[----:B------:R-:W-:Y:S01]  /*dc3b0*/  ISETP.LT.AND P6, PT, R15, R198, !P6 ;  /* 0x000000c60f00720c */ /* 0x000fe200077c1270 */
[----:B------:R-:W1:Y:S08]  /*dc3c0*/  LDC R246, c[0x0][0x228] ;  /* 0x00008a00fff67b82 */ /* 0x000e700000000800 */
[----:B--2---:R-:W2:Y:S01]  /*dc3d0*/  LDC.64 R232, c[0x0][0x228] ;  /* 0x00008a00ffe87b82 */ /* 0x004ea20000000a00 */
[C---:B----4-:R-:W-:Y:S01]  /*dc3e0*/  IMAD.WIDE R234, R0.reuse, 0x4, R8 ;  /* 0x0000000400ea7825 */ /* 0x050fe200078e0208 */
[----:B------:R-:W-:-:S06]  /*dc3f0*/  IADD3 R0, R0, R14, RZ ;  /* 0x0000000e00007210 */ /* 0x000fcc0007ffe0ff */
[----:B------:R-:W4:Y:S01]  /*dc400*/  LDC R197, c[0x0][0x228] ;  /* 0x00008a00ffc57b82 */ /* 0x000f220000000800 */
[----:B------:R-:W-:Y:S01]  /*dc410*/  IMAD.WIDE R198, R0, 0x4, R2 ;  /* 0x0000000400c67825 */ /* 0x000fe200078e0202 */
[----:B------:R3:W-:Y:S01]  /*dc420*/  @P2 STG.E desc[UR60][R234.64], R252 ;  /* 0x000000fcea002986 */ /* 0x0007e2000c10193c */
[----:B------:R-:W-:-:S03]  /*dc430*/  ISETP.GE.AND P2, PT, R16, R245, PT ;  /* 0x000000f51000720c */ /* 0x000fc60003f46270 */
[----:B------:R-:W2:Y:S04]  /*dc440*/  LDL.LU R16, [R1+0x15f4] ;  /* 0x0015f40001107983 */ /* 0x000ea80000300800 */
[----:B------:R-:W4:Y:S04]  /*dc450*/  LDL.LU R245, [R1+0xdf4] ;  /* 0x000df40001f57983 */ /* 0x000f280000300800 */
[----:B------:R1:W-:Y:S01]  /*dc460*/  @P4 STG.E desc[UR60][R198.64], R244 ;  /* 0x000000f4c6004986 */ /* 0x0003e2000c10193c */
[C---:B------:R-:W-:Y:S01]  /*dc470*/  IMAD.WIDE R236, R0.reuse, 0x4, R6 ;  /* 0x0000000400ec7825 */ /* 0x040fe200078e0206 */
[----:B---3--:R-:W3:Y:S08]  /*dc480*/  LDC R252, c[0x0][0x228] ;  /* 0x00008a00fffc7b82 */ /* 0x008ef00000000800 */
[----:B-1----:R-:W1:Y:S01]  /*dc490*/  LDC R244, c[0x0][0x228] ;  /* 0x00008a00fff47b82 */ /* 0x002e620000000800 */
[----:B------:R-:W3:Y:S01]  /*dc4a0*/  LDL.LU R199, [R1+0x19f4] ;  /* 0x0019f40001c77983 */ /* 0x000ee20000300800 */
[----:B------:R-:W-:Y:S01]  /*dc4b0*/  IMAD.WIDE R234, R0, 0x4, R4 ;  /* 0x0000000400ea7825 */ /* 0x000fe200078e0204 */
[----:B-1----:R-:W-:-:S02]  /*dc4c0*/  ISETP.LT.AND P4, PT, R13, R244, !P2 ;  /* 0x000000f40d00720c */ /* 0x002fc40005781270 */
[----:B------:R-:W4:Y:S04]  /*dc4d0*/  LDL.LU R244, [R1+0xa04] ;  /* 0x000a040001f47983 */ /* 0x000f280000300800 */
[----:B---3--:R1:W-:Y:S04]  /*dc4e0*/  @P5 STG.E desc[UR60][R234.64], R199 ;  /* 0x000000c7ea005986 */ /* 0x0083e8000c10193c */
[----:B--2---:R2:W-:Y:S01]  /*dc4f0*/  @P3 STG.E desc[UR60][R236.64], R16 ;  /* 0x00000010ec003986 */ /* 0x0045e2000c10193c */
[----:B----4-:R-:W-:-:S03]  /*dc500*/  ISETP.LT.AND P3, PT, R17, R197, !P2 ;  /* 0x000000c51100720c */ /* 0x010fc60005761270 */
[----:B------:R-:W3:Y:S01]  /*dc510*/  LDL.LU R197, [R1+0x604] ;  /* 0x0006040001c57983 */ /* 0x000ee20000300800 */
[----:B-1----:R-:W-:-:S04]  /*dc520*/  IMAD.WIDE R198, R0, 0x4, R8 ;  /* 0x0000000400c67825 */ /* 0x002fc800078e0208 */
[----:B--2---:R-:W-:Y:S01]  /*dc530*/  VIADD R16, R10, 0x104 ;  /* 0x000001040a107836 */ /* 0x004fe20000000000 */
[----:B------:R1:W-:Y:S04]  /*dc540*/  @P6 STG.E desc[UR60][R198.64], R245 ;  /* 0x000000f5c6006986 */ /* 0x0003e8000c10193c */
[----:B------:R-:W-:Y:S02]  /*dc550*/  ISETP.GE.AND P6, PT, R16, R233, PT ;  /* 0x000000e91000720c */ /* 0x000fe40003fc6270 */
[----:B------:R-:W2:Y:S01]  /*dc560*/  LDL.LU R16, [R1+0xe04] ;  /* 0x000e040001107983 */ /* 0x000ea20000300800 */
[----:B------:R-:W-:Y:S02]  /*dc570*/  ISETP.LT.AND P5, PT, R11, R239, !P2 ;  /* 0x000000ef0b00720c */ /* 0x000fe400057a1270 */
[----:B------:R-:W-:Y:S01]  /*dc580*/  IADD3 R0, R0, R14, RZ ;  /* 0x0000000e00007210 */ /* 0x000fe20007ffe0ff */
[----:B------:R-:W4:Y:S01]  /*dc590*/  LDL.LU R233, [R1+0x204] ;  /* 0x0002040001e97983 */ /* 0x000f220000300800 */
[----:B------:R-:W4:Y:S08]  /*dc5a0*/  LDC R239, c[0x0][0x22c] ;  /* 0x00008b00ffef7b82 */ /* 0x000f300000000800 */
[----:B-1----:R-:W1:Y:S01]  /*dc5b0*/  LDC R245, c[0x0][0x228] ;  /* 0x00008a00fff57b82 */ /* 0x002e620000000800 */
[----:B------:R-:W-:-:S04]  /*dc5c0*/  IMAD.WIDE R234, R0, 0x4, R4 ;  /* 0x0000000400ea7825 */ /* 0x000fc800078e0204 */
[----:B------:R-:W-:-:S04]  /*dc5d0*/  IMAD.WIDE R198, R0, 0x4, R2 ;  /* 0x0000000400c67825 */ /* 0x000fc800078e0202 */
[C---:B------:R-:W-:Y:S01]  /*dc5e0*/  IMAD.WIDE R236, R0.reuse, 0x4, R6 ;  /* 0x0000000400ec7825 */ /* 0x040fe200078e0206 */
[----:B------:R-:W-:Y:S02]  /*dc5f0*/  ISETP.LT.AND P2, PT, R15, R238, !P2 ;  /* 0x000000ee0f00720c */ /* 0x000fe40005741270 */
[----:B------:R-:W1:Y:S01]  /*dc600*/  LDC R238, c[0x0][0x228] ;  /* 0x00008a00ffee7b82 */ /* 0x000e620000000800 */
[----:B--2---:R-:W-:Y:S04]  /*dc610*/  @P5 STG.E desc[UR60][R198.64], R16 ;  /* 0x00000010c6005986 */ /* 0x004fe8000c10193c */
[----:B---3--:R2:W-:Y:S04]  /*dc620*/  @P4 STG.E desc[UR60][R234.64], R197 ;  /* 0x000000c5ea004986 */ /* 0x0085e8000c10193c */
[----:B------:R3:W-:Y:S04]  /*dc630*/  @P3 STG.E desc[UR60][R236.64], R244 ;  /* 0x000000f4ec003986 */ /* 0x0007e8000c10193c */
[----:B--2---:R-:W2:Y:S04]  /*dc640*/  LDL.LU R234, [R1+0x19f8] ;  /* 0x0019f80001ea7983 */ /* 0x004ea80000300800 */
[----:B------:R-:W2:Y:S04]  /*dc650*/  LDL.LU R235, [R1+0x15f8] ;  /* 0x0015f80001eb7983 */ /* 0x000ea80000300800 */
[----:B---3--:R-:W3:Y:S01]  /*dc660*/  LDL.LU R236, [R1+0x1de8] ;  /* 0x001de80001ec7983 */ /* 0x008ee20000300800 */
[----:B------:R-:W-:Y:S01]  /*dc670*/  ISETP.LT.AND P3, PT, R11, R246, !P6 ;  /* 0x000000f60b00720c */ /* 0x000fe20007761270 */
[----:B------:R-:W-:-:S04]  /*dc680*/  IMAD.WIDE R198, R0, 0x4, R8 ;  /* 0x0000000400c67825 */ /* 0x000fc800078e0208 */
[----:B------:R-:W-:Y:S01]  /*dc690*/  IMAD.IADD R0, R0, 0x1, R14 ;  /* 0x0000000100007824 */ /* 0x000fe200078e020e */
[----:B------:R-:W-:Y:S02]  /*dc6a0*/  IADD3 R16, R10, 0x105, RZ ;  /* 0x000001050a107810 */ /* 0x000fe40007ffe0ff */
[----:B------:R-:W-:Y:S02]  /*dc6b0*/  ISETP.LT.AND P4, PT, R13, R247, !P6 ;  /* 0x000000f70d00720c */ /* 0x000fe40007781270 */
[----:B------:R-:W-:Y:S01]  /*dc6c0*/  ISETP.LT.AND P5, PT, R17, R252, !P6 ;  /* 0x000000fc1100720c */ /* 0x000fe200077a1270 */
[----:B----4-:R4:W-:Y:S01]  /*dc6d0*/  @P2 STG.E desc[UR60][R198.64], R233 ;  /* 0x000000e9c6002986 */ /* 0x0109e2000c10193c */
[----:B------:R-:W-:-:S03]  /*dc6e0*/  ISETP.GE.AND P2, PT, R16, R239, PT ;  /* 0x000000ef1000720c */ /* 0x000fc60003f46270 */
[----:B------:R-:W2:Y:S04]  /*dc6f0*/  LDL.LU R247, [R1+0xe08] ;  /* 0x000e080001f77983 */ /* 0x000ea80000300800 */
[----:B------:R-:W2:Y:S01]  /*dc700*/  LDL.LU R252, [R1+0x608] ;  /* 0x0006080001fc7983 */ /* 0x000ea20000300800 */
[----:B------:R-:W2:Y:S08]  /*dc710*/  LDC R197, c[0x0][0x228] ;  /* 0x00008a00ffc57b82 */ /* 0x000eb00000000800 */
[----:B------:R-:W2:Y:S01]  /*dc720*/  LDC R244, c[0x0][0x228] ;  /* 0x00008a00fff47b82 */ /* 0x000ea20000000800 */
[----:B------:R-:W-:-:S07]  /*dc730*/  ISETP.LT.AND P6, PT, R15, R232, !P6 ;  /* 0x000000e80f00720c */ /* 0x000fce00077c1270 */
[----:B------:R-:W2:Y:S08]  /*dc740*/  LDC R237, c[0x0][0x22c] ;  /* 0x00008b00ffed7b82 */ /* 0x000eb00000000800 */
[----:B------:R-:W2:Y:S08]  /*dc750*/  LDC R246, c[0x0][0x22c] ;  /* 0x00008b00fff67b82 */ /* 0x000eb00000000800 */
[----:B------:R-:W2:Y:S01]  /*dc760*/  LDC R239, c[0x0][0x228] ;  /* 0x00008a00ffef7b82 */ /* 0x000ea20000000800 */
[----:B----4-:R-:W-:-:S05]  /*dc770*/  IMAD.WIDE R198, R0, 0x4, R2 ;  /* 0x0000000400c67825 */ /* 0x010fca00078e0202 */
[----:B---3--:R3:W-:Y:S01]  /*dc780*/  @P3 STG.E desc[UR60][R198.64], R236 ;  /* 0x000000ecc6003986 */ /* 0x0087e2000c10193c */
[----:B-1----:R-:W-:-:S03]  /*dc790*/  ISETP.LT.AND P3, PT, R13, R238, !P2 ;  /* 0x000000ee0d00720c */ /* 0x002fc60005761270 */
[----:B------:R-:W4:Y:S01]  /*dc7a0*/  LDL.LU R238, [R1+0xdf8] ;  /* 0x000df80001ee7983 */ /* 0x000f220000300800 */
[----:B------:R-:W-:-:S05]  /*dc7b0*/  IMAD.WIDE R232, R0, 0x4, R4 ;  /* 0x0000000400e87825 */ /* 0x000fca00078e0204 */
[----:B--2---:R1:W-:Y:S01]  /*dc7c0*/  @P4 STG.E desc[UR60][R232.64], R234 ;  /* 0x000000eae8004986 */ /* 0x0043e2000c10193c */
[----:B---3--:R-:W-:Y:S01]  /*dc7d0*/  IMAD.WIDE R198, R0, 0x4, R6 ;  /* 0x0000000400c67825 */ /* 0x008fe200078e0206 */
[----:B------:R-:W2:Y:S08]  /*dc7e0*/  LDC R236, c[0x0][0x228] ;  /* 0x00008a00ffec7b82 */ /* 0x000eb00000000800 */
[----:B-1----:R-:W1:Y:S01]  /*dc7f0*/  LDC R234, c[0x0][0x228] ;  /* 0x00008a00ffea7b82 */ /* 0x002e620000000800 */
[----:B------:R3:W-:Y:S01]  /*dc800*/  @P5 STG.E desc[UR60][R198.64], R235 ;  /* 0x000000ebc6005986 */ /* 0x0007e2000c10193c */
[----:B------:R-:W-:Y:S01]  /*dc810*/  ISETP.LT.AND P4, PT, R11, R245, !P2 ;  /* 0x000000f50b00720c */ /* 0x000fe20005781270 */
[----:B------:R-:W-:-:S05]  /*dc820*/  VIADD R16, R10, 0x107 ;  /* 0x000001070a107836 */ /* 0x000fca0000000000 */
[----:B------:R-:W2:Y:S01]  /*dc830*/  LDC R245, c[0x0][0x22c] ;  /* 0x00008b00fff57b82 */ /* 0x000ea20000000800 */
[----:B---3--:R-:W-:-:S07]  /*dc840*/  IMAD.WIDE R198, R0, 0x4, R8 ;  /* 0x0000000400c67825 */ /* 0x008fce00078e0208 */
[----:B------:R-:W3:Y:S01]  /*dc850*/  LDC R235, c[0x0][0x228] ;  /* 0x00008a00ffeb7b82 */ /* 0x000ee20000000800 */
[----:B----4-:R4:W-:Y:S01]  /*dc860*/  @P6 STG.E desc[UR60][R198.64], R238 ;  /* 0x000000eec6006986 */ /* 0x0109e2000c10193c */
[----:B------:R-:W-:-:S03]  /*dc870*/  ISETP.LT.AND P6, PT, R17, R197, !P2 ;  /* 0x000000c51100720c */ /* 0x000fc600057c1270 */
[----:B------:R-:W2:Y:S01]  /*dc880*/  LDL.LU R197, [R1+0xa08] ;  /* 0x000a080001c57983 */ /* 0x000ea20000300800 */
[----:B------:R-:W-:-:S03]  /*dc890*/  ISETP.LT.AND P2, PT, R15, R244, !P2 ;  /* 0x000000f40f00720c */ /* 0x000fc60005741270 */
[----:B------:R-:W3:Y:S01]  /*dc8a0*/  LDL.LU R244, [R1+0x208] ;  /* 0x0002080001f47983 */ /* 0x000ee20000300800 */
[----:B------:R-:W-:Y:S02]  /*dc8b0*/  IADD3 R0, R0, R14, RZ ;  /* 0x0000000e00007210 */ /* 0x000fe40007ffe0ff */
[----:B------:R-:W-:Y:S01]  /*dc8c0*/  ISETP.GE.AND P5, PT, R16, R237, PT ;  /* 0x000000ed1000720c */ /* 0x000fe20003fa6270 */
[----:B------:R-:W-:Y:S01]  /*dc8d0*/  VIADD R16, R10, 0x106 ;  /* 0x000001060a107836 */ /* 0x000fe20000000000 */
[----:B------:R-:W3:Y:S08]  /*dc8e0*/  LDC R237, c[0x0][0x228] ;  /* 0x00008a00ffed7b82 */ /* 0x000ef00000000800 */
[----:B----4-:R-:W4:Y:S01]  /*dc8f0*/  LDC R238, c[0x0][0x228] ;  /* 0x00008a00ffee7b82 */ /* 0x010f220000000800 */
[----:B------:R-:W-:-:S04]  /*dc900*/  IMAD.WIDE R232, R0, 0x4, R2 ;  /* 0x0000000400e87825 */ /* 0x000fc800078e0202 */
[----:B------:R-:W-:Y:S01]  /*dc910*/  IMAD.WIDE R198, R0, 0x4, R4 ;  /* 0x0000000400c67825 */ /* 0x000fe200078e0204 */
[----:B------:R1:W-:Y:S04]  /*dc920*/  @P4 STG.E desc[UR60][R232.64], R247 ;  /* 0x000000f7e8004986 */ /* 0x0003e8000c10193c */
[----:B------:R1:W-:Y:S01]  /*dc930*/  @P3 STG.E desc[UR60][R198.64], R252 ;  /* 0x000000fcc6003986 */ /* 0x0003e2000c10193c */
[----:B------:R-:W-:Y:S01]  /*dc940*/  ISETP.GE.AND P4, PT, R16, R246, PT ;  /* 0x000000f61000720c */ /* 0x000fe20003f86270 */
[----:B-1----:R-:W-:-:S04]  /*dc950*/  IMAD.WIDE R232, R0, 0x4, R6 ;  /* 0x0000000400e87825 */ /* 0x002fc800078e0206 */
[----:B------:R-:W-:Y:S01]  /*dc960*/  IMAD.WIDE R198, R0, 0x4, R8 ;  /* 0x0000000400c67825 */ /* 0x000fe200078e0208 */
[----:B------:R-:W4:Y:S04]  /*dc970*/  LDL.LU R247, [R1+0x15fc] ;  /* 0x0015fc0001f77983 */ /* 0x000f280000300800 */
[----:B------:R-:W4:Y:S01]  /*dc980*/  LDL.LU R252, [R1+0xdfc] ;  /* 0x000dfc0001fc7983 */ /* 0x000f220000300800 */
[----:B------:R-:W-:-:S03]  /*dc990*/  ISETP.LT.AND P3, PT, R11, R239, !P4 ;  /* 0x000000ef0b00720c */ /* 0x000fc60006761270 */
[----:B--2---:R1:W-:Y:S01]  /*dc9a0*/  @P6 STG.E desc[UR60][R232.64], R197 ;  /* 0x000000c5e8006986 */ /* 0x0043e2000c10193c */
[----:B------:R-:W-:-:S03]  /*dc9b0*/  ISETP.LT.AND P6, PT, R13, R234, !P4 ;  /* 0x000000ea0d00720c */ /* 0x000fc600067c1270 */
[----:B---3--:R2:W-:Y:S04]  /*dc9c0*/  @P2 STG.E desc[UR60][R198.64], R244 ;  /* 0x000000f4c6002986 */ /* 0x0085e8000c10193c */
[----:B------:R-:W3:Y:S01]  /*dc9d0*/  LDL.LU R234, [R1+0x19fc] ;  /* 0x0019fc0001ea7983 */ /* 0x000ee20000300800 */
[----:B------:R-:W-:-:S03]  /*dc9e0*/  ISETP.LT.AND P2, PT, R15, R235, !P4 ;  /* 0x000000eb0f00720c */ /* 0x000fc60006741270 */
[----:B------:R-:W4:Y:S01]  /*dc9f0*/  LDL.LU R246, [R1+0x60c] ;  /* 0x00060c0001f67983 */ /* 0x000f220000300800 */
[----:B------:R-:W-:-:S03]  /*dca00*/  ISETP.LT.AND P4, PT, R17, R236, !P4 ;  /* 0x000000ec1100720c */ /* 0x000fc60006781270 */
[----:B------:R-:W3:Y:S01]  /*dca10*/  LDL.LU R236, [R1+0x1dec] ;  /* 0x001dec0001ec7983 */ /* 0x000ee20000300800 */
[----:B------:R-:W-:Y:S01]  /*dca20*/  IADD3 R0, R0, R14, RZ ;  /* 0x0000000e00007210 */ /* 0x000fe20007ffe0ff */
[----:B------:R-:W-:Y:S01]  /*dca30*/  VIADD R16, R10, 0x108 ;  /* 0x000001080a107836 */ /* 0x000fe20000000000 */
[----:B------:R-:W4:Y:S08]  /*dca40*/  LDC R239, c[0x0][0x228] ;  /* 0x00008a00ffef7b82 */ /* 0x000f300000000800 */
[----:B-1----:R-:W1:Y:S08]  /*dca50*/  LDC R197, c[0x0][0x228] ;  /* 0x00008a00ffc57b82 */ /* 0x002e700000000800 */
[----:B------:R-:W1:Y:S01]  /*dca60*/  LDC R235, c[0x0][0x228] ;  /* 0x00008a00ffeb7b82 */ /* 0x000e620000000800 */
[----:B------:R-:W-:-:S04]  /*dca70*/  IMAD.WIDE R232, R0, 0x4, R2 ;  /* 0x0000000400e87825 */ /* 0x000fc800078e0202 */
[----:B--2---:R-:W-:-:S03]  /*dca80*/  IMAD.WIDE R198, R0, 0x4, R4 ;  /* 0x0000000400c67825 */ /* 0x004fc600078e0204 */
[----:B------:R-:W2:Y:S01]  /*dca90*/  LDC R244, c[0x0][0x228] ;  /* 0x00008a00fff47b82 */ /* 0x000ea20000000800 */
[----:B---3--:R3:W-:Y:S01]  /*dcaa0*/  @P3 STG.E desc[UR60][R232.64], R236 ;  /* 0x000000ece8003986 */ /* 0x0087e2000c10193c */
[----:B------:R-:W-:-:S03]  /*dcab0*/  ISETP.GE.AND P3, PT, R16, R245, PT ;  /* 0x000000f51000720c */ /* 0x000fc60003f66270 */
[----:B------:R-:W2:Y:S04]  /*dcac0*/  LDL.LU R245, [R1+0xe0c] ;  /* 0x000e0c0001f57983 */ /* 0x000ea80000300800 */
[----:B------:R1:W-:Y:S01]  /*dcad0*/  @P6 STG.E desc[UR60][R198.64], R234 ;  /* 0x000000eac6006986 */ /* 0x0003e2000c10193c */
[----:B----4-:R-:W-:Y:S02]  /*dcae0*/  ISETP.LT.AND P6, PT, R11, R238, !P5 ;  /* 0x000000ee0b00720c */ /* 0x010fe40006fc1270 */
[----:B------:R-:W4:Y:S08]  /*dcaf0*/  LDC R238, c[0x0][0x228] ;  /* 0x00008a00ffee7b82 */ /* 0x000f300000000800 */
[----:B---3--:R-:W3:Y:S01]  /*dcb00*/  LDC R236, c[0x0][0x22c] ;  /* 0x00008b00ffec7b82 */ /* 0x008ee20000000800 */
[----:B------:R-:W-:-:S04]  /*dcb10*/  IMAD.WIDE R232, R0, 0x4, R6 ;  /* 0x0000000400e87825 */ /* 0x000fc800078e0206 */
[C---:B-1----:R-:W-:Y:S01]  /*dcb20*/  IMAD.WIDE R198, R0.reuse, 0x4, R8 ;  /* 0x0000000400c67825 */ /* 0x042fe200078e0208 */
[----:B------:R-:W-:-:S03]  /*dcb30*/  IADD3 R0, R0, R14, RZ ;  /* 0x0000000e00007210 */ /* 0x000fc60007ffe0ff */
[----:B------:R-:W-:Y:S01]  /*dcb40*/  VIADD R16, R10, 0x109 ;  /* 0x000001090a107836 */ /* 0x000fe20000000000 */
[----:B------:R-:W1:Y:S01]  /*dcb50*/  LDC R234, c[0x0][0x228] ;  /* 0x00008a00ffea7b82 */ /* 0x000e620000000800 */
[----:B------:R4:W-:Y:S04]  /*dcb60*/  @P4 STG.E desc[UR60][R232.64], R247 ;  /* 0x000000f7e8004986 */ /* 0x0009e8000c10193c */
[----:B------:R4:W-:Y:S01]  /*dcb70*/  @P2 STG.E desc[UR60][R198.64], R252 ;  /* 0x000000fcc6002986 */ /* 0x0009e2000c10193c */
[----:B------:R-:W-:-:S03]  /*dcb80*/  ISETP.LT.AND P2, PT, R17, R197, !P5 ;  /* 0x000000c51100720c */ /* 0x000fc60006f41270 */
[----:B----4-:R-:W4:Y:S01]  /*dcb90*/  LDL.LU R247, [R1+0x1a00] ;  /* 0x001a000001f77983 */ /* 0x010f220000300800 */
[----:B------:R-:W-:-:S03]  /*dcba0*/  IMAD.WIDE R198, R0, 0x4, R2 ;  /* 0x0000000400c67825 */ /* 0x000fc600078e0202 */
[----:B------:R-:W4:Y:S04]  /*dcbb0*/  LDL.LU R252, [R1+0x1600] ;  /* 0x0016000001fc7983 */ /* 0x000f280000300800 */
[----:B------:R-:W3:Y:S04]  /*dcbc0*/  LDL.LU R197, [R1+0x20c] ;  /* 0x00020c0001c57983 */ /* 0x000ee80000300800 */
[----:B--2---:R2:W-:Y:S01]  /*dcbd0*/  @P6 STG.E desc[UR60][R198.64], R245 ;  /* 0x000000f5c6006986 */ /* 0x0045e2000c10193c */
[----:B------:R-:W-:-:S03]  /*dcbe0*/  ISETP.LT.AND P6, PT, R13, R239, !P3 ;  /* 0x000000ef0d00720c */ /* 0x000fc60005fc1270 */
[----:B------:R-:W4:Y:S01]  /*dcbf0*/  LDL.LU R239, [R1+0xa0c] ;  /* 0x000a0c0001ef7983 */ /* 0x000f220000300800 */
[----:B------:R-:W-:Y:S02]  /*dcc00*/  ISETP.LT.AND P4, PT, R13, R237, !P5 ;  /* 0x000000ed0d00720c */ /* 0x000fe40006f81270 */
[----:B------:R-:W-:Y:S01]  /*dcc10*/  ISETP.LT.AND P5, PT, R15, R235, !P5 ;  /* 0x000000eb0f00720c */ /* 0x000fe20006fa1270 */
[C---:B------:R-:W-:Y:S01]  /*dcc20*/  IMAD.WIDE R232, R0.reuse, 0x4, R4 ;  /* 0x0000000400e87825 */ /* 0x040fe200078e0204 */
[----:B------:R-:W1:Y:S08]  /*dcc30*/  LDC R235, c[0x0][0x228] ;  /* 0x00008a00ffeb7b82 */ /* 0x000e700000000800 */
[----:B------:R-:W1:Y:S08]  /*dcc40*/  LDC R237, c[0x0][0x228] ;  /* 0x00008a00ffed7b82 */ /* 0x000e700000000800 */
[----:B--2---:R-:W2:Y:S01]  /*dcc50*/  LDC R245, c[0x0][0x22c] ;  /* 0x00008b00fff57b82 */ /* 0x004ea20000000800 */
[----:B------:R-:W-:Y:S01]  /*dcc60*/  IMAD.WIDE R198, R0, 0x4, R6 ;  /* 0x0000000400c67825 */ /* 0x000fe200078e0206 */
[----:B------:R3:W-:Y:S01]  /*dcc70*/  @P4 STG.E desc[UR60][R232.64], R246 ;  /* 0x000000f6e8004986 */ /* 0x0007e2000c10193c */
[----:B------:R-:W-:-:S05]  /*dcc80*/  ISETP.LT.AND P4, PT, R11, R244, !P3 ;  /* 0x000000f40b00720c */ /* 0x000fca0005f81270 */
[----:B------:R-:W2:Y:S01]  /*dcc90*/  LDC R244, c[0x0][0x22c] ;  /* 0x00008b00fff47b82 */ /* 0x000ea20000000800 */
[C---:B---3--:R-:W-:Y:S01]  /*dcca0*/  IMAD.WIDE R232, R0.reuse, 0x4, R8 ;  /* 0x0000000400e87825 */ /* 0x048fe200078e0208 */
[----:B------:R-:W-:Y:S01]  /*dccb0*/  IADD3 R0, R0, R14, RZ ;  /* 0x0000000e00007210 */ /* 0x000fe20007ffe0ff */
[----:B------:R-:W3:Y:S04]  /*dccc0*/  LDL.LU R246, [R1+0x1200] ;  /* 0x0012000001f67983 */ /* 0x000ee80000300800 */
[----:B----4-:R4:W-:Y:S04]  /*dccd0*/  @P2 STG.E desc[UR60][R198.64], R239 ;  /* 0x000000efc6002986 */ /* 0x0109e8000c10193c */
[----:B------:R1:W-:Y:S01]  /*dcce0*/  @P5 STG.E desc[UR60][R232.64], R197 ;  /* 0x000000c5e8005986 */ /* 0x0003e2000c10193c */
[----:B------:R-:W-:Y:S01]  /*dccf0*/  ISETP.GE.AND P2, PT, R16, R236, PT ;  /* 0x000000ec1000720c */ /* 0x000fe20003f46270 */
[----:B----4-:R-:W-:-:S04]  /*dcd00*/  IMAD.WIDE R198, R0, 0x4, R2 ;  /* 0x0000000400c67825 */ /* 0x010fc800078e0202 */
[----:B-1----:R-:W-:Y:S01]  /*dcd10*/  IMAD.WIDE R232, R0, 0x4, R4 ;  /* 0x0000000400e87825 */ /* 0x002fe200078e0204 */
[----:B------:R-:W-:-:S03]  /*dcd20*/  ISETP.LT.AND P5, PT, R17, R237, !P3 ;  /* 0x000000ed1100720c */ /* 0x000fc60005fa1270 */
[----:B------:R-:W-:Y:S01]  /*dcd30*/  VIADD R16, R10, 0x10a ;  /* 0x0000010a0a107836 */ /* 0x000fe20000000000 */
[----:B------:R-:W1:Y:S01]  /*dcd40*/  LDC R236, c[0x0][0x228] ;  /* 0x00008a00ffec7b82 */ /* 0x000e620000000800 */
[----:B------:R4:W-:Y:S01]  /*dcd50*/  @P4 STG.E desc[UR60][R198.64], R247 ;  /* 0x000000f7c6004986 */ /* 0x0009e2000c10193c */
[----:B------:R-:W-:-:S03]  /*dcd60*/  ISETP.LT.AND P4, PT, R13, R238, !P2 ;  /* 0x000000ee0d00720c */ /* 0x000fc60005781270 */
[----:B------:R2:W-:Y:S01]  /*dcd70*/  @P6 STG.E desc[UR60][R232.64], R252 ;  /* 0x000000fce8006986 */ /* 0x0005e2000c10193c */
[----:B------:R-:W-:Y:S02]  /*dcd80*/  ISETP.LT.AND P6, PT, R11, R235, !P2 ;  /* 0x000000eb0b00720c */ /* 0x000fe400057c1270 */
[----:B------:R-:W1:Y:S08]  /*dcd90*/  LDC R197, c[0x0][0x228] ;  /* 0x00008a00ffc57b82 */ /* 0x000e700000000800 */
[----:B------:R-:W1:Y:S08]  /*dcda0*/  LDC R237, c[0x0][0x228] ;  /* 0x00008a00ffed7b82 */ /* 0x000e700000000800 */
[----:B------:R-:W1:Y:S01]  /*dcdb0*/  LDC R239, c[0x0][0x228] ;  /* 0x00008a00ffef7b82 */ /* 0x000e620000000800 */
[----:B----4-:R-:W4:Y:S04]  /*dcdc0*/  LDL.LU R247, [R1+0xa10] ;  /* 0x000a100001f77983 */ /* 0x010f280000300800 */
[----:B------:R-:W4:Y:S04]  /*dcdd0*/  LDL.LU R238, [R1+0x610] ;  /* 0x0006100001ee7983 */ /* 0x000f280000300800 */
[----:B--2---:R-:W2:Y:S04]  /*dcde0*/  LDL.LU R252, [R1+0x210] ;  /* 0x0002100001fc7983 */ /* 0x004ea80000300800 */
[----:B------:R-:W3:Y:S01]  /*dcdf0*/  LDL.LU R235, [R1+0x1df0] ;  /* 0x001df00001eb7983 */ /* 0x000ee20000300800 */
[----:B------:R-:W-:Y:S01]  /*dce00*/  IMAD.WIDE R232, R0, 0x4, R6 ;  /* 0x0000000400e87825 */ /* 0x000fe200078e0206 */
[----:B------:R-:W-:-:S03]  /*dce10*/  ISETP.LT.AND P3, PT, R15, R234, !P3 ;  /* 0x000000ea0f00720c */ /* 0x000fc60005f61270 */
[C---:B------:R-:W-:Y:S01]  /*dce20*/  IMAD.WIDE R198, R0.reuse, 0x4, R8 ;  /* 0x0000000400c67825 */ /* 0x040fe200078e0208 */
[----:B------:R-:W-:Y:S01]  /*dce30*/  IADD3 R0, R0, R14, RZ ;  /* 0x0000000e00007210 */ /* 0x000fe20007ffe0ff */
[----:B------:R-:W2:Y:S01]  /*dce40*/  LDC R234, c[0x0][0x228] ;  /* 0x00008a00ffea7b82 */ /* 0x000ea20000000800 */
[----:B---3--:R3:W-:Y:S01]  /*dce50*/  @P5 STG.E desc[UR60][R232.64], R235 ;  /* 0x000000ebe8005986 */ /* 0x0087e2000c10193c */
[----:B------:R-:W-:-:S03]  /*dce60*/  ISETP.GE.AND P5, PT, R16, R245, PT ;  /* 0x000000f51000720c */ /* 0x000fc60003fa6270 */
[----:B------:R-:W4:Y:S04]  /*dce70*/  LDL.LU R245, [R1+0xe10] ;  /* 0x000e100001f57983 */ /* 0x000f280000300800 */
[----:B------:R2:W-:Y:S01]  /*dce80*/  @P3 STG.E desc[UR60][R198.64], R246 ;  /* 0x000000f6c6003986 */ /* 0x0005e2000c10193c */
[----:B-1----:R-:W-:Y:S01]  /*dce90*/  ISETP.LT.AND P3, PT, R17, R236, !P2 ;  /* 0x000000ec1100720c */ /* 0x002fe20005761270 */
[----:B---3--:R-:W1:Y:S01]  /*dcea0*/  LDC R235, c[0x0][0x228] ;  /* 0x00008a00ffeb7b82 */ /* 0x008e620000000800 */
[----:B--2---:R-:W-:-:S04]  /*dceb0*/  IMAD.WIDE R198, R0, 0x4, R2 ;  /* 0x0000000400c67825 */ /* 0x004fc800078e0202 */
[----:B------:R-:W-:Y:S01]  /*dcec0*/  IMAD.WIDE R232, R0, 0x4, R4 ;  /* 0x0000000400e87825 */ /* 0x000fe200078e0204 */
[----:B------:R-:W-:-:S03]  /*dced0*/  ISETP.LT.AND P2, PT, R15, R197, !P2 ;  /* 0x000000c50f00720c */ /* 0x000fc60005741270 */
[----:B------:R-:W-:Y:S01]  /*dcee0*/  VIADD R16, R10, 0x10b ;  /* 0x0000010b0a107836 */ /* 0x000fe20000000000 */
[----:B------:R-:W2:Y:S01]  /*dcef0*/  LDL.LU R246, [R1+0x1604] ;  /* 0x0016040001f67983 */ /* 0x000ea20000300800 */
[----:B------:R-:W3:Y:S08]  /*dcf00*/  LDC R197, c[0x0][0x228] ;  /* 0x00008a00ffc57b82 */ /* 0x000ef00000000800 */
[----:B------:R-:W3:Y:S01]  /*dcf10*/  LDC R236, c[0x0][0x228] ;  /* 0x00008a00ffec7b82 */ /* 0x000ee20000000800 */
[----:B----4-:R4:W-:Y:S04]  /*dcf20*/  @P6 STG.E desc[UR60][R198.64], R245 ;  /* 0x000000f5c6006986 */ /* 0x0109e8000c10193c */
[----:B------:R1:W-:Y:S01]  /*dcf30*/  @P4 STG.E desc[UR60][R232.64], R238 ;  /* 0x000000eee8004986 */ /* 0x0003e2000c10193c */
[----:B----4-:R-:W-:-:S03]  /*dcf40*/  IMAD.WIDE R198, R0, 0x4, R6 ;  /* 0x0000000400c67825 */ /* 0x010fc600078e0206 */
[----:B------:R-:W4:Y:S01]  /*dcf50*/  LDL.LU R245, [R1+0x1df4] ;  /* 0x001df40001f57983 */ /* 0x000f220000300800 */
[----:B------:R-:W-:Y:S01]  /*dcf60*/  ISETP.LT.AND P6, PT, R13, R237, !P5 ;  /* 0x000000ed0d00720c */ /* 0x000fe20006fc1270 */
[----:B-1----:R-:W-:Y:S01]  /*dcf70*/  IMAD.WIDE R232, R0, 0x4, R8 ;  /* 0x0000000400e87825 */ /* 0x002fe200078e0208 */
[----:B------:R-:W1:Y:S01]  /*dcf80*/  LDC R238, c[0x0][0x22c] ;  /* 0x00008b00ffee7b82 */ /* 0x000e620000000800 */
[----:B------:R3:W-:Y:S01]  /*dcf90*/  @P3 STG.E desc[UR60][R198.64], R247 ;  /* 0x000000f7c6003986 */ /* 0x0007e2000c10193c */
[----:B------:R-:W-:-:S03]  /*dcfa0*/  ISETP.GE.AND P3, PT, R16, R244, PT ;  /* 0x000000f41000720c */ /* 0x000fc60003f66270 */
[----:B------:R-:W2:Y:S04]  /*dcfb0*/  LDL.LU R16, [R1+0x1a04] ;  /* 0x001a040001107983 */ /* 0x000ea80000300800 */
[----:B------:R3:W-:Y:S01]  /*dcfc0*/  @P2 STG.E desc[UR60][R232.64], R252 ;  /* 0x000000fce8002986 */ /* 0x0007e2000c10193c */
[----:B------:R-:W-:Y:S02]  /*dcfd0*/  ISETP.LT.AND P4, PT, R11, R234, !P5 ;  /* 0x000000ea0b00720c */ /* 0x000fe40006f81270 */
[----:B------:R-:W-:Y:S02]  /*dcfe0*/  ISETP.LT.AND P2, PT, R17, R239, !P5 ;  /* 0x000000ef1100720c */ /* 0x000fe40006f41270 */
[----:B------:R-:W-:Y:S01]  /*dcff0*/  ISETP.LT.AND P5, PT, R15, R235, !P5 ;  /* 0x000000eb0f00720c */ /* 0x000fe20006fa1270 */
[----:B------:R-:W1:Y:S01]  /*dd000*/  LDC R234, c[0x0][0x228] ;  /* 0x00008a00ffea7b82 */ /* 0x000e620000000800 */
[----:B------:R-:W-:-:S07]  /*dd010*/  IADD3 R0, R0, R14, RZ ;  /* 0x0000000e00007210 */ /* 0x000fce0007ffe0ff */
[----:B------:R-:W1:Y:S08]  /*dd020*/  LDC R237, c[0x0][0x228] ;  /* 0x00008a00ffed7b82 */ /* 0x000e700000000800 */
[----:B------:R-:W1:Y:S08]  /*dd030*/  LDC R239, c[0x0][0x228] ;  /* 0x00008a00ffef7b82 */ /* 0x000e700000000800 */
[----:B------:R-:W1:Y:S01]  /*dd040*/  LDC R244, c[0x0][0x228] ;  /* 0x00008a00fff47b82 */ /* 0x000e620000000800 */
[----:B---3--:R-:W3:Y:S04]  /*dd050*/  LDL.LU R247, [R1+0xe14] ;  /* 0x000e140001f77983 */ /* 0x008ee80000300800 */
[----:B------:R-:W3:Y:S04]  /*dd060*/  LDL.LU R252, [R1+0x614] ;  /* 0x0006140001fc7983 */ /* 0x000ee80000300800 */
[----:B------:R-:W3:Y:S01]  /*dd070*/  LDL.LU R235, [R1+0x1204] ;  /* 0x0012040001eb7983 */ /* 0x000ee20000300800 */
[----:B------:R-:W-:-:S04]  /*dd080*/  IMAD.WIDE R198, R0, 0x4, R2 ;  /* 0x0000000400c67825 */ /* 0x000fc800078e0202 */
[----:B------:R-:W-:Y:S01]  /*dd090*/  IMAD.WIDE R232, R0, 0x4, R4 ;  /* 0x0000000400e87825 */ /* 0x000fe200078e0204 */
[----:B--2---:R2:W-:Y:S04]  /*dd0a0*/  @P4 STG.E desc[UR60][R198.64], R16 ;  /* 0x00000010c6004986 */ /* 0x0045e8000c10193c */
[----:B------:R1:W-:Y:S01]  /*dd0b0*/  @P6 STG.E desc[UR60][R232.64], R246 ;  /* 0x000000f6e8006986 */ /* 0x0003e2000c10193c */
[----:B------:R-:W-:Y:S02]  /*dd0c0*/  ISETP.LT.AND P6, PT, R11, R197, !P3 ;  /* 0x000000c50b00720c */ /* 0x000fe40005fc1270 */
[----:B------:R-:W-:Y:S01]  /*dd0d0*/  ISETP.LT.AND P4, PT, R13, R236, !P3 ;  /* 0x000000ec0d00720c */ /* 0x000fe20005f81270 */
[----:B------:R-:W-:Y:S01]  /*dd0e0*/  VIADD R197, R10, 0x10c ;  /* 0x0000010c0ac57836 */ /* 0x000fe20000000000 */
[----:B------:R-:W3:Y:S01]  /*dd0f0*/  LDC R236, c[0x0][0x228] ;  /* 0x00008a00ffec7b82 */ /* 0x000ee20000000800 */
[----:B--2---:R-:W-:-:S04]  /*dd100*/  IMAD.WIDE R198, R0, 0x4, R6 ;  /* 0x0000000400c67825 */ /* 0x004fc800078e0206 */
[C---:B-1----:R-:W-:Y:S01]  /*dd110*/  IMAD.WIDE R232, R0.reuse, 0x4, R8 ;  /* 0x0000000400e87825 */ /* 0x042fe200078e0208 */
[----:B------:R-:W-:Y:S02]  /*dd120*/  IADD3 R16, R0, R14, RZ ;  /* 0x0000000e00107210 */ /* 0x000fe40007ffe0ff */
[----:B------:R-:W1:Y:S01]  /*dd130*/  LDC R246, c[0x0][0x22c] ;  /* 0x00008b00fff67b82 */ /* 0x000e620000000800 */
[----:B----4-:R2:W-:Y:S04]  /*dd140*/  @P2 STG.E desc[UR60][R198.64], R245 ;  /* 0x000000f5c6002986 */ /* 0x0105e8000c10193c */
[----:B---3--:R3:W-:Y:S01]  /*dd150*/  @P5 STG.E desc[UR60][R232.64], R235 ;  /* 0x000000ebe8005986 */ /* 0x0087e2000c10193c */
[----:B------:R-:W-:Y:S02]  /*dd160*/  ISETP.GE.AND P2, PT, R197, R238, PT ;  /* 0x000000eec500720c */ /* 0x000fe40003f46270 */
[----:B------:R-:W-:-:S02]  /*dd170*/  ISETP.LT.AND P5, PT, R17, R234, !P3 ;  /* 0x000000ea1100720c */ /* 0x000fc40005fa1270 */
[----:B------:R-:W-:Y:S01]  /*dd180*/  ISETP.LT.AND P3, PT, R15, R237, !P3 ;  /* 0x000000ed0f00720c */ /* 0x000fe20005f61270 */
[----:B------:R-:W4:Y:S04]  /*dd190*/  LDL.LU R234, [R1+0x1a08] ;  /* 0x001a080001ea7983 */ /* 0x000f280000300800 */
[----:B------:R-:W4:Y:S01]  /*dd1a0*/  LDL.LU R237, [R1+0xa14] ;  /* 0x000a140001ed7983 */ /* 0x000f220000300800 */
[----:B--2---:R-:W-:-:S04]  /*dd1b0*/  IMAD.WIDE R198, R16, 0x4, R2 ;  /* 0x0000000410c67825 */ /* 0x004fc800078e0202 */
[C---:B---3--:R-:W-:Y:S01]  /*dd1c0*/  IMAD.WIDE R232, R16.reuse, 0x4, R4 ;  /* 0x0000000410e87825 */ /* 0x048fe200078e0204 */
[----:B------:R-:W-:Y:S01]  /*dd1d0*/  IADD3 R0, R16, R14, RZ ;  /* 0x0000000e10007210 */ /* 0x000fe20007ffe0ff */
[----:B------:R-:W2:Y:S08]  /*dd1e0*/  LDC R245, c[0x0][0x228] ;  /* 0x00008a00fff57b82 */ /* 0x000eb00000000800 */
[----:B------:R-:W3:Y:S01]  /*dd1f0*/  LDC R235, c[0x0][0x228] ;  /* 0x00008a00ffeb7b82 */ /* 0x000ee20000000800 */
[----:B------:R1:W-:Y:S04]  /*dd200*/  @P6 STG.E desc[UR60][R198.64], R247 ;  /* 0x000000f7c6006986 */ /* 0x0003e8000c10193c */
[----:B------:R1:W-:Y:S01]  /*dd210*/  @P4 STG.E desc[UR60][R232.64], R252 ;  /* 0x000000fce8004986 */ /* 0x0003e2000c10193c */
[----:B------:R-:W-:Y:S01]  /*dd220*/  ISETP.LT.AND P4, PT, R11, R239, !P2 ;  /* 0x000000ef0b00720c */ /* 0x000fe20005781270 */
[----:B------:R-:W-:Y:S01]  /*dd230*/  VIADD R197, R10, 0x10d ;  /* 0x0000010d0ac57836 */ /* 0x000fe20000000000 */
[----:B------:R-:W3:Y:S01]  /*dd240*/  LDC R238, c[0x0][0x228] ;  /* 0x00008a00ffee7b82 */ /* 0x000ee20000000800 */
[----:B-1----:R-:W3:Y:S04]  /*dd250*/  LDL.LU R247, [R1+0x1df8] ;  /* 0x001df80001f77983 */ /* 0x002ee80000300800 */
[----:B------:R-:W3:Y:S04]  /*dd260*/  LDL.LU R252, [R1+0x1208] ;  /* 0x0012080001fc7983 */ /* 0x000ee80000300800 */
[----:B------:R-:W3:Y:S01]  /*dd270*/  LDL.LU R239, [R1+0x1608] ;  /* 0x0016080001ef7983 */ /* 0x000ee20000300800 */
[----:B------:R-:W-:-:S04]  /*dd280*/  IMAD.WIDE R232, R16, 0x4, R6 ;  /* 0x0000000410e87825 */ /* 0x000fc800078e0206 */
[----:B------:R-:W-:Y:S02]  /*dd290*/  IMAD.WIDE R198, R16, 0x4, R8 ;  /* 0x0000000410c67825 */ /* 0x000fe400078e0208 */
[----:B------:R-:W2:Y:S01]  /*dd2a0*/  LDL.LU R16, [R1+0x214] ;  /* 0x0002140001107983 */ /* 0x000ea20000300800 */
[----:B------:R-:W-:Y:S02]  /*dd2b0*/  ISETP.LT.AND P6, PT, R13, R244, !P2 ;  /* 0x000000f40d00720c */ /* 0x000fe400057c1270 */
[----:B------:R-:W1:Y:S01]  /*dd2c0*/  LDC R244, c[0x0][0x22c] ;  /* 0x00008b00fff47b82 */ /* 0x000e620000000800 */
[----:B----4-:R4:W-:Y:S02]  /*dd2d0*/  @P5 STG.E desc[UR60][R232.64], R237 ;  /* 0x000000ede8005986 */ /* 0x0109e4000c10193c */
[----:B----4-:R-:W-:-:S05]  /*dd2e0*/  IMAD.WIDE R232, R0, 0x4, R2 ;  /* 0x0000000400e87825 */ /* 0x010fca00078e0202 */
[----:B------:R-:W4:Y:S01]  /*dd2f0*/  LDC R237, c[0x0][0x228] ;  /* 0x00008a00ffed7b82 */ /* 0x000f220000000800 */
[----:B--2---:R2:W-:Y:S01]  /*dd300*/  @P3 STG.E desc[UR60][R198.64], R16 ;  /* 0x00000010c6003986 */ /* 0x0045e2000c10193c */
[----:B------:R-:W-:-:S03]  /*dd310*/  ISETP.LT.AND P3, PT, R17, R245, !P2 ;  /* 0x000000f51100720c */ /* 0x000fc60005761270 */
[----:B------:R1:W-:Y:S04]  /*dd320*/  @P4 STG.E desc[UR60][R232.64], R234 ;  /* 0x000000eae8004986 */ /* 0x0003e8000c10193c */
[----:B------:R-:W4:Y:S01]  /*dd330*/  LDL.LU R245, [R1+0xa18] ;  /* 0x000a180001f57983 */ /* 0x000f220000300800 */
[----:B--2---:R-:W-:-:S04]  /*dd340*/  IMAD.WIDE R198, R0, 0x4, R4 ;  /* 0x0000000400c67825 */ /* 0x004fc800078e0204 */
[----:B------:R-:W-:Y:S01]  /*dd350*/  VIADD R16, R10, 0x10e ;  /* 0x0000010e0a107836 */ /* 0x000fe20000000000 */
[----:B---3--:R-:W-:Y:S01]  /*dd360*/  ISETP.LT.AND P2, PT, R15, R235, !P2 ;  /* 0x000000eb0f00720c */ /* 0x008fe20005741270 */
[C---:B-1----:R-:W-:Y:S01]  /*dd370*/  IMAD.WIDE R232, R0.reuse, 0x4, R8 ;  /* 0x0000000400e87825 */ /* 0x042fe200078e0208 */
[----:B------:R-:W-:Y:S01]  /*dd380*/  ISETP.GE.AND P5, PT, R197, R246, PT ;  /* 0x000000f6c500720c */ /* 0x000fe20003fa6270 */
[----:B------:R1:W-:Y:S01]  /*dd390*/  @P6 STG.E desc[UR60][R198.64], R239 ;  /* 0x000000efc6006986 */ /* 0x0003e2000c10193c */
[----:B------:R-:W2:Y:S08]  /*dd3a0*/  LDC R197, c[0x0][0x228] ;  /* 0x00008a00ffc57b82 */ /* 0x000eb00000000800 */
[----:B------:R-:W3:Y:S08]  /*dd3b0*/  LDC R234, c[0x0][0x228] ;  /* 0x00008a00ffea7b82 */ /* 0x000ef00000000800 */
[----:B------:R-:W3:Y:S08]  /*dd3c0*/  LDC R235, c[0x0][0x228] ;  /* 0x00008a00ffeb7b82 */ /* 0x000ef00000000800 */
[----:B------:R-:W3:Y:S01]  /*dd3d0*/  LDC R246, c[0x0][0x228] ;  /* 0x00008a00fff67b82 */ /* 0x000ee20000000800 */
[C---:B-1----:R-:W-:Y:S01]  /*dd3e0*/  IMAD.WIDE R198, R0.reuse, 0x4, R6 ;  /* 0x0000000400c67825 */ /* 0x042fe200078e0206 */
[----:B------:R-:W-:-:S02]  /*dd3f0*/  IADD3 R0, R0, R14, RZ ;  /* 0x0000000e00007210 */ /* 0x000fc40007ffe0ff */
[----:B------:R-:W-:Y:S01]  /*dd400*/  ISETP.LT.AND P4, PT, R13, R236, !P5 ;  /* 0x000000ec0d00720c */ /* 0x000fe20006f81270 */
[----:B------:R-:W3:Y:S04]  /*dd410*/  LDL.LU R14, [R1+0x618] ;  /* 0x00061800010e7983 */ /* 0x000ee80000300800 */
[----:B------:R1:W-:Y:S01]  /*dd420*/  @P3 STG.E desc[UR60][R198.64], R247 ;  /* 0x000000f7c6003986 */ /* 0x0003e2000c10193c */
[----:B------:R-:W-:Y:S02]  /*dd430*/  ISETP.GE.AND P3, PT, R16, R244, PT ;  /* 0x000000f41000720c */ /* 0x000fe40003f66270 */
[----:B------:R-:W-:Y:S01]  /*dd440*/  ISETP.LT.AND P6, PT, R11, R238, !P5 ;  /* 0x000000ee0b00720c */ /* 0x000fe20006fc1270 */
[----:B------:R-:W3:Y:S08]  /*dd450*/  LDC R236, c[0x0][0x248] ;  /* 0x00009200ffec7b82 */ /* 0x000ef00000000800 */
[----:B------:R-:W3:Y:S01]  /*dd460*/  LDC R239, c[0x0][0x22c] ;  /* 0x00008b00ffef7b82 */ /* 0x000ee20000000800 */
[----:B-1----:R-:W3:Y:S04]  /*dd470*/  LDL.LU R247, [R1+0x1a0c] ;  /* 0x001a0c0001f77983 */ /* 0x002ee80000300800 */
[----:B------:R-:W3:Y:S04]  /*dd480*/  LDL.LU R16, [R1+0xe18] ;  /* 0x000e180001107983 */ /* 0x000ee80000300800 */
[----:B------:R1:W-:Y:S01]  /*dd490*/  @P2 STG.E desc[UR60][R232.64], R252 ;  /* 0x000000fce8002986 */ /* 0x0003e2000c10193c */
[----:B----4-:R-:W-:Y:S01]  /*dd4a0*/  ISETP.LT.AND P2, PT, R17, R237, !P5 ;  /* 0x000000ed1100720c */ /* 0x010fe20006f41270 */
[----:B------:R-:W-:Y:S01]  /*dd4b0*/  IMAD.WIDE R198, R0, 0x4, R2 ;  /* 0x0000000400c67825 */ /* 0x000fe200078e0202 */
[----:B------:R-:W4:Y:S08]  /*dd4c0*/  LDC R238, c[0x0][0x228] ;  /* 0x00008a00ffee7b82 */ /* 0x000f300000000800 */
[----:B------:R-:W4:Y:S01]  /*dd4d0*/  LDC R244, c[0x0][0x228] ;  /* 0x00008a00fff47b82 */ /* 0x000f220000000800 */
[----:B-1----:R-:W4:Y:S04]  /*dd4e0*/  LDL.LU R252, [R1+0x160c] ;  /* 0x00160c0001fc7983 */ /* 0x002f280000300800 */
[----:B------:R-:W4:Y:S01]  /*dd4f0*/  LDL.LU R237, [R1+0x218] ;  /* 0x0002180001ed7983 */ /* 0x000f220000300800 */
[----:B--2---:R-:W-:-:S02]  /*dd500*/  ISETP.LT.AND P5, PT, R15, R197, !P5 ;  /* 0x000000c50f00720c */ /* 0x004fc40006fa1270 */
[----:B------:R-:W1:Y:S01]  /*dd510*/  LDC R197, c[0x0][0x228] ;  /* 0x00008a00ffc57b82 */ /* 0x000e620000000800 */
[----:B------:R-:W-:Y:S01]  /*dd520*/  IMAD.WIDE R232, R0, 0x4, R4 ;  /* 0x0000000400e87825 */ /* 0x000fe200078e0204 */
[----:B---3--:R2:W-:Y:S01]  /*dd530*/  @P6 STG.E desc[UR60][R198.64], R16 ;  /* 0x00000010c6006986 */ /* 0x0085e2000c10193c */
[----:B------:R-:W-:-:S05]  /*dd540*/  ISETP.LT.AND P6, PT, R13, R234, !P3 ;  /* 0x000000ea0d00720c */ /* 0x000fca0005fc1270 */
[----:B------:R-:W3:Y:S01]  /*dd550*/  LDC R234, c[0x0][0x248] ;  /* 0x00009200ffea7b82 */ /* 0x000ee20000000800 */
[----:B------:R1:W-:Y:S01]  /*dd560*/  @P4 STG.E desc[UR60][R232.64], R14 ;  /* 0x0000000ee8004986 */ /* 0x0003e2000c10193c */
[----:B------:R-:W-:-:S06]  /*dd570*/  ISETP.LT.AND P4, PT, R11, R235, !P3 ;  /* 0x000000eb0b00720c */ /* 0x000fcc0005f81270 */
[----:B------:R-:W3:Y:S01]  /*dd580*/  LDC R235, c[0x0][0x228] ;  /* 0x00008a00ffeb7b82 */ /* 0x000ee20000000800 */
[----:B--2---:R-:W-:-:S04]  /*dd590*/  IMAD.WIDE R198, R0, 0x4, R6 ;  /* 0x0000000400c67825 */ /* 0x004fc800078e0206 */
[----:B------:R-:W-:Y:S01]  /*dd5a0*/  VIADD R16, R10, 0x10f ;  /* 0x0000010f0a107836 */ /* 0x000fe20000000000 */
[C---:B-1----:R-:W-:Y:S01]  /*dd5b0*/  IADD3 R14, R0.reuse, R236, RZ ;  /* 0x000000ec000e7210 */ /* 0x042fe20007ffe0ff */
[----:B------:R-:W-:Y:S01]  /*dd5c0*/  IMAD.WIDE R232, R0, 0x4, R8 ;  /* 0x0000000400e87825 */ /* 0x000fe200078e0208 */
[----:B------:R1:W-:Y:S02]  /*dd5d0*/  @P2 STG.E desc[UR60][R198.64], R245 ;  /* 0x000000f5c6002986 */ /* 0x0003e4000c10193c */
[----:B------:R-:W-:Y:S01]  /*dd5e0*/  ISETP.GE.AND P2, PT, R16, R239, PT ;  /* 0x000000ef1000720c */ /* 0x000fe20003f46270 */
[----:B------:R-:W2:Y:S01]  /*dd5f0*/  LDC R236, c[0x0][0x228] ;  /* 0x00008a00ffec7b82 */ /* 0x000ea20000000800 */
[----:B----4-:R4:W-:Y:S01]  /*dd600*/  @P5 STG.E desc[UR60][R232.64], R237 ;  /* 0x000000ede8005986 */ /* 0x0109e2000c10193c */
[----:B------:R-:W-:Y:S02]  /*dd610*/  ISETP.LT.AND P5, PT, R17, R238, !P3 ;  /* 0x000000ee1100720c */ /* 0x000fe40005fa1270 */
[----:B------:R-:W-:-:S04]  /*dd620*/  ISETP.LT.AND P3, PT, R15, R244, !P3 ;  /* 0x000000f40f00720c */ /* 0x000fc80005f61270 */
[----:B------:R-:W2:Y:S01]  /*dd630*/  LDC R238, c[0x0][0x248] ;  /* 0x00009200ffee7b82 */ /* 0x000ea20000000800 */
[C---:B-1----:R-:W-:Y:S01]  /*dd640*/  IMAD.WIDE R198, R14.reuse, 0x4, R2 ;  /* 0x000000040ec67825 */ /* 0x042fe200078e0202 */
[----:B------:R-:W2:Y:S03]  /*dd650*/  LDL.LU R244, [R1+0x1dfc] ;  /* 0x001dfc0001f47983 */ /* 0x000ea60000300800 */
[----:B---3--:R-:W-:-:S03]  /*dd660*/  IMAD.IADD R0, R14, 0x1, R234 ;  /* 0x000000010e007824 */ /* 0x008fc600078e02ea */
[----:B------:R-:W1:Y:S01]  /*dd670*/  LDC R245, c[0x0][0x22c] ;  /* 0x00008b00fff57b82 */ /* 0x000e620000000800 */
[----:B------:R3:W-:Y:S01]  /*dd680*/  @P4 STG.E desc[UR60][R198.64], R247 ;  /* 0x000000f7c6004986 */ /* 0x0007e2000c10193c */
[----:B------:R-:W-:-:S06]  /*dd690*/  IADD3 R16, R10, 0x110, RZ ;  /* 0x000001100a107810 */ /* 0x000fcc0007ffe0ff */
[----:B----4-:R-:W4:Y:S01]  /*dd6a0*/  LDC R237, c[0x0][0x228] ;  /* 0x00008a00ffed7b82 */ /* 0x010f220000000800 */
[----:B------:R-:W-:Y:S01]  /*dd6b0*/  IMAD.WIDE R232, R14, 0x4, R4 ;  /* 0x000000040ee87825 */ /* 0x000fe200078e0204 */
[----:B------:R-:W-:-:S06]  /*dd6c0*/  ISETP.LT.AND P4, PT, R13, R246, !P2 ;  /* 0x000000f60d00720c */ /* 0x000fcc0005781270 */
[----:B------:R-:W4:Y:S01]  /*dd6d0*/  LDC R239, c[0x0][0x228] ;  /* 0x00008a00ffef7b82 */ /* 0x000f220000000800 */
[----:B------:R-:W4:Y:S04]  /*dd6e0*/  LDL.LU R246, [R1+0xa1c] ;  /* 0x000a1c0001f67983 */ /* 0x000f280000300800 */
[----:B------:R3:W-:Y:S01]  /*dd6f0*/  @P6 STG.E desc[UR60][R232.64], R252 ;  /* 0x000000fce8006986 */ /* 0x0007e2000c10193c */
[----:B------:R-:W-:Y:S02]  /*dd700*/  ISETP.LT.AND P6, PT, R11, R197, !P2 ;  /* 0x000000c50b00720c */ /* 0x000fe400057c1270 */
[----:B---3--:R-:W3:Y:S01]  /*dd710*/  LDC R247, c[0x0][0x22c] ;  /* 0x00008b00fff77b82 */ /* 0x008ee20000000800 */
[C---:B------:R-:W-:Y:S01]  /*dd720*/  IMAD.WIDE R198, R14.reuse, 0x4, R8 ;  /* 0x000000040ec67825 */ /* 0x040fe200078e0208 */
[----:B------:R-:W3:Y:S04]  /*dd730*/  LDL.LU R252, [R1+0x21c] ;  /* 0x00021c0001fc7983 */ /* 0x000ee80000300800 */
[----:B------:R-:W4:Y:S04]  /*dd740*/  LDL.LU R197, [R1+0xe1c] ;  /* 0x000e1c0001c57983 */ /* 0x000f280000300800 */
[----:B------:R-:W3:Y:S01]  /*dd750*/  LDL.LU R234, [R1+0x120c] ;  /* 0x00120c0001ea7983 */ /* 0x000ee20000300800 */
[----:B------:R-:W-:-:S03]  /*dd760*/  IMAD.WIDE R232, R14, 0x4, R6 ;  /* 0x000000040ee87825 */ /* 0x000fc600078e0206 */
[----:B------:R-:W4:Y:S04]  /*dd770*/  LDL.LU R14, [R1+0x61c] ;  /* 0x00061c00010e7983 */ /* 0x000f280000300800 */
[----:B--2---:R2:W-:Y:S01]  /*dd780*/  @P5 STG.E desc[UR60][R232.64], R244 ;  /* 0x000000f4e8005986 */ /* 0x0045e2000c10193c */
[----:B-1----:R-:W-:Y:S01]  /*dd790*/  ISETP.GE.AND P5, PT, R16, R245, PT ;  /* 0x000000f51000720c */ /* 0x002fe20003fa6270 */
[----:B--2---:R-:W-:Y:S01]  /*dd7a0*/  IMAD.WIDE R232, R0, 0x4, R2 ;  /* 0x0000000400e87825 */ /* 0x004fe200078e0202 */
[----:B------:R-:W1:Y:S01]  /*dd7b0*/  LDC R244, c[0x0][0x228] ;  /* 0x00008a00fff47b82 */ /* 0x000e620000000800 */
[----:B---3--:R2:W-:Y:S04]  /*dd7c0*/  @P3 STG.E desc[UR60][R198.64], R234 ;  /* 0x000000eac6003986 */ /* 0x0085e8000c10193c */
[----:B----4-:R3:W-:Y:S01]  /*dd7d0*/  @P6 STG.E desc[UR60][R232.64], R197 ;  /* 0x000000c5e8006986 */ /* 0x0107e2000c10193c */
[----:B------:R-:W-:-:S02]  /*dd7e0*/  VIADD R16, R10, 0x111 ;  /* 0x000001110a107836 */ /* 0x000fc40000000000 */
[----:B------:R-:W4:Y:S01]  /*dd7f0*/  LDC R245, c[0x0][0x228] ;  /* 0x00008a00fff57b82 */ /* 0x000f220000000800 */
[----:B--2---:R-:W-:-:S04]  /*dd800*/  IMAD.WIDE R198, R0, 0x4, R4 ;  /* 0x0000000400c67825 */ /* 0x004fc800078e0204 */
[----:B---3--:R-:W-:Y:S01]  /*dd810*/  IMAD.WIDE R232, R0, 0x4, R8 ;  /* 0x0000000400e87825 */ /* 0x008fe200078e0208 */
[----:B------:R-:W-:Y:S02]  /*dd820*/  ISETP.LT.AND P3, PT, R17, R235, !P2 ;  /* 0x000000eb1100720c */ /* 0x000fe40005761270 */
[----:B------:R-:W2:Y:S08]  /*dd830*/  LDC R234, c[0x0][0x228] ;  /* 0x00008a00ffea7b82 */ /* 0x000eb00000000800 */
[----:B------:R-:W3:Y:S01]  /*dd840*/  LDC R197, c[0x0][0x228] ;  /* 0x00008a00ffc57b82 */ /* 0x000ee20000000800 */
[----:B------:R1:W-:Y:S01]  /*dd850*/  @P4 STG.E desc[UR60][R198.64], R14 ;  /* 0x0000000ec6004986 */ /* 0x0003e2000c10193c */
[----:B------:R-:W-:-:S03]  /*dd860*/  ISETP.LT.AND P4, PT, R11, R236, !P5 ;  /* 0x000000ec0b00720c */ /* 0x000fc60006f81270 */
[----:B------:R-:W4:Y:S01]  /*dd870*/  LDL.LU R236, [R1+0x1610] ;  /* 0x0016100001ec7983 */ /* 0x000f220000300800 */
[----:B------:R-:W-:Y:S02]  /*dd880*/  ISETP.LT.AND P6, PT, R13, R239, !P5 ;  /* 0x000000ef0d00720c */ /* 0x000fe40006fc1270 */
[----:B------:R-:W-:Y:S02]  /*dd890*/  ISETP.LT.AND P2, PT, R15, R237, !P2 ;  /* 0x000000ed0f00720c */ /* 0x000fe40005741270 */
[----:B------:R-:W3:Y:S01]  /*dd8a0*/  LDC R237, c[0x0][0x228] ;  /* 0x00008a00ffed7b82 */ /* 0x000ee20000000800 */
[----:B-1----:R-:W-:-:S07]  /*dd8b0*/  IMAD.WIDE R198, R0, 0x4, R6 ;  /* 0x0000000400c67825 */ /* 0x002fce00078e0206 */
[----:B------:R-:W1:Y:S08]  /*dd8c0*/  LDC R235, c[0x0][0x248] ;  /* 0x00009200ffeb7b82 */ /* 0x000e700000000800 */
[----:B------:R-:W1:Y:S01]  /*dd8d0*/  LDC R239, c[0x0][0x228] ;  /* 0x00008a00ffef7b82 */ /* 0x000e620000000800 */
[----:B------:R-:W-:Y:S02]  /*dd8e0*/  IADD3 R14, R0, R238, RZ ;  /* 0x000000ee000e7210 */ /* 0x000fe40007ffe0ff */
[----:B------:R-:W3:Y:S04]  /*dd8f0*/  LDL.LU R238, [R1+0x1e50] ;  /* 0x001e500001ee7983 */ /* 0x000ee80000300800 */
[----:B------:R-:W4:Y:S04]  /*dd900*/  LDL.LU R0, [R1+0x1a10] ;  /* 0x001a100001007983 */ /* 0x000f280000300800 */
[----:B------:R2:W-:Y:S04]  /*dd910*/  @P3 STG.E desc[UR60][R198.64], R246 ;  /* 0x000000f6c6003986 */ /* 0x0005e8000c10193c */
[----:B------:R2:W-:Y:S01]  /*dd920*/  @P2 STG.E desc[UR60][R232.64], R252 ;  /* 0x000000fce8002986 */ /* 0x0005e2000c10193c */
[----:B------:R-:W-:-:S02]  /*dd930*/  ISETP.GE.AND P3, PT, R16, R247, PT ;  /* 0x000000f71000720c */ /* 0x000fc40003f66270 */
[----:B------:R-:W-:Y:S01]  /*dd940*/  ISETP.LT.AND P2, PT, R17, R244, !P5 ;  /* 0x000000f41100720c */ /* 0x000fe20006f41270 */
[----:B--2---:R-:W-:-:S04]  /*dd950*/  IMAD.WIDE R198, R14, 0x4, R2 ;  /* 0x000000040ec67825 */ /* 0x004fc800078e0202 */
[----:B------:R-:W-:Y:S01]  /*dd960*/  IMAD.WIDE R232, R14, 0x4, R4 ;  /* 0x000000040ee87825 */ /* 0x000fe200078e0204 */
[----:B------:R-:W2:Y:S01]  /*dd970*/  LDL.LU R252, [R1+0x620] ;  /* 0x0006200001fc7983 */ /* 0x000ea20000300800 */
[----:B------:R-:W-:-:S03]  /*dd980*/  ISETP.LT.AND P5, PT, R15, R234, !P5 ;  /* 0x000000ea0f00720c */ /* 0x000fc60006fa1270 */
[----:B------:R-:W2:Y:S01]  /*dd990*/  LDL.LU R234, [R1+0xe20] ;  /* 0x000e200001ea7983 */ /* 0x000ea20000300800 */
[----:B------:R-:W1:Y:S01]  /*dd9a0*/  LDC R246, c[0x0][0x22c] ;  /* 0x00008b00fff67b82 */ /* 0x000e620000000800 */
[----:B------:R-:W-:-:S07]  /*dd9b0*/  IADD3 R16, R10, 0x112, RZ ;  /* 0x000001120a107810 */ /* 0x000fce0007ffe0ff */
[----:B------:R-:W2:Y:S08]  /*dd9c0*/  LDC R244, c[0x0][0x228] ;  /* 0x00008a00fff47b82 */ /* 0x000eb00000000800 */
[----:B------:R-:W2:Y:S01]  /*dd9d0*/  LDC R247, c[0x0][0x22c] ;  /* 0x00008b00fff77b82 */ /* 0x000ea20000000800 */
[----:B----4-:R-:W-:Y:S04]  /*dd9e0*/  @P4 STG.E desc[UR60][R198.64], R0 ;  /* 0x00000000c6004986 */ /* 0x010fe8000c10193c */
[----:B------:R4:W-:Y:S01]  /*dd9f0*/  @P6 STG.E desc[UR60][R232.64], R236 ;  /* 0x000000ece8006986 */ /* 0x0009e2000c10193c */
[----:B---3--:R-:W-:-:S03]  /*dda00*/  ISETP.LT.AND P6, PT, R13, R237, !P3 ;  /* 0x000000ed0d00720c */ /* 0x008fc60005fc1270 */
[----:B------:R-:W3:Y:S01]  /*dda10*/  LDL.LU R237, [R1+0x1210] ;  /* 0x0012100001ed7983 */ /* 0x000ee20000300800 */
[----:B------:R-:W-:Y:S02]  /*dda20*/  ISETP.LT.AND P4, PT, R11, R197, !P3 ;  /* 0x000000c50b00720c */ /* 0x000fe40005f81270 */
[----:B------:R-:W2:Y:S08]  /*dda30*/  LDC R197, c[0x0][0x228] ;  /* 0x00008a00ffc57b82 */ /* 0x000eb00000000800 */
[----:B----4-:R-:W4:Y:S01]  /*dda40*/  LDC R236, c[0x0][0x248] ;  /* 0x00009200ffec7b82 */ /* 0x010f220000000800 */
[----:B------:R-:W-:-:S04]  /*dda50*/  IMAD.WIDE R198, R14, 0x4, R6 ;  /* 0x000000040ec67825 */ /* 0x000fc800078e0206 */
[C---:B-1----:R-:W-:Y:S02]  /*dda60*/  IMAD.IADD R0, R14.reuse, 0x1, R235 ;  /* 0x000000010e007824 */ /* 0x042fe400078e02eb */
[----:B------:R-:W-:Y:S01]  /*dda70*/  IMAD.WIDE R232, R14, 0x4, R8 ;  /* 0x000000040ee87825 */ /* 0x000fe200078e0208 */
[----:B------:R-:W1:Y:S01]  /*dda80*/  LDC R235, c[0x0][0x228] ;  /* 0x00008a00ffeb7b82 */ /* 0x000e620000000800 */
[----:B------:R2:W-:Y:S01]  /*dda90*/  @P2 STG.E desc[UR60][R198.64], R238 ;  /* 0x000000eec6002986 */ /* 0x0005e2000c10193c */
[----:B------:R-:W-:-:S03]  /*ddaa0*/  ISETP.GE.AND P2, PT, R16, R246, PT ;  /* 0x000000f61000720c */ /* 0x000fc60003f46270 */
[----:B------:R-:W3:Y:S01]  /*ddab0*/  LDL.LU R246, [R1+0xa20] ;  /* 0x000a200001f67983 */ /* 0x000ee20000300800 */
[----:B--2---:R-:W-:-:S04]  /*ddac0*/  IMAD.WIDE R198, R0, 0x4, R2 ;  /* 0x0000000400c67825 */ /* 0x004fc800078e0202 */
[----:B----4-:R-:W-:Y:S01]  /*ddad0*/  IMAD.IADD R14, R0, 0x1, R236 ;  /* 0x00000001000e7824 */ /* 0x010fe200078e02ec */
[----:B------:R-:W2:Y:S01]  /*ddae0*/  LDC R238, c[0x0][0x228] ;  /* 0x00008a00ffee7b82 */ /* 0x000ea20000000800 */
[----:B---3--:R3:W-:Y:S04]  /*ddaf0*/  @P5 STG.E desc[UR60][R232.64], R237 ;  /* 0x000000ede8005986 */ /* 0x0087e8000c10193c */
[----:B------:R4:W-:Y:S01]  /*ddb00*/  @P4 STG.E desc[UR60][R198.64], R234 ;  /* 0x000000eac6004986 */ /* 0x0009e2000c10193c */
[----:B------:R-:W-:-:S03]  /*ddb10*/  ISETP.LT.AND P4, PT, R13, R245, !P2 ;  /* 0x000000f50d00720c */ /* 0x000fc60005781270 */
[----:B------:R-:W2:Y:S01]  /*ddb20*/  LDL.LU R245, [R1+0x1e54] ;  /* 0x001e540001f57983 */ /* 0x000ea20000300800 */
[----:B------:R-:W-:Y:S01]  /*ddb30*/  IADD3 R16, R10, 0x113, RZ ;  /* 0x000001130a107810 */ /* 0x000fe20007ffe0ff */
[----:B---3--:R-:W3:Y:S01]  /*ddb40*/  LDC R237, c[0x0][0x248] ;  /* 0x00009200ffed7b82 */ /* 0x008ee20000000800 */
[----:B----4-:R-:W-:-:S04]  /*ddb50*/  IMAD.WIDE R198, R0, 0x4, R4 ;  /* 0x0000000400c67825 */ /* 0x010fc800078e0204 */
[----:B------:R-:W-:Y:S01]  /*ddb60*/  IMAD.WIDE R232, R0, 0x4, R8 ;  /* 0x0000000400e87825 */ /* 0x000fe200078e0208 */
[----:B------:R-:W-:Y:S02]  /*ddb70*/  ISETP.LT.AND P5, PT, R17, R239, !P3 ;  /* 0x000000ef1100720c */ /* 0x000fe40005fa1270 */
[----:B------:R-:W4:Y:S01]  /*ddb80*/  LDC R234, c[0x0][0x228] ;  /* 0x00008a00ffea7b82 */ /* 0x000f220000000800 */
[----:B------:R1:W-:Y:S01]  /*ddb90*/  @P6 STG.E desc[UR60][R198.64], R252 ;  /* 0x000000fcc6006986 */ /* 0x0003e2000c10193c */
[----:B------:R-:W-:-:S06]  /*ddba0*/  ISETP.LT.AND P6, PT, R11, R197, !P2 ;  /* 0x000000c50b00720c */ /* 0x000fcc00057c1270 */
[----:B------:R-:W3:Y:S01]  /*ddbb0*/  LDC R239, c[0x0][0x228] ;  /* 0x00008a00ffef7b82 */ /* 0x000ee20000000800 */
[----:B-1----:R-:W3:Y:S04]  /*ddbc0*/  LDL.LU R252, [R1+0x1214] ;  /* 0x0012140001fc7983 */ /* 0x002ee80000300800 */
[----:B------:R-:W4:Y:S01]  /*ddbd0*/  LDL.LU R197, [R1+0x1a14] ;  /* 0x001a140001c57983 */ /* 0x000f220000300800 */
[----:B------:R-:W-:-:S03]  /*ddbe0*/  IMAD.WIDE R198, R0, 0x4, R6 ;  /* 0x0000000400c67825 */ /* 0x000fc600078e0206 */
[----:B------:R-:W3:Y:S04]  /*ddbf0*/  LDL.LU R236, [R1+0x1614] ;  /* 0x0016140001ec7983 */ /* 0x000ee80000300800 */
[----:B------:R-:W2:Y:S01]  /*ddc00*/  LDL.LU R0, [R1+0x220] ;  /* 0x0002200001007983 */ /* 0x000ea20000300800 */
[----:B------:R-:W-:-:S03]  /*ddc10*/  ISETP.LT.AND P3, PT, R15, R244, !P3 ;  /* 0x000000f40f00720c */ /* 0x000fc60005f61270 */
[----:B------:R1:W-:Y:S01]  /*ddc20*/  @P5 STG.E desc[UR60][R198.64], R246 ;  /* 0x000000f6c6005986 */ /* 0x0003e2000c10193c */
[----:B------:R-:W-:-:S03]  /*ddc30*/  ISETP.GE.AND P5, PT, R16, R247, PT ;  /* 0x000000f71000720c */ /* 0x000fc60003fa6270 */
[----:B------:R-:W3:Y:S01]  /*ddc40*/  LDL.LU R247, [R1+0x624] ;  /* 0x0006240001f77983 */ /* 0x000ee20000300800 */
[----:B------:R-:W3:Y:S01]  /*ddc50*/  LDC R244, c[0x0][0x22c] ;  /* 0x00008b00fff47b82 */ /* 0x000ee20000000800 */
[----:B-1----:R-:W-:-:S07]  /*ddc60*/  IMAD.WIDE R198, R14, 0x4, R2 ;  /* 0x000000040ec67825 */ /* 0x002fce00078e0202 */
[----:B------:R-:W1:Y:S01]  /*ddc70*/  LDC R246, c[0x0][0x228] ;  /* 0x00008a00fff67b82 */ /* 0x000e620000000800 */
[----:B--2---:R-:W-:Y:S01]  /*ddc80*/  @P3 STG.E desc[UR60][R232.64], R0 ;  /* 0x00000000e8003986 */ /* 0x004fe2000c10193c */
[----:B------:R-:W-:Y:S02]  /*ddc90*/  ISETP.LT.AND P3, PT, R17, R238, !P2 ;  /* 0x000000ee1100720c */ /* 0x000fe40005761270 */
[----:B------:R-:W-:Y:S01]  /*ddca0*/  ISETP.LT.AND P2, PT, R15, R235, !P2 ;  /* 0x000000eb0f00720c */ /* 0x000fe20005741270 */
[----:B----4-:R2:W-:Y:S04]  /*ddcb0*/  @P6 STG.E desc[UR60][R198.64], R197 ;  /* 0x000000c5c6006986 */ /* 0x0105e8000c10193c */
[----:B------:R-:W4:Y:S01]  /*ddcc0*/  LDL.LU R235, [R1+0xe24] ;  /* 0x000e240001eb7983 */ /* 0x000f220000300800 */
[----:B------:R-:W1:Y:S01]  /*ddcd0*/  LDC R238, c[0x0][0x228] ;  /* 0x00008a00ffee7b82 */ /* 0x000e620000000800 */
[----:B------:R-:W-:-:S07]  /*ddce0*/  ISETP.LT.AND P6, PT, R13, R234, !P5 ;  /* 0x000000ea0d00720c */ /* 0x000fce0006fc1270 */
[----:B------:R-:W4:Y:S01]  /*ddcf0*/  LDC R234, c[0x0][0x228] ;  /* 0x00008a00ffea7b82 */ /* 0x000f220000000800 */
[C---:B--2---:R-:W-:Y:S01]  /*ddd00*/  IMAD.WIDE R198, R14.reuse, 0x4, R4 ;  /* 0x000000040ec67825 */ /* 0x044fe200078e0204 */
[----:B---3--:R-:W-:-:S03]  /*ddd10*/  IADD3 R0, R14, R237, RZ ;  /* 0x000000ed0e007210 */ /* 0x008fc60007ffe0ff */
[----:B------:R-:W-:-:S03]  /*ddd20*/  VIADD R16, R10, 0x114 ;  /* 0x000001140a107836 */ /* 0x000fc60000000000 */
[----:B------:R-:W2:Y:S08]  /*ddd30*/  LDC R197, c[0x0][0x228] ;  /* 0x00008a00ffc57b82 */ /* 0x000eb00000000800 */
[----:B------:R-:W3:Y:S01]  /*ddd40*/  LDC R237, c[0x0][0x22c] ;  /* 0x00008b00ffed7b82 */ /* 0x000ee20000000800 */
[----:B------:R1:W-:Y:S01]  /*ddd50*/  @P4 STG.E desc[UR60][R198.64], R236 ;  /* 0x000000ecc6004986 */ /* 0x0003e2000c10193c */
[----:B------:R-:W-:Y:S01]  /*ddd60*/  ISETP.LT.AND P4, PT, R11, R239, !P5 ;  /* 0x000000ef0b00720c */ /* 0x000fe20006f81270 */
[----:B------:R-:W-:-:S05]  /*ddd70*/  IMAD.WIDE R232, R0, 0x4, R2 ;  /* 0x0000000400e87825 */ /* 0x000fca00078e0202 */
[----:B------:R-:W3:Y:S01]  /*ddd80*/  LDC R239, c[0x0][0x248] ;  /* 0x00009200ffef7b82 */ /* 0x000ee20000000800 */
[----:B-1----:R-:W-:-:S07]  /*ddd90*/  IMAD.WIDE R198, R14, 0x4, R6 ;  /* 0x000000040ec67825 */ /* 0x002fce00078e0206 */
[----:B------:R-:W1:Y:S01]  /*ddda0*/  LDC R236, c[0x0][0x248] ;  /* 0x00009200ffec7b82 */ /* 0x000e620000000800 */
[----:B------:R2:W-:Y:S01]  /*dddb0*/  @P3 STG.E desc[UR60][R198.64], R245 ;  /* 0x000000f5c6003986 */ /* 0x0005e2000c10193c */
[----:B------:R-:W-:-:S06]  /*dddc0*/  ISETP.GE.AND P3, PT, R16, R244, PT ;  /* 0x000000f41000720c */ /* 0x000fcc0003f66270 */
[----:B------:R-:W3:Y:S01]  /*dddd0*/  LDC R244, c[0x0][0x228] ;  /* 0x00008a00fff47b82 */ /* 0x000ee20000000800 */
[----:B--2---:R-:W-:-:S07]  /*ddde0*/  IMAD.WIDE R198, R14, 0x4, R8 ;  /* 0x000000040ec67825 */ /* 0x004fce00078e0208 */
[----:B------:R-:W2:Y:S01]  /*dddf0*/  LDC R245, c[0x0][0x228] ;  /* 0x00008a00fff57b82 */ /* 0x000ea20000000800 */
[----:B------:R1:W-:Y:S01]  /*dde00*/  @P2 STG.E desc[UR60][R198.64], R252 ;  /* 0x000000fcc6002986 */ /* 0x0003e2000c10193c */
[----:B------:R-:W-:Y:S02]  /*dde10*/  ISETP.LT.AND P2, PT, R17, R246, !P5 ;  /* 0x000000f61100720c */ /* 0x000fe40006f41270 */
[----:B------:R-:W-:Y:S01]  /*dde20*/  ISETP.LT.AND P5, PT, R15, R238, !P5 ;  /* 0x000000ee0f00720c */ /* 0x000fe20006fa1270 */
[----:B-1----:R-:W-:Y:S01]  /*dde30*/  IMAD.WIDE R198, R0, 0x4, R4 ;  /* 0x0000000400c67825 */ /* 0x002fe200078e0204 */
[----:B------:R-:W2:Y:S04]  /*dde40*/  LDL.LU R252, [R1+0x1618] ;  /* 0x0016180001fc7983 */ /* 0x000ea80000300800 */
[----:B------:R-:W2:Y:S04]  /*dde50*/  LDL.LU R246, [R1+0x1a18] ;  /* 0x001a180001f67983 */ /* 0x000ea80000300800 */
[----:B------:R-:W2:Y:S04]  /*dde60*/  LDL.LU R238, [R1+0xa24] ;  /* 0x000a240001ee7983 */ /* 0x000ea80000300800 */
[----:B----4-:R1:W-:Y:S04]  /*dde70*/  @P4 STG.E desc[UR60][R232.64], R235 ;  /* 0x000000ebe8004986 */ /* 0x0103e8000c10193c */
[----:B------:R4:W-:Y:S01]  /*dde80*/  @P6 STG.E desc[UR60][R198.64], R247 ;  /* 0x000000f7c6006986 */ /* 0x0009e2000c10193c */
[----:B------:R-:W-:-:S03]  /*dde90*/  ISETP.LT.AND P6, PT, R11, R234, !P3 ;  /* 0x000000ea0b00720c */ /* 0x000fc60005fc1270 */
[----:B------:R-:W2:Y:S01]  /*ddea0*/  LDL.LU R234, [R1+0x224] ;  /* 0x0002240001ea7983 */ /* 0x000ea20000300800 */
[----:B------:R-:W-:Y:S02]  /*ddeb0*/  ISETP.LT.AND P4, PT, R13, R197, !P3 ;  /* 0x000000c50d00720c */ /* 0x000fe40005f81270 */
[----:B------:R-:W2:Y:S01]  /*ddec0*/  LDC R197, c[0x0][0x228] ;  /* 0x00008a00ffc57b82 */ /* 0x000ea20000000800 */
[----:B------:R-:W-:Y:S01]  /*dded0*/  IADD3 R14, R0, R236, RZ ;  /* 0x000000ec000e7210 */ /* 0x000fe20007ffe0ff */
[----:B------:R-:W-:-:S06]  /*ddee0*/  VIADD R16, R10, 0x115 ;  /* 0x000001150a107836 */ /* 0x000fcc0000000000 */
[----:B-1----:R-:W1:Y:S08]  /*ddef0*/  LDC R235, c[0x0][0x228] ;  /* 0x00008a00ffeb7b82 */ /* 0x002e700000000800 */
[----:B------:R-:W1:Y:S01]  /*ddf00*/  LDC R236, c[0x0][0x228] ;  /* 0x00008a00ffec7b82 */ /* 0x000e620000000800 */
[----:B----4-:R-:W-:-:S04]  /*ddf10*/  IMAD.WIDE R198, R0, 0x4, R6 ;  /* 0x0000000400c67825 */ /* 0x010fc800078e0206 */
[----:B------:R-:W-:Y:S01]  /*ddf20*/  IMAD.WIDE R232, R0, 0x4, R8 ;  /* 0x0000000400e87825 */ /* 0x000fe200078e0208 */
[----:B---3--:R-:W-:Y:S02]  /*ddf30*/  IADD3 R0, R14, R239, RZ ;  /* 0x000000ef0e007210 */ /* 0x008fe40007ffe0ff */
[----:B------:R-:W3:Y:S08]  /*ddf40*/  LDC R247, c[0x0][0x22c] ;  /* 0x00008b00fff77b82 */ /* 0x000ef00000000800 */
[----:B------:R-:W4:Y:S01]  /*ddf50*/  LDC R239, c[0x0][0x228] ;  /* 0x00008a00ffef7b82 */ /* 0x000f220000000800 */
[----:B--2---:R2:W-:Y:S01]  /*ddf60*/  @P2 STG.E desc[UR60][R198.64], R238 ;  /* 0x000000eec6002986 */ /* 0x0045e2000c10193c */
[----:B------:R-:W-:-:S03]  /*ddf70*/  ISETP.GE.AND P2, PT, R16, R237, PT ;  /* 0x000000ed1000720c */ /* 0x000fc60003f46270 */
[----:B------:R-:W3:Y:S01]  /*ddf80*/  LDL.LU R237, [R1+0x1e58] ;  /* 0x001e580001ed7983 */ /* 0x000ee20000300800 */
[----:B--2---:R-:W-:Y:S02]  /*ddf90*/  IMAD.WIDE R198, R14, 0x4, R2 ;  /* 0x000000040ec67825 */ /* 0x004fe400078e0202 */
[----:B------:R-:W2:Y:S01]  /*ddfa0*/  LDC R238, c[0x0][0x228] ;  /* 0x00008a00ffee7b82 */ /* 0x000ea20000000800 */
[----:B------:R1:W-:Y:S01]  /*ddfb0*/  @P5 STG.E desc[UR60][R232.64], R234 ;  /* 0x000000eae8005986 */ /* 0x0003e2000c10193c */
[----:B------:R-:W-:Y:S02]  /*ddfc0*/  ISETP.LT.AND P5, PT, R15, R245, !P3 ;  /* 0x000000f50f00720c */ /* 0x000fe40005fa1270 */
[----:B------:R-:W-:Y:S01]  /*ddfd0*/  ISETP.LT.AND P3, PT, R17, R244, !P3 ;  /* 0x000000f41100720c */ /* 0x000fe20005f61270 */
[----:B------:R4:W-:Y:S04]  /*ddfe0*/  @P6 STG.E desc[UR60][R198.64], R246 ;  /* 0x000000f6c6006986 */ /* 0x0009e8000c10193c */
[----:B------:R-:W2:Y:S01]  /*ddff0*/  LDL.LU R244, [R1+0x1218] ;  /* 0x0012180001f47983 */ /* 0x000ea20000300800 */
[----:B------:R-:W-:Y:S01]  /*de000*/  VIADD R16, R10, 0x116 ;  /* 0x000001160a107836 */ /* 0x000fe20000000000 */
[----:B------:R-:W2:Y:S08]  /*de010*/  LDC R245, c[0x0][0x228] ;  /* 0x00008a00fff57b82 */ /* 0x000eb00000000800 */
[----:B-1----:R-:W1:Y:S01]  /*de020*/  LDC R234, c[0x0][0x228] ;  /* 0x00008a00ffea7b82 */ /* 0x002e620000000800 */
[----:B------:R-:W-:-:S04]  /*de030*/  IMAD.WIDE R232, R14, 0x4, R4 ;  /* 0x000000040ee87825 */ /* 0x000fc800078e0204 */
[----:B----4-:R-:W-:-:S03]  /*de040*/  IMAD.WIDE R198, R14, 0x4, R6 ;  /* 0x000000040ec67825 */ /* 0x010fc600078e0206 */
[----:B------:R-:W4:Y:S01]  /*de050*/  LDC R246, c[0x0][0x22c] ;  /* 0x00008b00fff67b82 */ /* 0x000f220000000800 */
[----:B------:R1:W-:Y:S01]  /*de060*/  @P4 STG.E desc[UR60][R232.64], R252 ;  /* 0x000000fce8004986 */ /* 0x0003e2000c10193c */
[----:B------:R-:W-:-:S03]  /*de070*/  ISETP.LT.AND P4, PT, R11, R197, !P2 ;  /* 0x000000c50b00720c */ /* 0x000fc60005781270 */
[----:B-1----:R-:W4:Y:S04]  /*de080*/  LDL.LU R252, [R1+0x228] ;  /* 0x0002280001fc7983 */ /* 0x002f280000300800 */
[----:B------:R-:W4:Y:S01]  /*de090*/  LDL.LU R197, [R1+0xe28] ;  /* 0x000e280001c57983 */ /* 0x000f220000300800 */
[----:B------:R-:W-:-:S03]  /*de0a0*/  IMAD.WIDE R232, R14, 0x4, R8 ;  /* 0x000000040ee87825 */ /* 0x000fc600078e0208 */
[----:B------:R-:W4:Y:S01]  /*de0b0*/  LDL.LU R14, [R1+0x628] ;  /* 0x00062800010e7983 */ /* 0x000f220000300800 */
[----:B------:R-:W-:Y:S02]  /*de0c0*/  ISETP.LT.AND P6, PT, R13, R235, !P2 ;  /* 0x000000eb0d00720c */ /* 0x000fe400057c1270 */
[----:B------:R-:W1:Y:S01]  /*de0d0*/  LDC R235, c[0x0][0x248] ;  /* 0x00009200ffeb7b82 */ /* 0x000e620000000800 */
[----:B---3--:R3:W-:Y:S01]  /*de0e0*/  @P3 STG.E desc[UR60][R198.64], R237 ;  /* 0x000000edc6003986 */ /* 0x0087e2000c10193c */
[----:B------:R-:W-:Y:S01]  /*de0f0*/  ISETP.GE.AND P3, PT, R16, R247, PT ;  /* 0x000000f71000720c */ /* 0x000fe20003f66270 */
[----:B---3--:R-:W-:-:S05]  /*de100*/  IMAD.WIDE R198, R0, 0x4, R2 ;  /* 0x0000000400c67825 */ /* 0x008fca00078e0202 */
[----:B------:R-:W3:Y:S01]  /*de110*/  LDC R237, c[0x0][0x228] ;  /* 0x00008a00ffed7b82 */ /* 0x000ee20000000800 */
[----:B--2---:R2:W-:Y:S01]  /*de120*/  @P5 STG.E desc[UR60][R232.64], R244 ;  /* 0x000000f4e8005986 */ /* 0x0045e2000c10193c */
[----:B------:R-:W-:-:S03]  /*de130*/  ISETP.LT.AND P5, PT, R15, R236, !P2 ;  /* 0x000000ec0f00720c */ /* 0x000fc600057a1270 */
[----:B------:R-:W3:Y:S04]  /*de140*/  LDL.LU R236, [R1+0xa28] ;  /* 0x000a280001ec7983 */ /* 0x000ee80000300800 */
[----:B------:R-:W3:Y:S01]  /*de150*/  LDL.LU R247, [R1+0x121c] ;  /* 0x00121c0001f77983 */ /* 0x000ee20000300800 */
[----:B--2---:R-:W-:-:S04]  /*de160*/  IMAD.WIDE R232, R0, 0x4, R4 ;  /* 0x0000000400e87825 */ /* 0x004fc800078e0204 */
[----:B------:R-:W-:Y:S01]  /*de170*/  VIADD R16, R10, 0x117 ;  /* 0x000001170a107836 */ /* 0x000fe20000000000 */
[----:B------:R-:W2:Y:S01]  /*de180*/  LDC R244, c[0x0][0x228] ;  /* 0x00008a00fff47b82 */ /* 0x000ea20000000800 */
[----:B----4-:R4:W-:Y:S04]  /*de190*/  @P4 STG.E desc[UR60][R198.64], R197 ;  /* 0x000000c5c6004986 */ /* 0x0109e8000c10193c */
[----:B------:R1:W-:Y:S01]  /*de1a0*/  @P6 STG.E desc[UR60][R232.64], R14 ;  /* 0x0000000ee8006986 */ /* 0x0003e2000c10193c */
[C---:B----4-:R-:W-:Y:S01]  /*de1b0*/  IMAD.WIDE R198, R0.reuse, 0x4, R6 ;  /* 0x0000000400c67825 */ /* 0x050fe200078e0206 */
[----:B-1----:R-:W-:-:S03]  /*de1c0*/  IADD3 R14, R0, R235, RZ ;  /* 0x000000eb000e7210 */ /* 0x002fc60007ffe0ff */
[----:B------:R-:W-:Y:S01]  /*de1d0*/  IMAD.WIDE R232, R0, 0x4, R8 ;  /* 0x0000000400e87825 */ /* 0x000fe200078e0208 */
[----:B------:R-:W4:Y:S04]  /*de1e0*/  LDL.LU R235, [R1+0x1a1c] ;  /* 0x001a1c0001eb7983 */ /* 0x000f280000300800 */
[----:B------:R-:W2:Y:S01]  /*de1f0*/  LDL.LU R0, [R1+0x161c] ;  /* 0x00161c0001007983 */ /* 0x000ea20000300800 */
[----:B------:R-:W1:Y:S01]  /*de200*/  LDC R197, c[0x0][0x228] ;  /* 0x00008a00ffc57b82 */ /* 0x000e620000000800 */
[----:B------:R-:W-:Y:S02]  /*de210*/  ISETP.LT.AND P2, PT, R17, R238, !P2 ;  /* 0x000000ee1100720c */ /* 0x000fe40005741270 */
[----:B------:R-:W-:-:S05]  /*de220*/  ISETP.LT.AND P6, PT, R11, R234, !P3 ;  /* 0x000000ea0b00720c */ /* 0x000fca0005fc1270 */
[----:B------:R-:W1:Y:S01]  /*de230*/  LDC R234, c[0x0][0x248] ;  /* 0x00009200ffea7b82 */ /* 0x000e620000000800 */
[----:B------:R-:W-:-:S07]  /*de240*/  ISETP.LT.AND P4, PT, R13, R245, !P3 ;  /* 0x000000f50d00720c */ /* 0x000fce0005f81270 */
[----:B------:R-:W1:Y:S08]  /*de250*/  LDC R245, c[0x0][0x22c] ;  /* 0x00008b00fff57b82 */ /* 0x000e700000000800 */
[----:B------:R-:W1:Y:S01]  /*de260*/  LDC R238, c[0x0][0x228] ;  /* 0x00008a00ffee7b82 */ /* 0x000e620000000800 */
[----:B---3--:R3:W-:Y:S04]  /*de270*/  @P2 STG.E desc[UR60][R198.64], R236 ;  /* 0x000000ecc6002986 */ /* 0x0087e8000c10193c */
[----:B------:R1:W-:Y:S01]  /*de280*/  @P5 STG.E desc[UR60][R232.64], R252 ;  /* 0x000000fce8005986 */ /* 0x0003e2000c10193c */
[----:B------:R-:W-:Y:S01]  /*de290*/  ISETP.GE.AND P2, PT, R16, R246, PT ;  /* 0x000000f61000720c */ /* 0x000fe20003f46270 */
[----:B---3--:R-:W-:-:S04]  /*de2a0*/  IMAD.WIDE R198, R14, 0x4, R2 ;  /* 0x000000040ec67825 */ /* 0x008fc800078e0202 */
[----:B-1----:R-:W-:Y:S01]  /*de2b0*/  IMAD.WIDE R232, R14, 0x4, R4 ;  /* 0x000000040ee87825 */ /* 0x002fe200078e0204 */
[----:B------:R-:W3:Y:S04]  /*de2c0*/  LDL.LU R252, [R1+0x62c] ;  /* 0x00062c0001fc7983 */ /* 0x000ee80000300800 */
[----:B------:R-:W3:Y:S01]  /*de2d0*/  LDL.LU R246, [R1+0x22c] ;  /* 0x00022c0001f67983 */ /* 0x000ee20000300800 */
[----:B------:R-:W1:Y:S03]  /*de2e0*/  LDC R236, c[0x0][0x228] ;  /* 0x00008a00ffec7b82 */ /* 0x000e660000000800 */
[----:B----4-:R4:W-:Y:S04]  /*de2f0*/  @P6 STG.E desc[UR60][R198.64], R235 ;  /* 0x000000ebc6006986 */ /* 0x0109e8000c10193c */
[----:B--2---:R2:W-:Y:S01]  /*de300*/  @P4 STG.E desc[UR60][R232.64], R0 ;  /* 0x00000000e8004986 */ /* 0x0045e2000c10193c */
[----:B------:R-:W-:-:S03]  /*de310*/  ISETP.LT.AND P4, PT, R11, R197, !P2 ;  /* 0x000000c50b00720c */ /* 0x000fc60005781270 */
[----:B------:R-:W3:Y:S01]  /*de320*/  LDL.LU R197, [R1+0x1e5c] ;  /* 0x001e5c0001c57983 */ /* 0x000ee20000300800 */
[----:B------:R-:W-:Y:S01]  /*de330*/  ISETP.LT.AND P5, PT, R17, R237, !P3 ;  /* 0x000000ed1100720c */ /* 0x000fe20005fa1270 */
[----:B------:R-:W-:Y:S01]  /*de340*/  VIADD R16, R10, 0x118 ;  /* 0x000001180a107836 */ /* 0x000fe20000000000 */
[----:B----4-:R-:W4:Y:S01]  /*de350*/  LDC R235, c[0x0][0x228] ;  /* 0x00008a00ffeb7b82 */ /* 0x010f220000000800 */
[C---:B--2---:R-:W-:Y:S02]  /*de360*/  IADD3 R0, R14.reuse, R234, RZ ;  /* 0x000000ea0e007210 */ /* 0x044fe40007ffe0ff */
[----:B------:R-:W-:Y:S01]  /*de370*/  ISETP.LT.AND P6, PT, R13, R239, !P2 ;  /* 0x000000ef0d00720c */ /* 0x000fe200057c1270 */
[----:B------:R-:W2:Y:S04]  /*de380*/  LDL.LU R234, [R1+0xe2c] ;  /* 0x000e2c0001ea7983 */ /* 0x000ea80000300800 */
[----:B------:R-:W4:Y:S01]  /*de390*/  LDC R239, c[0x0][0x248] ;  /* 0x00009200ffef7b82 */ /* 0x000f220000000800 */
[----:B------:R-:W-:Y:S01]  /*de3a0*/  ISETP.LT.AND P3, PT, R15, R244, !P3 ;  /* 0x000000f40f00720c */ /* 0x000fe20005f61270 */
[----:B------:R-:W-:-:S04]  /*de3b0*/  IMAD.WIDE R232, R14, 0x4, R6 ;  /* 0x000000040ee87825 */ /* 0x000fc800078e0206 */
[----:B------:R-:W-:Y:S02]  /*de3c0*/  IMAD.WIDE R198, R14, 0x4, R8 ;  /* 0x000000040ec67825 */ /* 0x000fe400078e0208 */
[----:B------:R-:W4:Y:S08]  /*de3d0*/  LDC R237, c[0x0][0x228] ;  /* 0x00008a00ffed7b82 */ /* 0x000f300000000800 */
[----:B------:R-:W4:Y:S01]  /*de3e0*/  LDC R244, c[0x0][0x22c] ;  /* 0x00008b00fff47b82 */ /* 0x000f220000000800 */
[----:B---3--:R3:W-:Y:S01]  /*de3f0*/  @P5 STG.E desc[UR60][R232.64], R197 ;  /* 0x000000c5e8005986 */ /* 0x0087e2000c10193c */
[----:B------:R-:W-:-:S03]  /*de400*/  ISETP.GE.AND P5, PT, R16, R245, PT ;  /* 0x000000f51000720c */ /* 0x000fc60003fa6270 */
[----:B------:R1:W-:Y:S01]  /*de410*/  @P3 STG.E desc[UR60][R198.64], R247 ;  /* 0x000000f7c6003986 */ /* 0x0003e2000c10193c */
[----:B------:R-:W-:Y:S02]  /*de420*/  VIADD R14, R10, 0x119 ;  /* 0x000001190a0e7836 */ /* 0x000fe40000000000 */
[----:B------:R-:W4:Y:S01]  /*de430*/  LDC R16, c[0x0][0x228] ;  /* 0x00008a00ff107b82 */ /* 0x000f220000000800 */
[----:B---3--:R-:W-:-:S04]  /*de440*/  IMAD.WIDE R232, R0, 0x4, R2 ;  /* 0x0000000400e87825 */ /* 0x008fc800078e0202 */
[----:B-1----:R-:W-:Y:S01]  /*de450*/  IMAD.WIDE R198, R0, 0x4, R4 ;  /* 0x0000000400c67825 */ /* 0x002fe200078e0204 */
[----:B------:R-:W3:Y:S04]  /*de460*/  LDL.LU R247, [R1+0x1620] ;  /* 0x0016200001f77983 */ /* 0x000ee80000300800 */
[----:B--2---:R1:W-:Y:S01]  /*de470*/  @P4 STG.E desc[UR60][R232.64], R234 ;  /* 0x000000eae8004986 */ /* 0x0043e2000c10193c */
[----:B------:R-:W-:-:S03]  /*de480*/  ISETP.LT.AND P4, PT, R13, R238, !P5 ;  /* 0x000000ee0d00720c */ /* 0x000fc60006f81270 */
[----:B------:R-:W2:Y:S04]  /*de490*/  LDL.LU R238, [R1+0xa2c] ;  /* 0x000a2c0001ee7983 */ /* 0x000ea80000300800 */
[----:B------:R1:W-:Y:S04]  /*de4a0*/  @P6 STG.E desc[UR60][R198.64], R252 ;  /* 0x000000fcc6006986 */ /* 0x0003e8000c10193c */
[----:B------:R-:W3:Y:S01]  /*de4b0*/  LDL.LU R245, [R1+0x1e60] ;  /* 0x001e600001f57983 */ /* 0x000ee20000300800 */
[----:B------:R-:W2:Y:S01]  /*de4c0*/  LDC R197, c[0x0][0x228] ;  /* 0x00008a00ffc57b82 */ /* 0x000ea20000000800 */
[----:B------:R-:W-:-:S07]  /*de4d0*/  ISETP.LT.AND P3, PT, R17, R236, !P2 ;  /* 0x000000ec1100720c */ /* 0x000fce0005761270 */
[----:B------:R-:W2:Y:S01]  /*de4e0*/  LDC R236, c[0x0][0x228] ;  /* 0x00008a00ffec7b82 */ /* 0x000ea20000000800 */
[----:B-1----:R-:W-:-:S07]  /*de4f0*/  IMAD.WIDE R232, R0, 0x4, R8 ;  /* 0x0000000400e87825 */ /* 0x002fce00078e0208 */
[----:B------:R-:W1:Y:S01]  /*de500*/  LDC R234, c[0x0][0x228] ;  /* 0x00008a00ffea7b82 */ /* 0x000e620000000800 */
[C---:B------:R-:W-:Y:S01]  /*de510*/  IMAD.WIDE R198, R0.reuse, 0x4, R6 ;  /* 0x0000000400c67825 */ /* 0x040fe200078e0206 */
[----:B------:R-:W3:Y:S01]  /*de520*/  LDL.LU R252, [R1+0xe30] ;  /* 0x000e300001fc7983 */ /* 0x000ee20000300800 */
[----:B----4-:R-:W-:-:S03]  /*de530*/  IADD3 R0, R0, R239, RZ ;  /* 0x000000ef00007210 */ /* 0x010fc60007ffe0ff */
[----:B------:R-:W4:Y:S01]  /*de540*/  LDL.LU R239, [R1+0x1a20] ;  /* 0x001a200001ef7983 */ /* 0x000f220000300800 */
[----:B------:R-:W-:Y:S02]  /*de550*/  ISETP.LT.AND P6, PT, R11, R235, !P5 ;  /* 0x000000eb0b00720c */ /* 0x000fe40006fc1270 */
[----:B------:R-:W1:Y:S01]  /*de560*/  LDC R235, c[0x0][0x248] ;  /* 0x00009200ffeb7b82 */ /* 0x000e620000000800 */
[----:B------:R-:W-:-:S07]  /*de570*/  ISETP.LT.AND P2, PT, R15, R237, !P2 ;  /* 0x000000ed0f00720c */ /* 0x000fce0005741270 */
[----:B------:R-:W3:Y:S01]  /*de580*/  LDC R237, c[0x0][0x22c] ;  /* 0x00008b00ffed7b82 */ /* 0x000ee20000000800 */
[----:B--2---:R2:W-:Y:S05]  /*de590*/  @P3 STG.E desc[UR60][R198.64], R238 ;  /* 0x000000eec6003986 */ /* 0x0045ea000c10193c */
[----:B------:R1:W-:Y:S01]  /*de5a0*/  @P2 STG.E desc[UR60][R232.64], R246 ;  /* 0x000000f6e8002986 */ /* 0x0003e2000c10193c */
[----:B------:R-:W-:Y:S02]  /*de5b0*/  ISETP.LT.AND P2, PT, R17, R197, !P5 ;  /* 0x000000c51100720c */ /* 0x000fe40006f41270 */
[----:B------:R-:W-:Y:S02]  /*de5c0*/  ISETP.LT.AND P5, PT, R15, R236, !P5 ;  /* 0x000000ec0f00720c */ /* 0x000fe40006fa1270 */
[----:B------:R-:W-:Y:S01]  /*de5d0*/  ISETP.GE.AND P3, PT, R14, R244, PT ;  /* 0x000000f40e00720c */ /* 0x000fe20003f66270 */
[----:B------:R-:W3:Y:S01]  /*de5e0*/  LDL.LU R236, [R1+0x230] ;  /* 0x0002300001ec7983 */ /* 0x000ee20000300800 */
[----:B--2---:R-:W-:-:S04]  /*de5f0*/  IMAD.WIDE R198, R0, 0x4, R2 ;  /* 0x0000000400c67825 */ /* 0x004fc800078e0202 */
[C---:B-1----:R-:W-:Y:S01]  /*de600*/  IMAD.WIDE R232, R0.reuse, 0x4, R4 ;  /* 0x0000000400e87825 */ /* 0x042fe200078e0204 */
[----:B------:R-:W-:Y:S01]  /*de610*/  IADD3 R14, R0, R235, RZ ;  /* 0x000000eb000e7210 */ /* 0x000fe20007ffe0ff */
[----:B------:R-:W1:Y:S08]  /*de620*/  LDC R197, c[0x0][0x228] ;  /* 0x00008a00ffc57b82 */ /* 0x000e700000000800 */
[----:B------:R-:W2:Y:S01]  /*de630*/  LDC R238, c[0x0][0x228] ;  /* 0x00008a00ffee7b82 */ /* 0x000ea20000000800 */
[----:B----4-:R4:W-:Y:S04]  /*de640*/  @P6 STG.E desc[UR60][R198.64], R239 ;  /* 0x000000efc6006986 */ /* 0x0109e8000c10193c */
[----:B---3--:R3:W-:Y:S03]  /*de650*/  @P4 STG.E desc[UR60][R232.64], R247 ;  /* 0x000000f7e8004986 */ /* 0x0087e6000c10193c */
[----:B------:R-:W1:Y:S08]  /*de660*/  LDC R244, c[0x0][0x228] ;  /* 0x00008a00fff47b82 */ /* 0x000e700000000800 */
[----:B------:R-:W1:Y:S08]  /*de670*/  LDC R246, c[0x0][0x228] ;  /* 0x00008a00fff67b82 */ /* 0x000e700000000800 */
[----:B----4-:R-:W4:Y:S01]  /*de680*/  LDC R239, c[0x0][0x228] ;  /* 0x00008a00ffef7b82 */ /* 0x010f220000000800 */
[----:B---3--:R-:W3:Y:S04]  /*de690*/  LDL.LU R247, [R1+0x120] ;  /* 0x0001200001f77983 */ /* 0x008ee80000300800 */
[----:B------:R-:W4:Y:S01]  /*de6a0*/  LDL.LU R235, [R1+0x1220] ;  /* 0x0012200001eb7983 */ /* 0x000f220000300800 */
[----:B------:R-:W-:-:S02]  /*de6b0*/  ISETP.LT.AND P4, PT, R11, R16, !P3 ;  /* 0x000000100b00720c */ /* 0x000fc40005f81270 */
[----:B------:R-:W-:Y:S01]  /*de6c0*/  ISETP.LT.AND P6, PT, R13, R234, !P3 ;  /* 0x000000ea0d00720c */ /* 0x000fe20005fc1270 */
[----:B------:R-:W-:-:S04]  /*de6d0*/  IMAD.WIDE R198, R0, 0x4, R6 ;  /* 0x0000000400c67825 */ /* 0x000fc800078e0206 */
[----:B------:R-:W-:-:S04]  /*de6e0*/  IMAD.WIDE R232, R0, 0x4, R8 ;  /* 0x0000000400e87825 */ /* 0x000fc800078e0208 */
[----:B------:R-:W-:Y:S01]  /*de6f0*/  VIADD R16, R10, 0x11a ;  /* 0x0000011a0a107836 */ /* 0x000fe20000000000 */
[----:B------:R-:W1:Y:S01]  /*de700*/  LDC R234, c[0x0][0x248] ;  /* 0x00009200ffea7b82 */ /* 0x000e620000000800 */
[----:B------:R2:W-:Y:S04]  /*de710*/  @P2 STG.E desc[UR60][R198.64], R245 ;  /* 0x000000f5c6002986 */ /* 0x0005e8000c10193c */
[----:B------:R2:W-:Y:S01]  /*de720*/  @P5 STG.E desc[UR60][R232.64], R252 ;  /* 0x000000fce8005986 */ /* 0x0005e2000c10193c */
[----:B------:R-:W-:Y:S01]  /*de730*/  ISETP.GE.AND P2, PT, R16, R237, PT ;  /* 0x000000ed1000720c */ /* 0x000fe20003f46270 */
[----:B--2---:R-:W-:-:S04]  /*de740*/  IMAD.WIDE R198, R14, 0x4, R2 ;  /* 0x000000040ec67825 */ /* 0x004fc800078e0202 */
[C---:B------:R-:W-:Y:S01]  /*de750*/  IMAD.WIDE R232, R14.reuse, 0x4, R4 ;  /* 0x000000040ee87825 */ /* 0x040fe200078e0204 */
[----:B------:R-:W2:Y:S01]  /*de760*/  LDL.LU R252, [R1+0x1624] ;  /* 0x0016240001fc7983 */ /* 0x000ea20000300800 */
[----:B------:R-:W3:Y:S01]  /*de770*/  LDC R245, c[0x0][0x22c] ;  /* 0x00008b00fff57b82 */ /* 0x000ee20000000800 */
[----:B------:R-:W-:Y:S01]  /*de780*/  ISETP.LT.AND P5, PT, R17, R238, !P3 ;  /* 0x000000ee1100720c */ /* 0x000fe20005fa1270 */
[----:B-1----:R-:W-:Y:S01]  /*de790*/  IMAD.IADD R0, R14, 0x1, R234 ;  /* 0x000000010e007824 */ /* 0x002fe200078e02ea */
[----:B------:R-:W-:-:S05]  /*de7a0*/  IADD3 R16, R10, 0x11b, RZ ;  /* 0x0000011b0a107810 */ /* 0x000fca0007ffe0ff */
[----:B------:R-:W1:Y:S01]  /*de7b0*/  LDC R237, c[0x0][0x228] ;  /* 0x00008a00ffed7b82 */ /* 0x000e620000000800 */
[----:B----4-:R4:W-:Y:S04]  /*de7c0*/  @P4 STG.E desc[UR60][R198.64], R235 ;  /* 0x000000ebc6004986 */ /* 0x0109e8000c10193c */
[----:B------:R1:W-:Y:S01]  /*de7d0*/  @P6 STG.E desc[UR60][R232.64], R236 ;  /* 0x000000ece8006986 */ /* 0x0003e2000c10193c */
[----:B------:R-:W-:Y:S02]  /*de7e0*/  ISETP.LT.AND P6, PT, R11, R197, !P2 ;  /* 0x000000c50b00720c */ /* 0x000fe400057c1270 */
[----:B------:R-:W-:Y:S01]  /*de7f0*/  ISETP.LT.AND P3, PT, R15, R244, !P3 ;  /* 0x000000f40f00720c */ /* 0x000fe20005f61270 */
[----:B------:R-:W2:Y:S01]  /*de800*/  LDL.LU R197, [R1+0x1a24] ;  /* 0x001a240001c57983 */ /* 0x000ea20000300800 */
[----:B------:R-:W2:Y:S08]  /*de810*/  LDC R238, c[0x0][0x228] ;  /* 0x00008a00ffee7b82 */ /* 0x000eb00000000800 */
[----:B----4-:R-:W4:Y:S01]  /*de820*/  LDC R235, c[0x0][0x228] ;  /* 0x00008a00ffeb7b82 */ /* 0x010f220000000800 */
[----:B------:R-:W-:-:S07]  /*de830*/  ISETP.LT.AND P4, PT, R13, R246, !P2 ;  /* 0x000000f60d00720c */ /* 0x000fce0005781270 */
[----:B-1----:R-:W1:Y:S08]  /*de840*/  LDC R236, c[0x0][0x248] ;  /* 0x00009200ffec7b82 */ /* 0x002e700000000800 */
[----:B------:R-:W1:Y:S01]  /*de850*/  LDC R246, c[0x0][0x22c] ;  /* 0x00008b00fff67b82 */ /* 0x000e620000000800 */
[----:B------:R-:W-:-:S04]  /*de860*/  IMAD.WIDE R198, R14, 0x4, R6 ;  /* 0x000000040ec67825 */ /* 0x000fc800078e0206 */
[----:B------:R-:W-:-:S03]  /*de870*/  IMAD.WIDE R232, R14, 0x4, R8 ;  /* 0x000000040ee87825 */ /* 0x000fc600078e0208 */
[----:B------:R-:W1:Y:S08]  /*de880*/  LDC R244, c[0x0][0x228] ;  /* 0x00008a00fff47b82 */ /* 0x000e700000000800 */
[----:B------:R-:W1:Y:S01]  /*de890*/  LDC R234, c[0x0][0x228] ;  /* 0x00008a00ffea7b82 */ /* 0x000e620000000800 */
[----:B---3--:R3:W-:Y:S04]  /*de8a0*/  @P5 STG.E desc[UR60][R198.64], R247 ;  /* 0x000000f7c6005986 */ /* 0x0087e8000c10193c */
[----:B------:R4:W-:Y:S01]  /*de8b0*/  @P3 STG.E desc[UR60][R232.64], R240 ;  /* 0x000000f0e8003986 */ /* 0x0009e2000c10193c */
[----:B------:R-:W-:Y:S01]  /*de8c0*/  ISETP.GE.AND P5, PT, R16, R245, PT ;  /* 0x000000f51000720c */ /* 0x000fe20003fa6270 */
[----:B---3--:R-:W-:-:S02]  /*de8d0*/  IMAD.WIDE R198, R0, 0x4, R2 ;  /* 0x0000000400c67825 */ /* 0x008fc400078e0202 */
[----:B------:R-:W3:Y:S04]  /*de8e0*/  LDL.LU R247, [R1+0x234] ;  /* 0x0002340001f77983 */ /* 0x000ee80000300800 */
[----:B------:R-:W3:Y:S04]  /*de8f0*/  LDL.LU R245, [R1+0x1e64] ;  /* 0x001e640001f57983 */ /* 0x000ee80000300800 */
[----:B----4-:R-:W4:Y:S04]  /*de900*/  LDL.LU R240, [R1+0xe34] ;  /* 0x000e340001f07983 */ /* 0x010f280000300800 */
[----:B--2---:R2:W-:Y:S02]  /*de910*/  @P6 STG.E desc[UR60][R198.64], R197 ;  /* 0x000000c5c6006986 */ /* 0x0045e4000c10193c */
[----:B--2---:R-:W-:Y:S01]  /*de920*/  IMAD.WIDE R198, R0, 0x4, R4 ;  /* 0x0000000400c67825 */ /* 0x004fe200078e0204 */
[----:B------:R-:W2:Y:S04]  /*de930*/  LDC R197, c[0x0][0x228] ;  /* 0x00008a00ffc57b82 */ /* 0x000ea80000000800 */
[----:B------:R1:W-:Y:S01]  /*de940*/  @P4 STG.E desc[UR60][R198.64], R252 ;  /* 0x000000fcc6004986 */ /* 0x0003e2000c10193c */
[----:B------:R-:W-:-:S03]  /*de950*/  ISETP.LT.AND P4, PT, R11, R235, !P5 ;  /* 0x000000eb0b00720c */ /* 0x000fc60006f81270 */
[----:B-1----:R-:W2:Y:S04]  /*de960*/  LDL.LU R252, [R1+0x124] ;  /* 0x0001240001fc7983 */ /* 0x002ea80000300800 */
[----:B------:R-:W2:Y:S01]  /*de970*/  LDL.LU R235, [R1+0x1224] ;  /* 0x0012240001eb7983 */ /* 0x000ea20000300800 */
[----:B------:R-:W-:Y:S02]  /*de980*/  ISETP.LT.AND P3, PT, R17, R237, !P2 ;  /* 0x000000ed1100720c */ /* 0x000fe40005761270 */
[----:B------:R-:W-:Y:S01]  /*de990*/  ISETP.LT.AND P2, PT, R15, R238, !P2 ;  /* 0x000000ee0f00720c */ /* 0x000fe20005741270 */
[C---:B------:R-:W-:Y:S01]  /*de9a0*/  IMAD.WIDE R198, R0.reuse, 0x4, R6 ;  /* 0x0000000400c67825 */ /* 0x040fe200078e0206 */
[----:B------:R-:W-:-:S03]  /*de9b0*/  IADD3 R14, R0, R236, RZ ;  /* 0x000000ec000e7210 */ /* 0x000fc60007ffe0ff */
[----:B------:R-:W-:Y:S02]  /*de9c0*/  VIADD R16, R10, 0x11c ;  /* 0x0000011c0a107836 */ /* 0x000fe40000000000 */
[----:B------:R-:W-:Y:S01]  /*de9d0*/  IMAD.WIDE R232, R0, 0x4, R8 ;  /* 0x0000000400e87825 */ /* 0x000fe200078e0208 */
[----:B------:R-:W1:Y:S08]  /*de9e0*/  LDC R238, c[0x0][0x228] ;  /* 0x00008a00ffee7b82 */ /* 0x000e700000000800 */
[----:B------:R-:W1:Y:S01]  /*de9f0*/  LDC R237, c[0x0][0x248] ;  /* 0x00009200ffed7b82 */ /* 0x000e620000000800 */
[----:B---3--:R3:W-:Y:S01]  /*dea00*/  @P3 STG.E desc[UR60][R198.64], R245 ;  /* 0x000000f5c6003986 */ /* 0x0087e2000c10193c */
[----:B------:R-:W-:-:S03]  /*dea10*/  ISETP.GE.AND P3, PT, R16, R246, PT ;  /* 0x000000f61000720c */ /* 0x000fc60003f66270 */
[----:B----4-:R4:W-:Y:S01]  /*dea20*/  @P2 STG.E desc[UR60][R232.64], R240 ;  /* 0x000000f0e8002986 */ /* 0x0109e2000c10193c */
[----:B------:R-:W-:Y:S02]  /*dea30*/  ISETP.LT.AND P6, PT, R13, R239, !P5 ;  /* 0x000000ef0d00720c */ /* 0x000fe40006fc1270 */
[----:B------:R-:W2:Y:S01]  /*dea40*/  LDC R236, c[0x0][0x248] ;  /* 0x00009200ffec7b82 */ /* 0x000ea20000000800 */
[----:B---3--:R-:W-:-:S07]  /*dea50*/  IMAD.WIDE R198, R14, 0x4, R2 ;  /* 0x000000040ec67825 */ /* 0x008fce00078e0202 */
[----:B------:R-:W3:Y:S01]  /*dea60*/  LDC R245, c[0x0][0x22c] ;  /* 0x00008b00fff57b82 */ /* 0x000ee20000000800 */
[----:B------:R-:W-:-:S07]  /*dea70*/  ISETP.LT.AND P2, PT, R17, R244, !P5 ;  /* 0x000000f41100720c */ /* 0x000fce0006f41270 */
[----:B------:R-:W3:Y:S08]  /*dea80*/  LDC R239, c[0x0][0x228] ;  /* 0x00008a00ffef7b82 */ /* 0x000ef00000000800 */
[----:B------:R-:W3:Y:S08]  /*dea90*/  LDC R244, c[0x0][0x228] ;  /* 0x00008a00fff47b82 */ /* 0x000ef00000000800 */
[----:B----4-:R-:W4:Y:S01]  /*deaa0*/  LDC R240, c[0x0][0x228] ;  /* 0x00008a00fff07b82 */ /* 0x010f220000000800 */
[----:B-1----:R-:W-:Y:S01]  /*deab0*/  IMAD.IADD R16, R14, 0x1, R237 ;  /* 0x000000010e107824 */ /* 0x002fe200078e02ed */
[----:B------:R-:W-:-:S06]  /*deac0*/  IADD3 R0, R10, 0x11d, RZ ;  /* 0x0000011d0a007810 */ /* 0x000fcc0007ffe0ff */
[----:B------:R-:W1:Y:S01]  /*dead0*/  LDC R246, c[0x0][0x22c] ;  /* 0x00008b00fff67b82 */ /* 0x000e620000000800 */
[----:B--2---:R2:W-:Y:S01]  /*deae0*/  @P4 STG.E desc[UR60][R198.64], R235 ;  /* 0x000000ebc6004986 */ /* 0x0045e2000c10193c */
[----:B------:R-:W-:-:S03]  /*deaf0*/  ISETP.LT.AND P4, PT, R11, R197, !P3 ;  /* 0x000000c50b00720c */ /* 0x000fc60005f81270 */
[----:B------:R-:W4:Y:S01]  /*deb00*/  LDL.LU R197, [R1+0x1a28] ;  /* 0x001a280001c57983 */ /* 0x000f220000300800 */
[C---:B------:R-:W-:Y:S01]  /*deb10*/  IMAD.WIDE R232, R14.reuse, 0x4, R4 ;  /* 0x000000040ee87825 */ /* 0x040fe200078e0204 */
[----:B------:R-:W-:Y:S01]  /*deb20*/  ISETP.LT.AND P5, PT, R15, R234, !P5 ;  /* 0x000000ea0f00720c */ /* 0x000fe20006fa1270 */
[----:B------:R-:W1:Y:S08]  /*deb30*/  LDC R237, c[0x0][0x228] ;  /* 0x00008a00ffed7b82 */ /* 0x000e700000000800 */
[----:B--2---:R-:W2:Y:S08]  /*deb40*/  LDC R235, c[0x0][0x228] ;  /* 0x00008a00ffeb7b82 */ /* 0x004eb00000000800 */
[----:B------:R-:W1:Y:S01]  /*deb50*/  LDC R234, c[0x0][0x228] ;  /* 0x00008a00ffea7b82 */ /* 0x000e620000000800 */
[----:B------:R3:W-:Y:S01]  /*deb60*/  @P6 STG.E desc[UR60][R232.64], R247 ;  /* 0x000000f7e8006986 */ /* 0x0007e2000c10193c */
[----:B------:R-:W-:Y:S01]  /*deb70*/  ISETP.LT.AND P6, PT, R13, R238, !P3 ;  /* 0x000000ee0d00720c */ /* 0x000fe20005fc1270 */
[----:B------:R-:W-:-:S02]  /*deb80*/  IMAD.WIDE R198, R14, 0x4, R6 ;  /* 0x000000040ec67825 */ /* 0x000fc400078e0206 */
[----:B---3--:R-:W3:Y:S04]  /*deb90*/  LDL.LU R247, [R1+0x1e68] ;  /* 0x001e680001f77983 */ /* 0x008ee80000300800 */
[----:B------:R-:W2:Y:S01]  /*deba0*/  LDL.LU R238, [R1+0x1628] ;  /* 0x0016280001ee7983 */ /* 0x000ea20000300800 */
[----:B------:R-:W-:-:S03]  /*debb0*/  IMAD.WIDE R232, R14, 0x4, R8 ;  /* 0x000000040ee87825 */ /* 0x000fc600078e0208 */
[----:B------:R4:W-:Y:S01]  /*debc0*/  @P2 STG.E desc[UR60][R198.64], R252 ;  /* 0x000000fcc6002986 */ /* 0x0009e2000c10193c */
[----:B------:R-:W-:-:S03]  /*debd0*/  ISETP.GE.AND P2, PT, R0, R245, PT ;  /* 0x000000f50000720c */ /* 0x000fc60003f46270 */
[----:B------:R4:W-:Y:S01]  /*debe0*/  @P5 STG.E desc[UR60][R232.64], R241 ;  /* 0x000000f1e8005986 */ /* 0x0009e2000c10193c */
[----:B------:R-:W-:Y:S01]  /*debf0*/  ISETP.LT.AND P5, PT, R17, R239, !P3 ;  /* 0x000000ef1100720c */ /* 0x000fe20005fa1270 */
[C---:B----4-:R-:W-:Y:S02]  /*dec00*/  IMAD.WIDE R198, R16.reuse, 0x4, R2 ;  /* 0x0000000410c67825 */ /* 0x050fe400078e0202 */
[----:B------:R-:W4:Y:S04]  /*dec10*/  LDL.LU R252, [R1+0x238] ;  /* 0x0002380001fc7983 */ /* 0x000f280000300800 */
[----:B------:R-:W4:Y:S01]  /*dec20*/  LDL.LU R241, [R1+0x128] ;  /* 0x0001280001f17983 */ /* 0x000f220000300800 */
[----:B------:R-:W-:Y:S01]  /*dec30*/  ISETP.LT.AND P3, PT, R15, R240, !P3 ;  /* 0x000000f00f00720c */ /* 0x000fe20005f61270 */
[C---:B------:R-:W-:Y:S01]  /*dec40*/  IMAD.WIDE R232, R16.reuse, 0x4, R6 ;  /* 0x0000000410e87825 */ /* 0x040fe200078e0206 */
[----:B------:R-:W4:Y:S03]  /*dec50*/  LDC R239, c[0x0][0x228] ;  /* 0x00008a00ffef7b82 */ /* 0x000f260000000800 */
[----:B------:R-:W-:Y:S01]  /*dec60*/  IMAD.IADD R0, R16, 0x1, R236 ;  /* 0x0000000110007824 */ /* 0x000fe200078e02ec */
[----:B------:R-:W-:-:S04]  /*dec70*/  IADD3 R14, R10, 0x11e, RZ ;  /* 0x0000011e0a0e7810 */ /* 0x000fc80007ffe0ff */
[----:B------:R-:W4:Y:S08]  /*dec80*/  LDC R245, c[0x0][0x22c] ;  /* 0x00008b00fff57b82 */ /* 0x000f300000000800 */
[----:B------:R-:W4:Y:S01]  /*dec90*/  LDC R236, c[0x0][0x228] ;  /* 0x00008a00ffec7b82 */ /* 0x000f220000000800 */
[----:B------:R1:W-:Y:S01]  /*deca0*/  @P4 STG.E desc[UR60][R198.64], R197 ;  /* 0x000000c5c6004986 */ /* 0x0003e2000c10193c */
[----:B------:R-:W-:-:S03]  /*decb0*/  ISETP.LT.AND P4, PT, R13, R244, !P2 ;  /* 0x000000f40d00720c */ /* 0x000fc60005781270 */
[----:B------:R-:W4:Y:S04]  /*decc0*/  LDL.LU R244, [R1+0x1228] ;  /* 0x0012280001f47983 */ /* 0x000f280000300800 */
[----:B------:R-:W4:Y:S01]  /*decd0*/  LDL.LU R240, [R1+0xe38] ;  /* 0x000e380001f07983 */ /* 0x000f220000300800 */
[----:B-1----:R-:W1:Y:S01]  /*dece0*/  LDC R197, c[0x0][0x228] ;  /* 0x00008a00ffc57b82 */ /* 0x002e620000000800 */
[----:B------:R-:W-:-:S05]  /*decf0*/  IMAD.WIDE R198, R16, 0x4, R4 ;  /* 0x0000000410c67825 */ /* 0x000fca00078e0204 */
[----:B--2---:R2:W-:Y:S01]  /*ded00*/  @P6 STG.E desc[UR60][R198.64], R238 ;  /* 0x000000eec6006986 */ /* 0x0045e2000c10193c */
[----:B------:R-:W-:-:S03]  /*ded10*/  ISETP.LT.AND P6, PT, R11, R235, !P2 ;  /* 0x000000eb0b00720c */ /* 0x000fc600057c1270 */
[----:B---3--:R3:W-:Y:S01]  /*ded20*/  @P5 STG.E desc[UR60][R232.64], R247 ;  /* 0x000000f7e8005986 */ /* 0x0087e2000c10193c */
[----:B------:R-:W-:Y:S01]  /*ded30*/  ISETP.GE.AND P5, PT, R14, R246, PT ;  /* 0x000000f60e00720c */ /* 0x000fe20003fa6270 */
[----:B------:R-:W1:Y:S08]  /*ded40*/  LDC R235, c[0x0][0x228] ;  /* 0x00008a00ffeb7b82 */ /* 0x000e700000000800 */
[----:B------:R-:W1:Y:S08]  /*ded50*/  LDC R246, c[0x0][0x228] ;  /* 0x00008a00fff67b82 */ /* 0x000e700000000800 */
[----:B--2---:R-:W2:Y:S01]  /*ded60*/  LDC R238, c[0x0][0x248] ;  /* 0x00009200ffee7b82 */ /* 0x004ea20000000800 */
[----:B------:R-:W-:-:S04]  /*ded70*/  IMAD.WIDE R198, R16, 0x4, R8 ;  /* 0x0000000410c67825 */ /* 0x000fc800078e0208 */
[----:B---3--:R-:W-:-:S03]  /*ded80*/  IMAD.WIDE R232, R0, 0x4, R2 ;  /* 0x0000000400e87825 */ /* 0x008fc600078e0202 */
[----:B------:R-:W3:Y:S01]  /*ded90*/  LDC R247, c[0x0][0x228] ;  /* 0x00008a00fff77b82 */ /* 0x000ee20000000800 */
[----:B----4-:R-:W-:Y:S04]  /*deda0*/  @P3 STG.E desc[UR60][R198.64], R240 ;  /* 0x000000f0c6003986 */ /* 0x010fe8000c10193c */
[----:B------:R4:W-:Y:S01]  /*dedb0*/  @P6 STG.E desc[UR60][R232.64], R244 ;  /* 0x000000f4e8006986 */ /* 0x0009e2000c10193c */
[----:B-1----:R-:W-:Y:S02]  /*dedc0*/  ISETP.LT.AND P6, PT, R13, R197, !P5 ;  /* 0x000000c50d00720c */ /* 0x002fe40006fc1270 */
[----:B------:R-:W-:Y:S01]  /*dedd0*/  ISETP.LT.AND P3, PT, R17, R237, !P2 ;  /* 0x000000ed1100720c */ /* 0x000fe20005761270 */
[----:B------:R-:W3:Y:S01]  /*dede0*/  LDL.LU R197, [R1+0x1a2c] ;  /* 0x001a2c0001c57983 */ /* 0x000ee20000300800 */
[----:B------:R-:W-:Y:S01]  /*dedf0*/  ISETP.LT.AND P2, PT, R15, R234, !P2 ;  /* 0x000000ea0f00720c */ /* 0x000fe20005741270 */
[----:B------:R-:W1:Y:S01]  /*dee00*/  LDC R237, c[0x0][0x228] ;  /* 0x00008a00ffed7b82 */ /* 0x000e620000000800 */
[----:B--2---:R-:W-:Y:S01]  /*dee10*/  IADD3 R14, R0, R238, RZ ;  /* 0x000000ee000e7210 */ /* 0x004fe20007ffe0ff */
[----:B------:R-:W-:-:S06]  /*dee20*/  VIADD R16, R10, 0x11f ;  /* 0x0000011f0a107836 */ /* 0x000fcc0000000000 */
[----:B----4-:R-:W2:Y:S08]  /*dee30*/  LDC R244, c[0x0][0x248] ;  /* 0x00009200fff47b82 */ /* 0x010eb00000000800 */
[----:B------:R-:W4:Y:S01]  /*dee40*/  LDC R234, c[0x0][0x228] ;  /* 0x00008a00ffea7b82 */ /* 0x000f220000000800 */
[----:B------:R-:W-:-:S05]  /*dee50*/  IMAD.WIDE R198, R0, 0x4, R4 ;  /* 0x0000000400c67825 */ /* 0x000fca00078e0204 */
[----:B------:R1:W-:Y:S01]  /*dee60*/  @P4 STG.E desc[UR60][R198.64], R252 ;  /* 0x000000fcc6004986 */ /* 0x0003e2000c10193c */
[----:B------:R-:W-:Y:S01]  /*dee70*/  ISETP.LT.AND P4, PT, R11, R239, !P5 ;  /* 0x000000ef0b00720c */ /* 0x000fe20006f81270 */
[C---:B-1----:R-:W-:Y:S02]  /*dee80*/  IMAD.WIDE R198, R0.reuse, 0x4, R6 ;  /* 0x0000000400c67825 */ /* 0x042fe400078e0206 */
[----:B------:R-:W4:Y:S04]  /*dee90*/  LDL.LU R252, [R1+0xe3c] ;  /* 0x000e3c0001fc7983 */ /* 0x000f280000300800 */
[----:B------:R-:W4:Y:S04]  /*deea0*/  LDL.LU R239, [R1+0x162c] ;  /* 0x00162c0001ef7983 */ /* 0x000f280000300800 */
[----:B------:R1:W-:Y:S02]  /*deeb0*/  @P3 STG.E desc[UR60][R198.64], R241 ;  /* 0x000000f1c6003986 */ /* 0x0003e4000c10193c */
[----:B-1----:R-:W-:-:S04]  /*deec0*/  IMAD.WIDE R198, R0, 0x4, R8 ;  /* 0x0000000400c67825 */ /* 0x002fc800078e0208 */
[----:B------:R-:W-:Y:S01]  /*deed0*/  IMAD.WIDE R232, R14, 0x4, R2 ;  /* 0x000000040ee87825 */ /* 0x000fe200078e0202 */
[----:B------:R-:W1:Y:S01]  /*deee0*/  LDC.64 R240, c[0x0][0x228] ;  /* 0x00008a00fff07b82 */ /* 0x000e620000000a00 */
[----:B------:R2:W-:Y:S04]  /*deef0*/  @P2 STG.E desc[UR60][R198.64], R242 ;  /* 0x000000f2c6002986 */ /* 0x0005e8000c10193c */
[----:B--2---:R-:W2:Y:S01]  /*def00*/  LDL.LU R242, [R1+0x1e6c] ;  /* 0x001e6c0001f27983 */ /* 0x004ea20000300800 */
[----:B------:R-:W-:Y:S02]  /*def10*/  ISETP.GE.AND P3, PT, R16, R245, PT ;  /* 0x000000f51000720c */ /* 0x000fe40003f66270 */
[----:B---3--:R-:W-:Y:S02]  /*def20*/  ISETP.LT.AND P2, PT, R17, R247, !P5 ;  /* 0x000000f71100720c */ /* 0x008fe40006f41270 */
[----:B------:R-:W-:Y:S01]  /*def30*/  ISETP.LT.AND P5, PT, R15, R237, !P5 ;  /* 0x000000ed0f00720c */ /* 0x000fe20006fa1270 */
[----:B------:R-:W-:-:S04]  /*def40*/  IMAD.WIDE R198, R14, 0x4, R4 ;  /* 0x000000040ec67825 */ /* 0x000fc800078e0204 */
[----:B------:R-:W-:Y:S01]  /*def50*/  VIADD R16, R10, 0x120 ;  /* 0x000001200a107836 */ /* 0x000fe20000000000 */
[----:B------:R-:W3:Y:S01]  /*def60*/  LDC R245, c[0x0][0x228] ;  /* 0x00008a00fff57b82 */ /* 0x000ee20000000800 */
[----:B------:R-:W-:-:S07]  /*def70*/  IADD3 R0, R14, R244, RZ ;  /* 0x000000f40e007210 */ /* 0x000fce0007ffe0ff */
[----:B------:R-:W3:Y:S08]  /*def80*/  LDC R247, c[0x0][0x248] ;  /* 0x00009200fff77b82 */ /* 0x000ef00000000800 */
[----:B------:R-:W3:Y:S01]  /*def90*/  LDC R244, c[0x0][0x228] ;  /* 0x00008a00fff47b82 */ /* 0x000ee20000000800 */
[----:B------:R1:W-:Y:S01]  /*defa0*/  @P4 STG.E desc[UR60][R232.64], R197 ;  /* 0x000000c5e8004986 */ /* 0x0003e2000c10193c */
[----:B------:R-:W-:-:S03]  /*defb0*/  ISETP.LT.AND P4, PT, R13, R236, !P3 ;  /* 0x000000ec0d00720c */ /* 0x000fc60005f81270 */
[----:B------:R-:W3:Y:S04]  /*defc0*/  LDL.LU R236, [R1+0x23c] ;  /* 0x00023c0001ec7983 */ /* 0x000ee80000300800 */
[----:B------:R-:W3:Y:S01]  /*defd0*/  LDL.LU R237, [R1+0x122c] ;  /* 0x00122c0001ed7983 */ /* 0x000ee20000300800 */
[C---:B-1----:R-:W-:Y:S01]  /*defe0*/  IMAD.WIDE R232, R14.reuse, 0x4, R8 ;  /* 0x000000040ee87825 */ /* 0x042fe200078e0208 */
[----:B------:R-:W1:Y:S02]  /*deff0*/  LDC R197, c[0x0][0x228] ;  /* 0x00008a00ffc57b82 */ /* 0x000e640000000800 */
[----:B----4-:R4:W-:Y:S02]  /*df000*/  @P6 STG.E desc[UR60][R198.64], R239 ;  /* 0x000000efc6006986 */ /* 0x0109e4000c10193c */
[----:B----4-:R-:W-:-:S04]  /*df010*/  IMAD.WIDE R198, R14, 0x4, R6 ;  /* 0x000000040ec67825 */ /* 0x010fc800078e0206 */
[----:B------:R-:W4:Y:S01]  /*df020*/  LDC.64 R238, c[0x0][0x228] ;  /* 0x00008a00ffee7b82 */ /* 0x000f220000000a00 */
[----:B--2---:R2:W-:Y:S01]  /*df030*/  @P2 STG.E desc[UR60][R198.64], R242 ;  /* 0x000000f2c6002986 */ /* 0x0045e2000c10193c */
[----:B------:R-:W-:-:S03]  /*df040*/  ISETP.GE.AND P2, PT, R16, R241, PT ;  /* 0x000000f11000720c */ /* 0x000fc60003f46270 */
[----:B------:R-:W4:Y:S04]  /*df050*/  LDL.LU R241, [R1+0x12c] ;  /* 0x00012c0001f17983 */ /* 0x000f280000300800 */
[----:B------:R1:W-:Y:S01]  /*df060*/  @P5 STG.E desc[UR60][R232.64], R252 ;  /* 0x000000fce8005986 */ /* 0x0003e2000c10193c */
[----:B------:R-:W-:Y:S02]  /*df070*/  ISETP.LT.AND P5, PT, R15, R246, !P3 ;  /* 0x000000f60f00720c */ /* 0x000fe40005fa1270 */
[----:B------:R-:W-:Y:S01]  /*df080*/  ISETP.LT.AND P6, PT, R11, R235, !P3 ;  /* 0x000000eb0b00720c */ /* 0x000fe20005fc1270 */
[----:B------:R-:W-:Y:S01]  /*df090*/  VIADD R14, R10, 0x121 ;  /* 0x000001210a0e7836 */ /* 0x000fe20000000000 */
[----:B------:R-:W4:Y:S08]  /*df0a0*/  LDC R16, c[0x0][0x228] ;  /* 0x00008a00ff107b82 */ /* 0x000f300000000800 */
[----:B--2---:R-:W2:Y:S01]  /*df0b0*/  LDC R242, c[0x0][0x228] ;  /* 0x00008a00fff27b82 */ /* 0x004ea20000000800 */
[----:B-1----:R-:W2:Y:S04]  /*df0c0*/  LDL.LU R252, [R1+0x1230] ;  /* 0x0012300001fc7983 */ /* 0x002ea80000300800 */
[----:B------:R-:W2:Y:S01]  /*df0d0*/  LDL.LU R246, [R1+0x1630] ;  /* 0x0016300001f67983 */ /* 0x000ea20000300800 */
[----:B------:R-:W-:-:S04]  /*df0e0*/  IMAD.WIDE R198, R0, 0x4, R2 ;  /* 0x0000000400c67825 */ /* 0x000fc800078e0202 */
[----:B------:R-:W-:Y:S01]  /*df0f0*/  IMAD.WIDE R232, R0, 0x4, R4 ;  /* 0x0000000400e87825 */ /* 0x000fe200078e0204 */
[----:B---3--:R-:W-:Y:S01]  /*df100*/  ISETP.LT.AND P3, PT, R17, R245, !P3 ;  /* 0x000000f51100720c */ /* 0x008fe20005f61270 */
[----:B------:R-:W1:Y:S01]  /*df110*/  LDC R235, c[0x0][0x228] ;  /* 0x00008a00ffeb7b82 */ /* 0x000e620000000800 */
[----:B------:R-:W3:Y:S04]  /*df120*/  LDL.LU R245, [R1+0xe40] ;  /* 0x000e400001f57983 */ /* 0x000ee80000300800 */
[----:B------:R1:W-:Y:S04]  /*df130*/  @P6 STG.E desc[UR60][R198.64], R237 ;  /* 0x000000edc6006986 */ /* 0x0003e8000c10193c */
[----:B------:R1:W-:Y:S01]  /*df140*/  @P4 STG.E desc[UR60][R232.64], R236 ;  /* 0x000000ece8004986 */ /* 0x0003e2000c10193c */
[----:B------:R-:W-:-:S02]  /*df150*/  ISETP.LT.AND P4, PT, R11, R197, !P2 ;  /* 0x000000c50b00720c */ /* 0x000fc40005781270 */
[----:B------:R-:W4:Y:S01]  /*df160*/  LDC R197, c[0x0][0x248] ;  /* 0x00009200ffc57b82 */ /* 0x000f220000000800 */
[----:B------:R-:W-:Y:S01]  /*df170*/  ISETP.LT.AND P6, PT, R13, R234, !P2 ;  /* 0x000000ea0d00720c */ /* 0x000fe200057c1270 */
[----:B-1----:R-:W-:-:S04]  /*df180*/  IMAD.WIDE R198, R0, 0x4, R6 ;  /* 0x0000000400c67825 */ /* 0x002fc800078e0206 */
[C---:B------:R-:W-:Y:S01]  /*df190*/  IMAD.WIDE R232, R0.reuse, 0x4, R8 ;  /* 0x0000000400e87825 */ /* 0x040fe200078e0208 */
[----:B------:R-:W-:Y:S01]  /*df1a0*/  IADD3 R0, R0, R247, RZ ;  /* 0x000000f700007210 */ /* 0x000fe20007ffe0ff */
[----:B------:R-:W1:Y:S01]  /*df1b0*/  LDC.64 R236, c[0x0][0x228] ;  /* 0x00008a00ffec7b82 */ /* 0x000e620000000a00 */
[----:B------:R-:W3:Y:S04]  /*df1c0*/  LDL.LU R247, [R1+0x1a30] ;  /* 0x001a300001f77983 */ /* 0x000ee80000300800 */
[----:B----4-:R4:W-:Y:S04]  /*df1d0*/  @P3 STG.E desc[UR60][R198.64], R241 ;  /* 0x000000f1c6003986 */ /* 0x0109e8000c10193c */
[----:B------:R1:W-:Y:S01]  /*df1e0*/  @P5 STG.E desc[UR60][R232.64], R243 ;  /* 0x000000f3e8005986 */ /* 0x0003e2000c10193c */
[----:B------:R-:W-:-:S02]  /*df1f0*/  ISETP.GE.AND P3, PT, R14, R239, PT ;  /* 0x000000ef0e00720c */ /* 0x000fc40003f66270 */
[C---:B------:R-:W-:Y:S01]  /*df200*/  IADD3 R14, R0.reuse, R197, RZ ;  /* 0x000000c5000e7210 */ /* 0x040fe20007ffe0ff */
[----:B----4-:R-:W-:-:S04]  /*df210*/  IMAD.WIDE R198, R0, 0x4, R2 ;  /* 0x0000000400c67825 */ /* 0x010fc800078e0202 */
[----:B-1----:R-:W-:Y:S01]  /*df220*/  IMAD.WIDE R232, R0, 0x4, R4 ;  /* 0x0000000400e87825 */ /* 0x002fe200078e0204 */
[----:B------:R-:W1:Y:S01]  /*df230*/  LDC R241, c[0x0][0x228] ;  /* 0x00008a00fff17b82 */ /* 0x000e620000000800 */
[----:B--2---:R-:W-:-:S07]  /*df240*/  ISETP.LT.AND P5, PT, R15, R242, !P2 ;  /* 0x000000f20f00720c */ /* 0x004fce00057a1270 */
[----:B------:R-:W2:Y:S01]  /*df250*/  LDC R243, c[0x0][0x228] ;  /* 0x00008a00fff37b82 */ /* 0x000ea20000000800 */
[----:B------:R4:W-:Y:S04]  /*df260*/  @P4 STG.E desc[UR60][R198.64], R246 ;  /* 0x000000f6c6004986 */ /* 0x0009e8000c10193c */
[----:B------:R4:W-:Y:S03]  /*df270*/  @P6 STG.E desc[UR60][R232.64], R252 ;  /* 0x000000fce8006986 */ /* 0x0009e6000c10193c */
[----:B------:R-:W2:Y:S08]  /*df280*/  LDC R242, c[0x0][0x228] ;  /* 0x00008a00fff27b82 */ /* 0x000eb00000000800 */
[----:B------:R-:W2:Y:S01]  /*df290*/  LDC R239, c[0x0][0x228] ;  /* 0x00008a00ffef7b82 */ /* 0x000ea20000000800 */
[C---:B----4-:R-:W-:Y:S01]  /*df2a0*/  IMAD.WIDE R198, R0.reuse, 0x4, R6 ;  /* 0x0000000400c67825 */ /* 0x050fe200078e0206 */
[----:B------:R-:W4:Y:S04]  /*df2b0*/  LDL.LU R252, [R1+0x630] ;  /* 0x0006300001fc7983 */ /* 0x000f280000300800 */
[----:B------:R-:W4:Y:S01]  /*df2c0*/  LDL.LU R197, [R1+0xa30] ;  /* 0x000a300001c57983 */ /* 0x000f220000300800 */
[----:B------:R-:W-:Y:S01]  /*df2d0*/  IMAD.WIDE R232, R0, 0x4, R8 ;  /* 0x0000000400e87825 */ /* 0x000fe200078e0208 */
[----:B------:R-:W4:Y:S02]  /*df2e0*/  LDC R246, c[0x0][0x248] ;  /* 0x00009200fff67b82 */ /* 0x000f240000000800 */
[----:B------:R-:W4:Y:S01]  /*df2f0*/  LDL.LU R0, [R1+0x240] ;  /* 0x0002400001007983 */ /* 0x000f220000300800 */
[----:B------:R-:W-:-:S02]  /*df300*/  ISETP.LT.AND P2, PT, R17, R235, !P2 ;  /* 0x000000eb1100720c */ /* 0x000fc40005741270 */
[----:B------:R-:W-:Y:S02]  /*df310*/  ISETP.LT.AND P6, PT, R11, R16, !P3 ;  /* 0x000000100b00720c */ /* 0x000fe40005fc1270 */
[----:B------:R-:W-:Y:S01]  /*df320*/  ISETP.LT.AND P4, PT, R13, R244, !P3 ;  /* 0x000000f40d00720c */ /* 0x000fe20005f81270 */
[----:B------:R-:W-:Y:S01]  /*df330*/  VIADD R16, R10, 0x122 ;  /* 0x000001220a107836 */ /* 0x000fe20000000000 */
[----:B------:R-:W4:Y:S08]  /*df340*/  LDC.64 R234, c[0x0][0x228] ;  /* 0x00008a00ffea7b82 */ /* 0x000f300000000a00 */
[----:B------:R-:W4:Y:S01]  /*df350*/  LDC R244, c[0x0][0x228] ;  /* 0x00008a00fff47b82 */ /* 0x000f220000000800 */
[----:B---3--:R3:W-:Y:S04]  /*df360*/  @P2 STG.E desc[UR60][R198.64], R247 ;  /* 0x000000f7c6002986 */ /* 0x0087e8000c10193c */
[----:B------:R3:W-:Y:S01]  /*df370*/  @P5 STG.E desc[UR60][R232.64], R245 ;  /* 0x000000f5e8005986 */ /* 0x0007e2000c10193c */
[----:B------:R-:W-:-:S02]  /*df380*/  ISETP.GE.AND P2, PT, R16, R237, PT ;  /* 0x000000ed1000720c */ /* 0x000fc40003f46270 */
[----:B-1----:R-:W-:Y:S02]  /*df390*/  ISETP.LT.AND P5, PT, R17, R241, !P3 ;  /* 0x000000f11100720c */ /* 0x002fe40005fa1270 */
[----:B--2---:R-:W-:Y:S01]  /*df3a0*/  ISETP.LT.AND P3, PT, R15, R242, !P3 ;  /* 0x000000f20f00720c */ /* 0x004fe20005f61270 */
[----:B------:R-:W1:Y:S01]  /*df3b0*/  LDC R241, c[0x0][0x248] ;  /* 0x00009200fff17b82 */ /* 0x000e620000000800 */
[----:B---3--:R-:W-:-:S04]  /*df3c0*/  IMAD.WIDE R198, R14, 0x4, R2 ;  /* 0x000000040ec67825 */ /* 0x008fc800078e0202 */
[----:B------:R-:W-:Y:S01]  /*df3d0*/  IMAD.WIDE R232, R14, 0x4, R4 ;  /* 0x000000040ee87825 */ /* 0x000fe200078e0204 */
[----:B------:R-:W2:Y:S03]  /*df3e0*/  LDL.LU R247, [R1+0x1234] ;  /* 0x0012340001f77983 */ /* 0x000ea60000300800 */
[----:B------:R-:W-:Y:S01]  /*df3f0*/  VIADD R16, R10, 0x123 ;  /* 0x000001230a107836 */ /* 0x000fe20000000000 */
[----:B------:R-:W3:Y:S08]  /*df400*/  LDC R237, c[0x0][0x228] ;  /* 0x00008a00ffed7b82 */ /* 0x000ef00000000800 */
[----:B------:R-:W3:Y:S01]  /*df410*/  LDC R245, c[0x0][0x228] ;  /* 0x00008a00fff57b82 */ /* 0x000ee20000000800 */
[----:B----4-:R4:W-:Y:S01]  /*df420*/  @P6 STG.E desc[UR60][R198.64], R197 ;  /* 0x000000c5c6006986 */ /* 0x0109e2000c10193c */
[----:B------:R-:W-:-:S03]  /*df430*/  ISETP.LT.AND P6, PT, R13, R243, !P2 ;  /* 0x000000f30d00720c */ /* 0x000fc600057c1270 */
[----:B------:R1:W-:Y:S01]  /*df440*/  @P4 STG.E desc[UR60][R232.64], R0 ;  /* 0x00000000e8004986 */ /* 0x0003e2000c10193c */
[----:B------:R-:W-:-:S04]  /*df450*/  IMAD.WIDE R242, R14, 0x4, R6 ;  /* 0x000000040ef27825 */ /* 0x000fc800078e0206 */
[C---:B----4-:R-:W-:Y:S01]  /*df460*/  IMAD.WIDE R198, R14.reuse, 0x4, R8 ;  /* 0x000000040ec67825 */ /* 0x050fe200078e0208 */
[----:B------:R-:W4:Y:S01]  /*df470*/  LDC R197, c[0x0][0x228] ;  /* 0x00008a00ffc57b82 */ /* 0x000f220000000800 */
[----:B-1----:R-:W-:Y:S02]  /*df480*/  IADD3 R0, R14, R246, RZ ;  /* 0x000000f60e007210 */ /* 0x002fe40007ffe0ff */
[----:B------:R-:W-:Y:S01]  /*df490*/  ISETP.LT.AND P4, PT, R11, R239, !P2 ;  /* 0x000000ef0b00720c */ /* 0x000fe20005781270 */
[----:B------:R-:W3:Y:S04]  /*df4a0*/  LDL.LU R14, [R1+0x1634] ;  /* 0x00163400010e7983 */ /* 0x000ee80000300800 */
[----:B------:R1:W-:Y:S04]  /*df4b0*/  @P5 STG.E desc[UR60][R242.64], R252 ;  /* 0x000000fcf2005986 */ /* 0x0003e8000c10193c */
[----:B------:R1:W-:Y:S01]  /*df4c0*/  @P3 STG.E desc[UR60][R198.64], R248 ;  /* 0x000000f8c6003986 */ /* 0x0003e2000c10193c */
[----:B------:R-:W-:Y:S01]  /*df4d0*/  ISETP.GE.AND P5, PT, R16, R235, PT ;  /* 0x000000eb1000720c */ /* 0x000fe20003fa6270 */
[----:B------:R-:W4:Y:S08]  /*df4e0*/  LDC.64 R232, c[0x0][0x228] ;  /* 0x00008a00ffe87b82 */ /* 0x000f300000000a00 */
[----:B------:R-:W4:Y:S08]  /*df4f0*/  LDC R246, c[0x0][0x228] ;  /* 0x00008a00fff67b82 */ /* 0x000f300000000800 */
[----:B------:R-:W4:Y:S01]  /*df500*/  LDC R239, c[0x0][0x228] ;  /* 0x00008a00ffef7b82 */ /* 0x000f220000000800 */
[----:B-1----:R-:W-:-:S07]  /*df510*/  IMAD.WIDE R242, R0, 0x4, R2 ;  /* 0x0000000400f27825 */ /* 0x002fce00078e0202 */
[----:B------:R-:W1:Y:S01]  /*df520*/  LDC R235, c[0x0][0x228] ;  /* 0x00008a00ffeb7b82 */ /* 0x000e620000000800 */
[----:B------:R-:W4:Y:S01]  /*df530*/  LDL.LU R252, [R1+0x244] ;  /* 0x0002440001fc7983 */ /* 0x000f220000300800 */
[----:B------:R-:W-:-:S03]  /*df540*/  IMAD.WIDE R198, R0, 0x4, R4 ;  /* 0x0000000400c67825 */ /* 0x000fc600078e0204 */
[----:B------:R-:W4:Y:S04]  /*df550*/  LDL.LU R248, [R1+0x1a34] ;  /* 0x001a340001f87983 */ /* 0x000f280000300800 */
[----:B---3--:R3:W-:Y:S04]  /*df560*/  @P4 STG.E desc[UR60][R242.64], R14 ;  /* 0x0000000ef2004986 */ /* 0x0087e8000c10193c */
[----:B--2---:R2:W-:Y:S01]  /*df570*/  @P6 STG.E desc[UR60][R198.64], R247 ;  /* 0x000000f7c6006986 */ /* 0x0045e2000c10193c */
[----:B----4-:R-:W-:Y:S02]  /*df580*/  ISETP.LT.AND P6, PT, R11, R197, !P5 ;  /* 0x000000c50b00720c */ /* 0x010fe40006fc1270 */
[----:B---3--:R-:W-:Y:S01]  /*df590*/  IADD3 R14, R0, R241, RZ ;  /* 0x000000f1000e7210 */ /* 0x008fe20007ffe0ff */
[----:B--2---:R-:W2:Y:S04]  /*df5a0*/  LDL.LU R247, [R1+0x634] ;  /* 0x0006340001f77983 */ /* 0x004ea80000300800 */
[----:B------:R-:W3:Y:S04]  /*df5b0*/  LDL.LU R197, [R1+0xa34] ;  /* 0x000a340001c57983 */ /* 0x000ee80000300800 */
[----:B------:R-:W4:Y:S01]  /*df5c0*/  LDL.LU R241, [R1+0xe44] ;  /* 0x000e440001f17983 */ /* 0x000f220000300800 */
[----:B------:R-:W-:-:S02]  /*df5d0*/  ISETP.LT.AND P3, PT, R17, R237, !P2 ;  /* 0x000000ed1100720c */ /* 0x000fc40005761270 */
[----:B------:R-:W-:Y:S02]  /*df5e0*/  ISETP.LT.AND P2, PT, R15, R244, !P2 ;  /* 0x000000f40f00720c */ /* 0x000fe40005741270 */
[----:B------:R-:W-:Y:S01]  /*df5f0*/  ISETP.LT.AND P4, PT, R13, R245, !P5 ;  /* 0x000000f50d00720c */ /* 0x000fe20006f81270 */
[----:B------:R-:W-:-:S04]  /*df600*/  IMAD.WIDE R244, R0, 0x4, R6 ;  /* 0x0000000400f47825 */ /* 0x000fc800078e0206 */
[----:B------:R-:W-:-:S04]  /*df610*/  IMAD.WIDE R242, R0, 0x4, R8 ;  /* 0x0000000400f27825 */ /* 0x000fc800078e0208 */
[----:B------:R-:W-:Y:S01]  /*df620*/  VIADD R16, R10, 0x124 ;  /* 0x000001240a107836 */ /* 0x000fe20000000000 */
[----:B------:R-:W1:Y:S08]  /*df630*/  LDC R237, c[0x0][0x248] ;  /* 0x00009200ffed7b82 */ /* 0x000e700000000800 */
[----:B------:R-:W2:Y:S01]  /*df640*/  LDC.64 R198, c[0x0][0x228] ;  /* 0x00008a00ffc67b82 */ /* 0x000ea20000000a00 */
[----:B------:R1:W-:Y:S01]  /*df650*/  @P3 STG.E desc[UR60][R244.64], R248 ;  /* 0x000000f8f4003986 */ /* 0x0003e2000c10193c */
[----:B------:R-:W-:Y:S01]  /*df660*/  ISETP.GE.AND P3, PT, R16, R233, PT ;  /* 0x000000e91000720c */ /* 0x000fe20003f66270 */
[----:B-1----:R-:W-:-:S05]  /*df670*/  IMAD.WIDE R244, R14, 0x4, R2 ;  /* 0x000000040ef47825 */ /* 0x002fca00078e0202 */
[----:B------:R-:W1:Y:S01]  /*df680*/  LDC R248, c[0x0][0x228] ;  /* 0x00008a00fff87b82 */ /* 0x000e620000000800 */
[----:B----4-:R-:W-:Y:S01]  /*df690*/  @P2 STG.E desc[UR60][R242.64], R241 ;  /* 0x000000f1f2002986 */ /* 0x010fe2000c10193c */
[----:B------:R-:W-:-:S03]  /*df6a0*/  ISETP.LT.AND P2, PT, R17, R246, !P5 ;  /* 0x000000f61100720c */ /* 0x000fc60006f41270 */
[----:B---3--:R3:W-:Y:S01]  /*df6b0*/  @P6 STG.E desc[UR60][R244.64], R197 ;  /* 0x000000c5f4006986 */ /* 0x0087e2000c10193c */
[----:B------:R-:W-:Y:S02]  /*df6c0*/  ISETP.LT.AND P5, PT, R15, R239, !P5 ;  /* 0x000000ef0f00720c */ /* 0x000fe40006fa1270 */
[----:B------:R-:W4:Y:S01]  /*df6d0*/  LDC R246, c[0x0][0x228] ;  /* 0x00008a00fff67b82 */ /* 0x000f220000000800 */
[----:B------:R-:W4:Y:S01]  /*df6e0*/  LDL.LU R239, [R1+0x1238] ;  /* 0x0012380001ef7983 */ /* 0x000f220000300800 */
[----:B------:R-:W-:Y:S01]  /*df6f0*/  IADD3 R0, R14, R237, RZ ;  /* 0x000000ed0e007210 */ /* 0x000fe20007ffe0ff */
[----:B------:R-:W-:-:S05]  /*df700*/  VIADD R16, R10, 0x125 ;  /* 0x000001250a107836 */ /* 0x000fca0000000000 */
[----:B------:R-:W4:Y:S08]  /*df710*/  LDC R233, c[0x0][0x248] ;  /* 0x00009200ffe97b82 */ /* 0x000f300000000800 */
[----:B---3--:R-:W3:Y:S01]  /*df720*/  LDC R197, c[0x0][0x228] ;  /* 0x00008a00ffc57b82 */ /* 0x008ee20000000800 */
[----:B------:R-:W-:Y:S01]  /*df730*/  IMAD.WIDE R242, R14, 0x4, R4 ;  /* 0x000000040ef27825 */ /* 0x000fe200078e0204 */
[----:B------:R-:W-:-:S03]  /*df740*/  ISETP.LT.AND P6, PT, R11, R240, !P3 ;  /* 0x000000f00b00720c */ /* 0x000fc60005fc1270 */
[----:B------:R-:W-:-:S03]  /*df750*/  IMAD.WIDE R244, R14, 0x4, R6 ;  /* 0x000000040ef47825 */ /* 0x000fc600078e0206 */
[----:B------:R-:W3:Y:S08]  /*df760*/  LDC.64 R240, c[0x0][0x228] ;  /* 0x00008a00fff07b82 */ /* 0x000ef00000000a00 */
[----:B------:R-:W3:Y:S01]  /*df770*/  LDC R237, c[0x0][0x228] ;  /* 0x00008a00ffed7b82 */ /* 0x000ee20000000800 */
[----:B------:R1:W-:Y:S01]  /*df780*/  @P4 STG.E desc[UR60][R242.64], R252 ;  /* 0x000000fcf2004986 */ /* 0x0003e2000c10193c */
[----:B------:R-:W-:-:S03]  /*df790*/  ISETP.LT.AND P4, PT, R13, R235, !P3 ;  /* 0x000000eb0d00720c */ /* 0x000fc60005f81270 */
[----:B-1----:R-:W3:Y:S04]  /*df7a0*/  LDL.LU R252, [R1+0xe48] ;  /* 0x000e480001fc7983 */ /* 0x002ee80000300800 */
[----:B------:R-:W3:Y:S01]  /*df7b0*/  LDL.LU R235, [R1+0x1638] ;  /* 0x0016380001eb7983 */ /* 0x000ee20000300800 */
[----:B------:R-:W-:-:S03]  /*df7c0*/  IMAD.WIDE R242, R14, 0x4, R8 ;  /* 0x000000040ef27825 */ /* 0x000fc600078e0208 */
[----:B--2---:R1:W-:Y:S04]  /*df7d0*/  @P2 STG.E desc[UR60][R244.64], R247 ;  /* 0x000000f7f4002986 */ /* 0x0043e8000c10193c */
[----:B------:R2:W-:Y:S01]  /*df7e0*/  @P5 STG.E desc[UR60][R242.64], R249 ;  /* 0x000000f9f2005986 */ /* 0x0005e2000c10193c */
[----:B------:R-:W-:Y:S02]  /*df7f0*/  ISETP.LT.AND P5, PT, R17, R248, !P3 ;  /* 0x000000f81100720c */ /* 0x000fe40005fa1270 */
[----:B----4-:R-:W-:Y:S02]  /*df800*/  ISETP.LT.AND P3, PT, R15, R246, !P3 ;  /* 0x000000f60f00720c */ /* 0x010fe40005f61270 */
[----:B------:R-:W-:Y:S02]  /*df810*/  ISETP.GE.AND P2, PT, R16, R199, PT ;  /* 0x000000c71000720c */ /* 0x000fe40003f46270 */
[----:B------:R-:W4:Y:S01]  /*df820*/  LDC R199, c[0x0][0x228] ;  /* 0x00008a00ffc77b82 */ /* 0x000f220000000800 */
[----:B------:R-:W-:-:S07]  /*df830*/  IADD3 R14, R0, R233, RZ ;  /* 0x000000e9000e7210 */ /* 0x000fce0007ffe0ff */
[----:B-1----:R-:W1:Y:S01]  /*df840*/  LDC R247, c[0x0][0x228] ;  /* 0x00008a00fff77b82 */ /* 0x002e620000000800 */
[C---:B------:R-:W-:Y:S01]  /*df850*/  IMAD.WIDE R244, R0.reuse, 0x4, R2 ;  /* 0x0000000400f47825 */ /* 0x040fe200078e0202 */
[----:B--2---:R-:W2:Y:S03]  /*df860*/  LDL.LU R249, [R1+0x248] ;  /* 0x0002480001f97983 */ /* 0x004ea60000300800 */
[----:B------:R-:W-:Y:S01]  /*df870*/  IMAD.WIDE R242, R0, 0x4, R4 ;  /* 0x0000000400f27825 */ /* 0x000fe200078e0204 */
[----:B------:R-:W4:Y:S04]  /*df880*/  LDL.LU R246, [R1+0x1a38] ;  /* 0x001a380001f67983 */ /* 0x000f280000300800 */
[----:B------:R-:W2:Y:S01]  /*df890*/  LDL.LU R248, [R1+0x638] ;  /* 0x0006380001f87983 */ /* 0x000ea20000300800 */
[----:B------:R-:W-:Y:S01]  /*df8a0*/  VIADD R16, R10, 0x126 ;  /* 0x000001260a107836 */ /* 0x000fe20000000000 */
[----:B------:R-:W2:Y:S02]  /*df8b0*/  LDC R233, c[0x0][0x248] ;  /* 0x00009200ffe97b82 */ /* 0x000ea40000000800 */
[----:B---3--:R3:W-:Y:S04]  /*df8c0*/  @P6 STG.E desc[UR60][R244.64], R235 ;  /* 0x000000ebf4006986 */ /* 0x0087e8000c10193c */
[----:B------:R1:W-:Y:S01]  /*df8d0*/  @P4 STG.E desc[UR60][R242.64], R239 ;  /* 0x000000eff2004986 */ /* 0x0003e2000c10193c */
[----:B------:R-:W-:-:S03]  /*df8e0*/  ISETP.LT.AND P4, PT, R13, R197, !P2 ;  /* 0x000000c50d00720c */ /* 0x000fc60005781270 */
[----:B------:R-:W2:Y:S01]  /*df8f0*/  LDL.LU R197, [R1+0xa38] ;  /* 0x000a380001c57983 */ /* 0x000ea20000300800 */
[----:B------:R-:W-:Y:S01]  /*df900*/  ISETP.LT.AND P6, PT, R11, R238, !P2 ;  /* 0x000000ee0b00720c */ /* 0x000fe200057c1270 */
[----:B---3--:R-:W-:-:S04]  /*df910*/  IMAD.WIDE R244, R0, 0x4, R6 ;  /* 0x0000000400f47825 */ /* 0x008fc800078e0206 */
[----:B-1----:R-:W-:Y:S01]  /*df920*/  IMAD.WIDE R242, R0, 0x4, R8 ;  /* 0x0000000400f27825 */ /* 0x002fe200078e0208 */
[----:B------:R-:W1:Y:S08]  /*df930*/  LDC R235, c[0x0][0x248] ;  /* 0x00009200ffeb7b82 */ /* 0x000e700000000800 */
[----:B------:R-:W3:Y:S01]  /*df940*/  LDC.64 R238, c[0x0][0x228] ;  /* 0x00008a00ffee7b82 */ /* 0x000ee20000000a00 */
[----:B----4-:R4:W-:Y:S04]  /*df950*/  @P5 STG.E desc[UR60][R244.64], R246 ;  /* 0x000000f6f4005986 */ /* 0x0109e8000c10193c */
[----:B------:R4:W-:Y:S01]  /*df960*/  @P3 STG.E desc[UR60][R242.64], R252 ;  /* 0x000000fcf2003986 */ /* 0x0009e2000c10193c */
[----:B------:R-:W-:-:S02]  /*df970*/  ISETP.GE.AND P5, PT, R16, R241, PT ;  /* 0x000000f11000720c */ /* 0x000fc40003fa6270 */
[----:B------:R-:W3:Y:S01]  /*df980*/  LDC R241, c[0x0][0x228] ;  /* 0x00008a00fff17b82 */ /* 0x000ee20000000800 */
[----:B----4-:R-:W-:-:S04]  /*df990*/  IMAD.WIDE R244, R14, 0x4, R2 ;  /* 0x000000040ef47825 */ /* 0x010fc800078e0202 */
[C---:B------:R-:W-:Y:S01]  /*df9a0*/  IMAD.WIDE R242, R14.reuse, 0x4, R4 ;  /* 0x000000040ef27825 */ /* 0x040fe200078e0204 */
[----:B------:R-:W4:Y:S02]  /*df9b0*/  LDL.LU R252, [R1+0x123c] ;  /* 0x00123c0001fc7983 */ /* 0x000f240000300800 */
[----:B------:R-:W3:Y:S01]  /*df9c0*/  LDC R246, c[0x0][0x228] ;  /* 0x00008a00fff67b82 */ /* 0x000ee20000000800 */
[----:B------:R-:W-:Y:S02]  /*df9d0*/  ISETP.LT.AND P3, PT, R17, R247, !P2 ;  /* 0x000000f71100720c */ /* 0x000fe40005761270 */
[----:B------:R-:W-:Y:S02]  /*df9e0*/  ISETP.LT.AND P2, PT, R15, R237, !P2 ;  /* 0x000000ed0f00720c */ /* 0x000fe40005741270 */
[----:B-1----:R-:W-:Y:S01]  /*df9f0*/  IADD3 R0, R14, R235, RZ ;  /* 0x000000eb0e007210 */ /* 0x002fe20007ffe0ff */
[----:B------:R-:W-:Y:S02]  /*dfa00*/  VIADD R16, R10, 0x127 ;  /* 0x000001270a107836 */ /* 0x000fe40000000000 */
[----:B------:R-:W1:Y:S01]  /*dfa10*/  LDC R247, c[0x0][0x228] ;  /* 0x00008a00fff77b82 */ /* 0x000e620000000800 */
[----:B--2---:R2:W-:Y:S04]  /*dfa20*/  @P6 STG.E desc[UR60][R244.64], R197 ;  /* 0x000000c5f4006986 */ /* 0x0045e8000c10193c */
[----:B------:R3:W-:Y:S01]  /*dfa30*/  @P4 STG.E desc[UR60][R242.64], R249 ;  /* 0x000000f9f2004986 */ /* 0x0007e2000c10193c */
[----:B------:R-:W-:-:S02]  /*dfa40*/  ISETP.LT.AND P4, PT, R13, R199, !P5 ;  /* 0x000000c70d00720c */ /* 0x000fc40006f81270 */
[----:B--2---:R-:W2:Y:S01]  /*dfa50*/  LDC R197, c[0x0][0x228] ;  /* 0x00008a00ffc57b82 */ /* 0x004ea20000000800 */
[----:B---3--:R-:W3:Y:S04]  /*dfa60*/  LDL.LU R249, [R1+0xe4c] ;  /* 0x000e4c0001f97983 */ /* 0x008ee80000300800 */
[----:B------:R-:W4:Y:S01]  /*dfa70*/  LDL.LU R199, [R1+0x163c] ;  /* 0x00163c0001c77983 */ /* 0x000f220000300800 */
[----:B------:R-:W-:-:S04]  /*dfa80*/  IMAD.WIDE R244, R14, 0x4, R6 ;  /* 0x000000040ef47825 */ /* 0x000fc800078e0206 */
[----:B------:R-:W-:Y:S01]  /*dfa90*/  IMAD.WIDE R242, R14, 0x4, R8 ;  /* 0x000000040ef27825 */ /* 0x000fe200078e0208 */
[----:B------:R-:W-:Y:S02]  /*dfaa0*/  ISETP.LT.AND P6, PT, R11, R236, !P5 ;  /* 0x000000ec0b00720c */ /* 0x000fe40006fc1270 */
[----:B------:R-:W1:Y:S01]  /*dfab0*/  LDC.64 R236, c[0x0][0x228] ;  /* 0x00008a00ffec7b82 */ /* 0x000e620000000a00 */
[----:B------:R2:W-:Y:S04]  /*dfac0*/  @P3 STG.E desc[UR60][R244.64], R248 ;  /* 0x000000f8f4003986 */ /* 0x0005e8000c10193c */
[----:B------:R2:W-:Y:S01]  /*dfad0*/  @P2 STG.E desc[UR60][R242.64], R250 ;  /* 0x000000faf2002986 */ /* 0x0005e2000c10193c */
[----:B------:R-:W-:Y:S02]  /*dfae0*/  ISETP.LT.AND P2, PT, R17, R246, !P5 ;  /* 0x000000f61100720c */ /* 0x000fe40006f41270 */
[----:B------:R-:W-:Y:S01]  /*dfaf0*/  ISETP.LT.AND P5, PT, R15, R241, !P5 ;  /* 0x000000f10f00720c */ /* 0x000fe20006fa1270 */
[----:B------:R-:W1:Y:S01]  /*dfb00*/  LDC R246, c[0x0][0x228] ;  /* 0x00008a00fff67b82 */ /* 0x000e620000000800 */
[----:B--2---:R-:W2:Y:S04]  /*dfb10*/  LDL.LU R248, [R1+0x24c] ;  /* 0x00024c0001f87983 */ /* 0x004ea80000300800 */
[----:B------:R-:W2:Y:S04]  /*dfb20*/  LDL.LU R250, [R1+0xa3c] ;  /* 0x000a3c0001fa7983 */ /* 0x000ea80000300800 */
[----:B------:R-:W3:Y:S01]  /*dfb30*/  LDL.LU R241, [R1+0x1a3c] ;  /* 0x001a3c0001f17983 */ /* 0x000ee20000300800 */
[----:B------:R-:W-:-:S04]  /*dfb40*/  IMAD.WIDE R244, R0, 0x4, R2 ;  /* 0x0000000400f47825 */ /* 0x000fc800078e0202 */
[----:B------:R-:W-:Y:S01]  /*dfb50*/  IMAD.WIDE R242, R0, 0x4, R4 ;  /* 0x0000000400f27825 */ /* 0x000fe200078e0204 */
[----:B------:R-:W-:Y:S02]  /*dfb60*/  ISETP.GE.AND P3, PT, R16, R239, PT ;  /* 0x000000ef1000720c */ /* 0x000fe40003f66270 */
[----:B------:R-:W-:Y:S01]  /*dfb70*/  IADD3 R14, R0, R233, RZ ;  /* 0x000000e9000e7210 */ /* 0x000fe20007ffe0ff */
[----:B----4-:R4:W-:Y:S04]  /*dfb80*/  @P6 STG.E desc[UR60][R244.64], R199 ;  /* 0x000000c7f4006986 */ /* 0x0109e8000c10193c */
[----:B------:R1:W-:Y:S01]  /*dfb90*/  @P4 STG.E desc[UR60][R242.64], R252 ;  /* 0x000000fcf2004986 */ /* 0x0003e2000c10193c */
[----:B------:R-:W-:Y:S01]  /*dfba0*/  VIADD R16, R10, 0x128 ;  /* 0x000001280a107836 */ /* 0x000fe20000000000 */
[----:B------:R-:W2:Y:S08]  /*dfbb0*/  LDC R239, c[0x0][0x248] ;  /* 0x00009200ffef7b82 */ /* 0x000eb00000000800 */
[----:B----4-:R-:W4:Y:S01]  /*dfbc0*/  LDC R199, c[0x0][0x228] ;  /* 0x00008a00ffc77b82 */ /* 0x010f220000000800 */
[----:B-1----:R-:W4:Y:S01]  /*dfbd0*/  LDL.LU R252, [R1+0x63c] ;  /* 0x00063c0001fc7983 */ /* 0x002f220000300800 */
[----:B------:R-:W-:-:S02]  /*dfbe0*/  ISETP.LT.AND P6, PT, R11, R234, !P3 ;  /* 0x000000ea0b00720c */ /* 0x000fc40005fc1270 */
[----:B------:R-:W-:Y:S01]  /*dfbf0*/  ISETP.LT.AND P4, PT, R13, R197, !P3 ;  /* 0x000000c50d00720c */ /* 0x000fe20005f81270 */
[----:B------:R-:W-:-:S04]  /*dfc00*/  IMAD.WIDE R244, R0, 0x4, R6 ;  /* 0x0000000400f47825 */ /* 0x000fc800078e0206 */
[----:B------:R-:W-:Y:S01]  /*dfc10*/  IMAD.WIDE R242, R0, 0x4, R8 ;  /* 0x0000000400f27825 */ /* 0x000fe200078e0208 */
[----:B------:R-:W1:Y:S08]  /*dfc20*/  LDC.64 R234, c[0x0][0x228] ;  /* 0x00008a00ffea7b82 */ /* 0x000e700000000a00 */
[----:B------:R-:W1:Y:S01]  /*dfc30*/  LDC R197, c[0x0][0x228] ;  /* 0x00008a00ffc57b82 */ /* 0x000e620000000800 */
[----:B---3--:R3:W-:Y:S04]  /*dfc40*/  @P2 STG.E desc[UR60][R244.64], R241 ;  /* 0x000000f1f4002986 */ /* 0x0087e8000c10193c */
[----:B------:R2:W-:Y:S01]  /*dfc50*/  @P5 STG.E desc[UR60][R242.64], R249 ;  /* 0x000000f9f2005986 */ /* 0x0005e2000c10193c */
[----:B------:R-:W-:-:S02]  /*dfc60*/  ISETP.GE.AND P2, PT, R16, R237, PT ;  /* 0x000000ed1000720c */ /* 0x000fc40003f46270 */
[----:B------:R-:W-:Y:S01]  /*dfc70*/  ISETP.LT.AND P5, PT, R17, R247, !P3 ;  /* 0x000000f71100720c */ /* 0x000fe20005fa1270 */
[----:B---3--:R-:W-:-:S04]  /*dfc80*/  IMAD.WIDE R244, R14, 0x4, R2 ;  /* 0x000000040ef47825 */ /* 0x008fc800078e0202 */
[----:B--2---:R-:W-:Y:S01]  /*dfc90*/  IMAD.WIDE R242, R14, 0x4, R4 ;  /* 0x000000040ef27825 */ /* 0x004fe200078e0204 */
[----:B------:R-:W2:Y:S04]  /*dfca0*/  LDL.LU R249, [R1+0x1240] ;  /* 0x0012400001f97983 */ /* 0x000ea80000300800 */
[----:B------:R-:W-:Y:S04]  /*dfcb0*/  @P6 STG.E desc[UR60][R244.64], R250 ;  /* 0x000000faf4006986 */ /* 0x000fe8000c10193c */
[----:B------:R3:W-:Y:S01]  /*dfcc0*/  @P4 STG.E desc[UR60][R242.64], R248 ;  /* 0x000000f8f2004986 */ /* 0x0007e2000c10193c */
[----:B----4-:R-:W-:-:S02]  /*dfcd0*/  ISETP.LT.AND P4, PT, R13, R199, !P2 ;  /* 0x000000c70d00720c */ /* 0x010fc40005781270 */
[----:B------:R-:W-:Y:S02]  /*dfce0*/  ISETP.LT.AND P3, PT, R15, R246, !P3 ;  /* 0x000000f60f00720c */ /* 0x000fe40005f61270 */
[----:B------:R-:W-:Y:S01]  /*dfcf0*/  ISETP.LT.AND P6, PT, R11, R232, !P2 ;  /* 0x000000e80b00720c */ /* 0x000fe200057c1270 */
[----:B------:R-:W4:Y:S08]  /*dfd00*/  LDC R241, c[0x0][0x228] ;  /* 0x00008a00fff17b82 */ /* 0x000f300000000800 */
[----:B------:R-:W4:Y:S08]  /*dfd10*/  LDC R247, c[0x0][0x228] ;  /* 0x00008a00fff77b82 */ /* 0x000f300000000800 */
[----:B------:R-:W4:Y:S01]  /*dfd20*/  LDC R237, c[0x0][0x248] ;  /* 0x00009200ffed7b82 */ /* 0x000f220000000800 */
[----:B---3--:R-:W3:Y:S04]  /*dfd30*/  LDL.LU R248, [R1+0x1a40] ;  /* 0x001a400001f87983 */ /* 0x008ee80000300800 */
[----:B------:R-:W3:Y:S04]  /*dfd40*/  LDL.LU R250, [R1+0xe50] ;  /* 0x000e500001fa7983 */ /* 0x000ee80000300800 */
[----:B------:R-:W2:Y:S01]  /*dfd50*/  LDL.LU R199, [R1+0x1640] ;  /* 0x0016400001c77983 */ /* 0x000ea20000300800 */
[----:B------:R-:W-:-:S04]  /*dfd60*/  IMAD.WIDE R232, R14, 0x4, R6 ;  /* 0x000000040ee87825 */ /* 0x000fc800078e0206 */
[----:B------:R-:W-:-:S04]  /*dfd70*/  IMAD.WIDE R244, R14, 0x4, R8 ;  /* 0x000000040ef47825 */ /* 0x000fc800078e0208 */
[----:B------:R-:W-:Y:S01]  /*dfd80*/  VIADD R16, R10, 0x129 ;  /* 0x000001290a107836 */ /* 0x000fe20000000000 */
[----:B------:R-:W3:Y:S01]  /*dfd90*/  LDC.64 R242, c[0x0][0x228] ;  /* 0x00008a00fff27b82 */ /* 0x000ee20000000a00 */
[----:B------:R-:W-:-:S07]  /*dfda0*/  IADD3 R0, R14, R239, RZ ;  /* 0x000000ef0e007210 */ /* 0x000fce0007ffe0ff */
[----:B------:R-:W3:Y:S08]  /*dfdb0*/  LDC R246, c[0x0][0x228] ;  /* 0x00008a00fff67b82 */ /* 0x000ef00000000800 */
[----:B------:R-:W3:Y:S01]  /*dfdc0*/  LDC R239, c[0x0][0x248] ;  /* 0x00009200ffef7b82 */ /* 0x000ee20000000800 */
[----:B------:R1:W-:Y:S04]  /*dfdd0*/  @P5 STG.E desc[UR60][R232.64], R252 ;  /* 0x000000fce8005986 */ /* 0x0003e8000c10193c */
[----:B------:R4:W-:Y:S04]  /*dfde0*/  @P3 STG.E desc[UR60][R244.64], R251 ;  /* 0x000000fbf4003986 */ /* 0x0009e8000c10193c */
[----:B-1----:R-:W3:Y:S04]  /*dfdf0*/  LDL.LU R252, [R1+0x640] ;  /* 0x0006400001fc7983 */ /* 0x002ee80000300800 */
[----:B----4-:R-:W4:Y:S01]  /*dfe00*/  LDL.LU R251, [R1+0xa40] ;  /* 0x000a400001fb7983 */ /* 0x010f220000300800 */
[----:B------:R-:W-:-:S02]  /*dfe10*/  ISETP.GE.AND P5, PT, R16, R235, PT ;  /* 0x000000eb1000720c */ /* 0x000fc40003fa6270 */
[----:B------:R-:W1:Y:S01]  /*dfe20*/  LDC R235, c[0x0][0x228] ;  /* 0x00008a00ffeb7b82 */ /* 0x000e620000000800 */
[----:B------:R-:W-:Y:S01]  /*dfe30*/  IMAD.WIDE R232, R0, 0x4, R2 ;  /* 0x0000000400e87825 */ /* 0x000fe200078e0202 */
[----:B------:R-:W-:-:S03]  /*dfe40*/  ISETP.LT.AND P3, PT, R17, R241, !P2 ;  /* 0x000000f11100720c */ /* 0x000fc60005761270 */
[C---:B------:R-:W-:Y:S01]  /*dfe50*/  IMAD.WIDE R244, R0.reuse, 0x4, R4 ;  /* 0x0000000400f47825 */ /* 0x040fe200078e0204 */
[----:B------:R-:W-:Y:S02]  /*dfe60*/  ISETP.LT.AND P2, PT, R15, R247, !P2 ;  /* 0x000000f70f00720c */ /* 0x000fe40005741270 */
[----:B------:R-:W-:Y:S01]  /*dfe70*/  IADD3 R14, R0, R237, RZ ;  /* 0x000000ed000e7210 */ /* 0x000fe20007ffe0ff */
[----:B------:R-:W-:Y:S01]  /*dfe80*/  VIADD R16, R10, 0x12a ;  /* 0x0000012a0a107836 */ /* 0x000fe20000000000 */
[----:B------:R-:W1:Y:S08]  /*dfe90*/  LDC R241, c[0x0][0x228] ;  /* 0x00008a00fff17b82 */ /* 0x000e700000000800 */
[----:B------:R-:W1:Y:S08]  /*dfea0*/  LDC R247, c[0x0][0x228] ;  /* 0x00008a00fff77b82 */ /* 0x000e700000000800 */
[----:B------:R-:W1:Y:S01]  /*dfeb0*/  LDC R237, c[0x0][0x248] ;  /* 0x00009200ffed7b82 */ /* 0x000e620000000800 */
[----:B--2---:R2:W-:Y:S01]  /*dfec0*/  @P6 STG.E desc[UR60][R232.64], R199 ;  /* 0x000000c7e8006986 */ /* 0x0045e2000c10193c */
[----:B------:R-:W-:-:S03]  /*dfed0*/  ISETP.LT.AND P6, PT, R11, R198, !P5 ;  /* 0x000000c60b00720c */ /* 0x000fc60006fc1270 */
[----:B------:R1:W-:Y:S01]  /*dfee0*/  @P4 STG.E desc[UR60][R244.64], R249 ;  /* 0x000000f9f4004986 */ /* 0x0003e2000c10193c */
[----:B------:R-:W-:Y:S02]  /*dfef0*/  ISETP.LT.AND P4, PT, R13, R197, !P5 ;  /* 0x000000c50d00720c */ /* 0x000fe40006f81270 */
[----:B------:R-:W4:Y:S08]  /*dff00*/  LDC R197, c[0x0][0x228] ;  /* 0x00008a00ffc57b82 */ /* 0x000f300000000800 */
[----:B--2---:R-:W2:Y:S01]  /*dff10*/  LDC.64 R198, c[0x0][0x228] ;  /* 0x00008a00ffc67b82 */ /* 0x004ea20000000a00 */
[----:B------:R-:W-:-:S04]  /*dff20*/  IMAD.WIDE R232, R0, 0x4, R6 ;  /* 0x0000000400e87825 */ /* 0x000fc800078e0206 */
[----:B-1----:R-:W-:Y:S01]  /*dff30*/  IMAD.WIDE R244, R0, 0x4, R8 ;  /* 0x0000000400f47825 */ /* 0x002fe200078e0208 */
[----:B------:R-:W2:Y:S04]  /*dff40*/  LDL.LU R249, [R1+0x250] ;  /* 0x0002500001f97983 */ /* 0x000ea80000300800 */
[----:B---3--:R1:W-:Y:S04]  /*dff50*/  @P3 STG.E desc[UR60][R232.64], R248 ;  /* 0x000000f8e8003986 */ /* 0x0083e8000c10193c */
[----:B------:R3:W-:Y:S01]  /*dff60*/  @P2 STG.E desc[UR60][R244.64], R250 ;  /* 0x000000faf4002986 */ /* 0x0007e2000c10193c */
[----:B------:R-:W-:-:S03]  /*dff70*/  ISETP.GE.AND P3, PT, R16, R243, PT ;  /* 0x000000f31000720c */ /* 0x000fc60003f66270 */
[----:B------:R-:W2:Y:S01]  /*dff80*/  LDL.LU R243, [R1+0x650] ;  /* 0x0006500001f37983 */ /* 0x000ea20000300800 */
[----:B-1----:R-:W-:-:S04]  /*dff90*/  IMAD.WIDE R232, R14, 0x4, R2 ;  /* 0x000000040ee87825 */ /* 0x002fc800078e0202 */
[----:B---3--:R-:W-:Y:S01]  /*dffa0*/  IMAD.WIDE R244, R14, 0x4, R4 ;  /* 0x000000040ef47825 */ /* 0x008fe200078e0204 */
[----:B------:R-:W3:Y:S01]  /*dffb0*/  LDL.LU R250, [R1+0x1244] ;  /* 0x0012440001fa7983 */ /* 0x000ee20000300800 */
[----:B------:R-:W1:Y:S03]  /*dffc0*/  LDC R248, c[0x0][0x228] ;  /* 0x00008a00fff87b82 */ /* 0x000e660000000800 */
[----:B----4-:R4:W-:Y:S04]  /*dffd0*/  @P6 STG.E desc[UR60][R232.64], R251 ;  /* 0x000000fbe8006986 */ /* 0x0109e8000c10193c */
[----:B------:R1:W-:Y:S01]  /*dffe0*/  @P4 STG.E desc[UR60][R244.64], R252 ;  /* 0x000000fcf4004986 */ /* 0x0003e2000c10193c */
[----:B------:R-:W-:-:S03]  /*dfff0*/  ISETP.LT.AND P4, PT, R13, R235, !P3 ;  /* 0x000000eb0d00720c */ /* 0x000fc60005f81270 */
[----:B----4-:R-:W4:Y:S04]  /*e0000*/  LDL.LU R251, [R1+0x1a44] ;  /* 0x001a440001fb7983 */ /* 0x010f280000300800 */
[----:B-1----:R-:W4:Y:S04]  /*e0010*/  LDL.LU R252, [R1+0xe54] ;  /* 0x000e540001fc7983 */ /* 0x002f280000300800 */
[----:B------:R-:W3:Y:S01]  /*e0020*/  LDL.LU R235, [R1+0x1644] ;  /* 0x0016440001eb7983 */ /* 0x000ee20000300800 */
[----:B------:R-:W-:Y:S02]  /*e0030*/  ISETP.LT.AND P2, PT, R17, R246, !P5 ;  /* 0x000000f61100720c */ /* 0x000fe40006f41270 */
[----:B------:R-:W-:-:S02]  /*e0040*/  ISETP.LT.AND P5, PT, R15, R241, !P5 ;  /* 0x000000f10f00720c */ /* 0x000fc40006fa1270 */
[----:B------:R-:W-:Y:S01]  /*e0050*/  ISETP.LT.AND P6, PT, R11, R240, !P3 ;  /* 0x000000f00b00720c */ /* 0x000fe20005fc1270 */
[C---:B------:R-:W-:Y:S01]  /*e0060*/  IMAD.WIDE R244, R14.reuse, 0x4, R6 ;  /* 0x000000040ef47825 */ /* 0x040fe200078e0206 */
[----:B------:R-:W-:-:S03]  /*e0070*/  IADD3 R0, R14, R239, RZ ;  /* 0x000000ef0e007210 */ /* 0x000fc60007ffe0ff */
[----:B------:R-:W-:-:S04]  /*e0080*/  IMAD.WIDE R240, R14, 0x4, R8 ;  /* 0x000000040ef07825 */ /* 0x000fc800078e0208 */
[----:B------:R-:W-:Y:S01]  /*e0090*/  VIADD R16, R10, 0x12b ;  /* 0x0000012b0a107836 */ /* 0x000fe20000000000 */
[----:B------:R-:W1:Y:S08]  /*e00a0*/  LDC R246, c[0x0][0x228] ;  /* 0x00008a00fff67b82 */ /* 0x000e700000000800 */
[----:B------:R-:W1:Y:S01]  /*e00b0*/  LDC.64 R232, c[0x0][0x228] ;  /* 0x00008a00ffe87b82 */ /* 0x000e620000000a00 */
[----:B--2---:R2:W-:Y:S04]  /*e00c0*/  @P2 STG.E desc[UR60][R244.64], R243 ;  /* 0x000000f3f4002986 */ /* 0x0045e8000c10193c */
[----:B------:R1:W-:Y:S01]  /*e00d0*/  @P5 STG.E desc[UR60][R240.64], R249 ;  /* 0x000000f9f0005986 */ /* 0x0003e2000c10193c */
[----:B------:R-:W-:-:S02]  /*e00e0*/  ISETP.GE.AND P2, PT, R16, R199, PT ;  /* 0x000000c71000720c */ /* 0x000fc40003f46270 */
[----:B------:R-:W-:Y:S01]  /*e00f0*/  ISETP.LT.AND P5, PT, R17, R248, !P3 ;  /* 0x000000f81100720c */ /* 0x000fe20005fa1270 */
[----:B--2---:R-:W-:-:S04]  /*e0100*/  IMAD.WIDE R244, R0, 0x4, R2 ;  /* 0x0000000400f47825 */ /* 0x004fc800078e0202 */
[C---:B-1----:R-:W-:Y:S01]  /*e0110*/  IMAD.WIDE R240, R0.reuse, 0x4, R4 ;  /* 0x0000000400f07825 */ /* 0x042fe200078e0204 */
[----:B------:R-:W2:Y:S04]  /*e0120*/  LDL.LU R249, [R1+0x644] ;  /* 0x0006440001f97983 */ /* 0x000ea80000300800 */
[----:B------:R-:W2:Y:S01]  /*e0130*/  LDL.LU R248, [R1+0x654] ;  /* 0x0006540001f87983 */ /* 0x000ea20000300800 */
[----:B------:R-:W-:Y:S01]  /*e0140*/  ISETP.LT.AND P3, PT, R15, R247, !P3 ;  /* 0x000000f70f00720c */ /* 0x000fe20005f61270 */
[----:B------:R-:W1:Y:S08]  /*e0150*/  LDC R243, c[0x0][0x228] ;  /* 0x00008a00fff37b82 */ /* 0x000e700000000800 */
[----:B------:R-:W2:Y:S01]  /*e0160*/  LDC R247, c[0x0][0x228] ;  /* 0x00008a00fff77b82 */ /* 0x000ea20000000800 */
[----:B------:R-:W-:Y:S01]  /*e0170*/  IADD3 R14, R0, R237, RZ ;  /* 0x000000ed000e7210 */ /* 0x000fe20007ffe0ff */
[----:B------:R-:W-:-:S06]  /*e0180*/  VIADD R16, R10, 0x12c ;  /* 0x0000012c0a107836 */ /* 0x000fcc0000000000 */
[----:B------:R-:W2:Y:S01]  /*e0190*/  LDC R199, c[0x0][0x228] ;  /* 0x00008a00ffc77b82 */ /* 0x000ea20000000800 */
[----:B---3--:R3:W-:Y:S04]  /*e01a0*/  @P6 STG.E desc[UR60][R244.64], R235 ;  /* 0x000000ebf4006986 */ /* 0x0087e8000c10193c */
[----:B------:R1:W-:Y:S01]  /*e01b0*/  @P4 STG.E desc[UR60][R240.64], R250 ;  /* 0x000000faf0004986 */ /* 0x0003e2000c10193c */
[----:B------:R-:W-:Y:S02]  /*e01c0*/  ISETP.LT.AND P4, PT, R13, R197, !P2 ;  /* 0x000000c50d00720c */ /* 0x000fe40005781270 */
[----:B---3--:R-:W3:Y:S01]  /*e01d0*/  LDC R235, c[0x0][0x248] ;  /* 0x00009200ffeb7b82 */ /* 0x008ee20000000800 */
[----:B-1----:R-:W2:Y:S04]  /*e01e0*/  LDL.LU R250, [R1+0x254] ;  /* 0x0002540001fa7983 */ /* 0x002ea80000300800 */
[----:B------:R-:W2:Y:S01]  /*e01f0*/  LDL.LU R197, [R1+0xa44] ;  /* 0x000a440001c57983 */ /* 0x000ea20000300800 */
[----:B------:R-:W-:-:S04]  /*e0200*/  IMAD.WIDE R244, R0, 0x4, R6 ;  /* 0x0000000400f47825 */ /* 0x000fc800078e0206 */
[----:B------:R-:W-:Y:S01]  /*e0210*/  IMAD.WIDE R240, R0, 0x4, R8 ;  /* 0x0000000400f07825 */ /* 0x000fe200078e0208 */
[----:B----4-:R1:W-:Y:S04]  /*e0220*/  @P5 STG.E desc[UR60][R244.64], R251 ;  /* 0x000000fbf4005986 */ /* 0x0103e8000c10193c */
[----:B------:R4:W-:Y:S04]  /*e0230*/  @P3 STG.E desc[UR60][R240.64], R252 ;  /* 0x000000fcf0003986 */ /* 0x0009e8000c10193c */
[----:B-1----:R-:W2:Y:S04]  /*e0240*/  LDL.LU R251, [R1+0x1648] ;  /* 0x0016480001fb7983 */ /* 0x002ea80000300800 */
[----:B----4-:R-:W4:Y:S01]  /*e0250*/  LDL.LU R252, [R1+0x1248] ;  /* 0x0012480001fc7983 */ /* 0x010f220000300800 */
[----:B------:R-:W-:-:S02]  /*e0260*/  ISETP.LT.AND P6, PT, R11, R238, !P2 ;  /* 0x000000ee0b00720c */ /* 0x000fc400057c1270 */
[----:B------:R-:W-:Y:S02]  /*e0270*/  ISETP.LT.AND P3, PT, R17, R246, !P2 ;  /* 0x000000f61100720c */ /* 0x000fe40005761270 */
[----:B------:R-:W-:Y:S01]  /*e0280*/  ISETP.LT.AND P2, PT, R15, R243, !P2 ;  /* 0x000000f30f00720c */ /* 0x000fe20005741270 */
[----:B------:R-:W-:-:S04]  /*e0290*/  IMAD.WIDE R244, R14, 0x4, R2 ;  /* 0x000000040ef47825 */ /* 0x000fc800078e0202 */
[----:B------:R-:W-:Y:S01]  /*e02a0*/  IMAD.WIDE R240, R14, 0x4, R4 ;  /* 0x000000040ef07825 */ /* 0x000fe200078e0204 */
[----:B------:R-:W-:Y:S02]  /*e02b0*/  ISETP.GE.AND P5, PT, R16, R233, PT ;  /* 0x000000e91000720c */ /* 0x000fe40003fa6270 */
[C---:B---3--:R-:W-:Y:S01]  /*e02c0*/  IADD3 R0, R14.reuse, R235, RZ ;  /* 0x000000eb0e007210 */ /* 0x048fe20007ffe0ff */
[----:B------:R-:W1:Y:S08]  /*e02d0*/  LDC R233, c[0x0][0x228] ;  /* 0x00008a00ffe97b82 */ /* 0x000e700000000800 */
[----:B------:R-:W3:Y:S08]  /*e02e0*/  LDC.64 R238, c[0x0][0x228] ;  /* 0x00008a00ffee7b82 */ /* 0x000ef00000000a00 */
[----:B------:R-:W3:Y:S08]  /*e02f0*/  LDC R243, c[0x0][0x248] ;  /* 0x00009200fff37b82 */ /* 0x000ef00000000800 */
[----:B------:R-:W3:Y:S01]  /*e0300*/  LDC R246, c[0x0][0x228] ;  /* 0x00008a00fff67b82 */ /* 0x000ee20000000800 */
[----:B--2---:R2:W-:Y:S04]  /*e0310*/  @P6 STG.E desc[UR60][R244.64], R197 ;  /* 0x000000c5f4006986 */ /* 0x0045e8000c10193c */
[----:B------:R1:W-:Y:S01]  /*e0320*/  @P4 STG.E desc[UR60][R240.64], R249 ;  /* 0x000000f9f0004986 */ /* 0x0003e2000c10193c */
[----:B--2---:R-:W-:-:S04]  /*e0330*/  IMAD.WIDE R244, R14, 0x4, R6 ;  /* 0x000000040ef47825 */ /* 0x004fc800078e0206 */
[----:B-1----:R-:W-:Y:S01]  /*e0340*/  IMAD.WIDE R240, R14, 0x4, R8 ;  /* 0x000000040ef07825 */ /* 0x002fe200078e0208 */
[----:B------:R-:W2:Y:S04]  /*e0350*/  LDL.LU R249, [R1+0xe58] ;  /* 0x000e580001f97983 */ /* 0x000ea80000300800 */
[----:B------:R1:W-:Y:S04]  /*e0360*/  @P3 STG.E desc[UR60][R244.64], R248 ;  /* 0x000000f8f4003986 */ /* 0x0003e8000c10193c */
[----:B------:R3:W-:Y:S01]  /*e0370*/  @P2 STG.E desc[UR60][R240.64], R250 ;  /* 0x000000faf0002986 */ /* 0x0007e2000c10193c */
[----:B------:R-:W-:Y:S01]  /*e0380*/  ISETP.LT.AND P2, PT, R17, R247, !P5 ;  /* 0x000000f71100720c */ /* 0x000fe20006f41270 */
[----:B------:R-:W4:Y:S02]  /*e0390*/  LDC R197, c[0x0][0x228] ;  /* 0x00008a00ffc57b82 */ /* 0x000f240000000800 */
[----:B-1----:R-:W2:Y:S04]  /*e03a0*/  LDL.LU R248, [R1+0xa48] ;  /* 0x000a480001f87983 */ /* 0x002ea80000300800 */
[----:B---3--:R-:W3:Y:S04]  /*e03b0*/  LDL.LU R250, [R1+0x648] ;  /* 0x0006480001fa7983 */ /* 0x008ee80000300800 */
[----:B------:R-:W2:Y:S01]  /*e03c0*/  LDL.LU R247, [R1+0x1a48] ;  /* 0x001a480001f77983 */ /* 0x000ea20000300800 */
[----:B------:R-:W-:-:S02]  /*e03d0*/  ISETP.LT.AND P6, PT, R11, R236, !P5 ;  /* 0x000000ec0b00720c */ /* 0x000fc40006fc1270 */
[----:B------:R-:W-:Y:S01]  /*e03e0*/  ISETP.LT.AND P4, PT, R13, R199, !P5 ;  /* 0x000000c70d00720c */ /* 0x000fe20006f81270 */
[----:B------:R-:W-:-:S04]  /*e03f0*/  IMAD.WIDE R244, R0, 0x4, R2 ;  /* 0x0000000400f47825 */ /* 0x000fc800078e0202 */
[----:B------:R-:W-:Y:S01]  /*e0400*/  IMAD.WIDE R240, R0, 0x4, R4 ;  /* 0x0000000400f07825 */ /* 0x000fe200078e0204 */
[----:B------:R-:W1:Y:S03]  /*e0410*/  LDC.64 R236, c[0x0][0x228] ;  /* 0x00008a00ffec7b82 */ /* 0x000e660000000a00 */
[----:B------:R-:W-:-:S05]  /*e0420*/  VIADD R16, R10, 0x12d ;  /* 0x0000012d0a107836 */ /* 0x000fca0000000000 */
[----:B------:R-:W3:Y:S01]  /*e0430*/  LDC R199, c[0x0][0x228] ;  /* 0x00008a00ffc77b82 */ /* 0x000ee20000000800 */
[----:B------:R4:W-:Y:S04]  /*e0440*/  @P6 STG.E desc[UR60][R244.64], R251 ;  /* 0x000000fbf4006986 */ /* 0x0009e8000c10193c */
[----:B----4-:R4:W-:Y:S04]  /*e0450*/  @P4 STG.E desc[UR60][R240.64], R252 ;  /* 0x000000fcf0004986 */ /* 0x0109e8000c10193c */
[----:B------:R-:W3:Y:S04]  /*e0460*/  LDL.LU R251, [R1+0x658] ;  /* 0x0006580001fb7983 */ /* 0x000ee80000300800 */
[----:B----4-:R-:W4:Y:S01]  /*e0470*/  LDL.LU R252, [R1+0x258] ;  /* 0x0002580001fc7983 */ /* 0x010f220000300800 */
[----:B------:R-:W-:-:S02]  /*e0480*/  ISETP.LT.AND P5, PT, R15, R233, !P5 ;  /* 0x000000e90f00720c */ /* 0x000fc40006fa1270 */
[----:B------:R-:W-:Y:S01]  /*e0490*/  ISETP.GE.AND P3, PT, R16, R239, PT ;  /* 0x000000ef1000720c */ /* 0x000fe20003f66270 */
[C---:B------:R-:W-:Y:S01]  /*e04a0*/  IMAD.WIDE R244, R0.reuse, 0x4, R6 ;  /* 0x0000000400f47825 */ /* 0x040fe200078e0206 */
[----:B------:R-:W-:-:S03]  /*e04b0*/  IADD3 R14, R0, R243, RZ ;  /* 0x000000f3000e7210 */ /* 0x000fc60007ffe0ff */
[----:B------:R-:W-:Y:S01]  /*e04c0*/  IMAD.WIDE R240, R0, 0x4, R8 ;  /* 0x0000000400f07825 */ /* 0x000fe200078e0208 */
[----:B------:R-:W-:Y:S02]  /*e04d0*/  ISETP.LT.AND P6, PT, R11, R234, !P3 ;  /* 0x000000ea0b00720c */ /* 0x000fe40005fc1270 */
[----:B------:R-:W-:Y:S01]  /*e04e0*/  ISETP.LT.AND P4, PT, R13, R197, !P3 ;  /* 0x000000c50d00720c */ /* 0x000fe20005f81270 */
[----:B------:R-:W-:Y:S01]  /*e04f0*/  VIADD R16, R10, 0x12e ;  /* 0x0000012e0a107836 */ /* 0x000fe20000000000 */
[----:B------:R-:W3:Y:S08]  /*e0500*/  LDC R239, c[0x0][0x228] ;  /* 0x00008a00ffef7b82 */ /* 0x000ef00000000800 */
[----:B------:R-:W3:Y:S08]  /*e0510*/  LDC R233, c[0x0][0x248] ;  /* 0x00009200ffe97b82 */ /* 0x000ef00000000800 */
[----:B------:R-:W4:Y:S08]  /*e0520*/  LDC.64 R234, c[0x0][0x228] ;  /* 0x00008a00ffea7b82 */ /* 0x000f300000000a00 */
[----:B------:R-:W4:Y:S01]  /*e0530*/  LDC R197, c[0x0][0x228] ;  /* 0x00008a00ffc57b82 */ /* 0x000f220000000800 */
[----:B--2---:R2:W-:Y:S04]  /*e0540*/  @P2 STG.E desc[UR60][R244.64], R247 ;  /* 0x000000f7f4002986 */ /* 0x0045e8000c10193c */
[----:B------:R2:W-:Y:S01]  /*e0550*/  @P5 STG.E desc[UR60][R240.64], R249 ;  /* 0x000000f9f0005986 */ /* 0x0005e2000c10193c */
[----:B-1----:R-:W-:Y:S01]  /*e0560*/  ISETP.GE.AND P2, PT, R16, R237, PT ;  /* 0x000000ed1000720c */ /* 0x002fe20003f46270 */
[----:B--2---:R-:W-:-:S04]  /*e0570*/  IMAD.WIDE R244, R14, 0x4, R2 ;  /* 0x000000040ef47825 */ /* 0x004fc800078e0202 */
[----:B------:R-:W-:Y:S01]  /*e0580*/  IMAD.WIDE R240, R14, 0x4, R4 ;  /* 0x000000040ef07825 */ /* 0x000fe200078e0204 */
[----:B------:R-:W2:Y:S04]  /*e0590*/  LDL.LU R249, [R1+0x124c] ;  /* 0x00124c0001f97983 */ /* 0x000ea80000300800 */
[----:B------:R1:W-:Y:S04]  /*e05a0*/  @P6 STG.E desc[UR60][R244.64], R248 ;  /* 0x000000f8f4006986 */ /* 0x0003e8000c10193c */
[----:B---3--:R3:W-:Y:S01]  /*e05b0*/  @P4 STG.E desc[UR60][R240.64], R250 ;  /* 0x000000faf0004986 */ /* 0x0087e2000c10193c */
[----:B------:R-:W-:-:S02]  /*e05c0*/  ISETP.LT.AND P4, PT, R13, R199, !P2 ;  /* 0x000000c70d00720c */ /* 0x000fc40005781270 */
[----:B------:R-:W-:Y:S01]  /*e05d0*/  ISETP.LT.AND P5, PT, R17, R246, !P3 ;  /* 0x000000f61100720c */ /* 0x000fe20005fa1270 */
[----:B------:R-:W4:Y:S01]  /*e05e0*/  LDC R247, c[0x0][0x228] ;  /* 0x00008a00fff77b82 */ /* 0x000f220000000800 */
[----:B------:R-:W-:Y:S01]  /*e05f0*/  IADD3 R0, R14, R233, RZ ;  /* 0x000000e90e007210 */ /* 0x000fe20007ffe0ff */
[----:B------:R-:W-:-:S06]  /*e0600*/  VIADD R16, R10, 0x12f ;  /* 0x0000012f0a107836 */ /* 0x000fcc0000000000 */
[----:B------:R-:W4:Y:S01]  /*e0610*/  LDC R237, c[0x0][0x248] ;  /* 0x00009200ffed7b82 */ /* 0x000f220000000800 */
[----:B-1----:R-:W2:Y:S04]  /*e0620*/  LDL.LU R248, [R1+0x1a4c] ;  /* 0x001a4c0001f87983 */ /* 0x002ea80000300800 */
[----:B---3--:R-:W3:Y:S04]  /*e0630*/  LDL.LU R250, [R1+0xe5c] ;  /* 0x000e5c0001fa7983 */ /* 0x008ee80000300800 */
[----:B------:R-:W2:Y:S01]  /*e0640*/  LDL.LU R199, [R1+0x164c] ;  /* 0x00164c0001c77983 */ /* 0x000ea20000300800 */
[----:B------:R-:W-:-:S02]  /*e0650*/  ISETP.LT.AND P3, PT, R15, R239, !P3 ;  /* 0x000000ef0f00720c */ /* 0x000fc40005f61270 */
[----:B------:R-:W-:Y:S01]  /*e0660*/  ISETP.LT.AND P6, PT, R11, R242, !P2 ;  /* 0x000000f20b00720c */ /* 0x000fe200057c1270 */
[----:B------:R-:W-:-:S04]  /*e0670*/  IMAD.WIDE R244, R14, 0x4, R6 ;  /* 0x000000040ef47825 */ /* 0x000fc800078e0206 */
[----:B------:R-:W-:Y:S01]  /*e0680*/  IMAD.WIDE R242, R14, 0x4, R8 ;  /* 0x000000040ef27825 */ /* 0x000fe200078e0208 */
[----:B------:R-:W1:Y:S08]  /*e0690*/  LDC R246, c[0x0][0x228] ;  /* 0x00008a00fff67b82 */ /* 0x000e700000000800 */
[----:B------:R-:W2:Y:S08]  /*e06a0*/  LDC.64 R240, c[0x0][0x228] ;  /* 0x00008a00fff07b82 */ /* 0x000eb00000000a00 */
[----:B------:R-:W3:Y:S01]  /*e06b0*/  LDC R239, c[0x0][0x228] ;  /* 0x00008a00ffef7b82 */ /* 0x000ee20000000800 */
[----:B------:R4:W-:Y:S07]  /*e06c0*/  @P5 STG.E desc[UR60][R244.64], R251 ;  /* 0x000000fbf4005986 */ /* 0x0009ee000c10193c */
[----:B------:R-:W3:Y:S01]  /*e06d0*/  LDC R233, c[0x0][0x228] ;  /* 0x00008a00ffe97b82 */ /* 0x000ee20000000800 */
[----:B----4-:R4:W-:Y:S04]  /*e06e0*/  @P3 STG.E desc[UR60][R242.64], R252 ;  /* 0x000000fcf2003986 */ /* 0x0109e8000c10193c */
[----:B------:R-:W3:Y:S04]  /*e06f0*/  LDL.LU R251, [R1+0xa4c] ;  /* 0x000a4c0001fb7983 */ /* 0x000ee80000300800 */
[----:B----4-:R-:W4:Y:S01]  /*e0700*/  LDL.LU R252, [R1+0x64c] ;  /* 0x00064c0001fc7983 */ /* 0x010f220000300800 */
[----:B------:R-:W-:Y:S01]  /*e0710*/  ISETP.LT.AND P3, PT, R17, R247, !P2 ;  /* 0x000000f71100720c */ /* 0x000fe20005761270 */
[----:B------:R-:W-:-:S04]  /*e0720*/  IMAD.WIDE R244, R0, 0x4, R2 ;  /* 0x0000000400f47825 */ /* 0x000fc800078e0202 */
[----:B------:R-:W-:Y:S01]  /*e0730*/  IMAD.WIDE R242, R0, 0x4, R4 ;  /* 0x0000000400f27825 */ /* 0x000fe200078e0204 */
[----:B------:R-:W-:Y:S02]  /*e0740*/  ISETP.GE.AND P5, PT, R16, R235, PT ;  /* 0x000000eb1000720c */ /* 0x000fe40003fa6270 */
[----:B-1----:R-:W-:Y:S01]  /*e0750*/  ISETP.LT.AND P2, PT, R15, R246, !P2 ;  /* 0x000000f60f00720c */ /* 0x002fe20005741270 */
[----:B------:R-:W-:Y:S01]  /*e0760*/  VIADD R16, R10, 0x130 ;  /* 0x000001300a107836 */ /* 0x000fe20000000000 */
[C---:B------:R-:W-:Y:S01]  /*e0770*/  IADD3 R14, R0.reuse, R237, RZ ;  /* 0x000000ed000e7210 */ /* 0x040fe20007ffe0ff */
[----:B------:R-:W1:Y:S08]  /*e0780*/  LDC R247, c[0x0][0x228] ;  /* 0x00008a00fff77b82 */ /* 0x000e700000000800 */
[----:B------:R-:W1:Y:S08]  /*e0790*/  LDC R235, c[0x0][0x248] ;  /* 0x00009200ffeb7b82 */ /* 0x000e700000000800 */
[----:B------:R-:W1:Y:S08]  /*e07a0*/  LDC R246, c[0x0][0x228] ;  /* 0x00008a00fff67b82 */ /* 0x000e700000000800 */
[----:B------:R-:W1:Y:S01]  /*e07b0*/  LDC R237, c[0x0][0x248] ;  /* 0x00009200ffed7b82 */ /* 0x000e620000000800 */
[----:B--2---:R2:W-:Y:S04]  /*e07c0*/  @P6 STG.E desc[UR60][R244.64], R199 ;  /* 0x000000c7f4006986 */ /* 0x0045e8000c10193c */
[----:B------:R1:W-:Y:S01]  /*e07d0*/  @P4 STG.E desc[UR60][R242.64], R249 ;  /* 0x000000f9f2004986 */ /* 0x0003e2000c10193c */
[----:B--2---:R-:W-:-:S03]  /*e07e0*/  IMAD.WIDE R244, R0, 0x4, R6 ;  /* 0x0000000400f47825 */ /* 0x004fc600078e0206 */
[----:B-1----:R-:W2:Y:S01]  /*e07f0*/  LDL.LU R249, [R1+0x25c] ;  /* 0x00025c0001f97983 */ /* 0x002ea20000300800 */
[----:B------:R-:W-:-:S03]  /*e0800*/  IMAD.WIDE R242, R0, 0x4, R8 ;  /* 0x0000000400f27825 */ /* 0x000fc600078e0208 */
[----:B------:R1:W-:Y:S01]  /*e0810*/  @P3 STG.E desc[UR60][R244.64], R248 ;  /* 0x000000f8f4003986 */ /* 0x0003e2000c10193c */
[----:B------:R-:W-:-:S03]  /*e0820*/  ISETP.GE.AND P3, PT, R16, R241, PT ;  /* 0x000000f11000720c */ /* 0x000fc60003f66270 */
[----:B---3--:R3:W-:Y:S04]  /*e0830*/  @P2 STG.E desc[UR60][R242.64], R250 ;  /* 0x000000faf2002986 */ /* 0x0087e8000c10193c */
[----:B-1----:R-:W2:Y:S04]  /*e0840*/  LDL.LU R248, [R1+0x1a50] ;  /* 0x001a500001f87983 */ /* 0x002ea80000300800 */
[----:B------:R-:W2:Y:S04]  /*e0850*/  LDL.LU R241, [R1+0x65c] ;  /* 0x00065c0001f17983 */ /* 0x000ea80000300800 */
[----:B---3--:R-:W3:Y:S01]  /*e0860*/  LDL.LU R250, [R1+0x1650] ;  /* 0x0016500001fa7983 */ /* 0x008ee20000300800 */
[----:B------:R-:W-:-:S02]  /*e0870*/  ISETP.LT.AND P6, PT, R11, R198, !P5 ;  /* 0x000000c60b00720c */ /* 0x000fc40006fc1270 */
[----:B------:R-:W-:Y:S01]  /*e0880*/  ISETP.LT.AND P4, PT, R13, R197, !P5 ;  /* 0x000000c50d00720c */ /* 0x000fe20006f81270 */
[----:B------:R-:W-:-:S04]  /*e0890*/  IMAD.WIDE R244, R14, 0x4, R2 ;  /* 0x000000040ef47825 */ /* 0x000fc800078e0202 */
[----:B------:R-:W-:Y:S01]  /*e08a0*/  IMAD.WIDE R242, R14, 0x4, R4 ;  /* 0x000000040ef27825 */ /* 0x000fe200078e0204 */
[----:B------:R-:W1:Y:S08]  /*e08b0*/  LDC.64 R198, c[0x0][0x228] ;  /* 0x00008a00ffc67b82 */ /* 0x000e700000000a00 */
[----:B------:R-:W3:Y:S01]  /*e08c0*/  LDC R197, c[0x0][0x228] ;  /* 0x00008a00ffc57b82 */ /* 0x000ee20000000800 */
[----:B------:R4:W-:Y:S04]  /*e08d0*/  @P6 STG.E desc[UR60][R244.64], R251 ;  /* 0x000000fbf4006986 */ /* 0x0009e8000c10193c */
[----:B----4-:R4:W-:Y:S04]  /*e08e0*/  @P4 STG.E desc[UR60][R242.64], R252 ;  /* 0x000000fcf2004986 */ /* 0x0109e8000c10193c */
[----:B------:R-:W3:Y:S04]  /*e08f0*/  LDL.LU R251, [R1+0x1e70] ;  /* 0x001e700001fb7983 */ /* 0x000ee80000300800 */
[----:B----4-:R-:W4:Y:S01]  /*e0900*/  LDL.LU R252, [R1+0x1250] ;  /* 0x0012500001fc7983 */ /* 0x010f220000300800 */
[----:B------:R-:W-:-:S02]  /*e0910*/  ISETP.LT.AND P2, PT, R17, R239, !P5 ;  /* 0x000000ef1100720c */ /* 0x000fc40006f41270 */
[----:B------:R-:W-:Y:S02]  /*e0920*/  ISETP.LT.AND P5, PT, R15, R247, !P5 ;  /* 0x000000f70f00720c */ /* 0x000fe40006fa1270 */
[----:B------:R-:W-:Y:S02]  /*e0930*/  ISETP.LT.AND P6, PT, R11, R232, !P3 ;  /* 0x000000e80b00720c */ /* 0x000fe40005fc1270 */
[----:B------:R-:W-:Y:S01]  /*e0940*/  ISETP.LT.AND P4, PT, R13, R233, !P3 ;  /* 0x000000e90d00720c */ /* 0x000fe20005f81270 */
[C---:B------:R-:W-:Y:S01]  /*e0950*/  IMAD.WIDE R232, R14.reuse, 0x4, R6 ;  /* 0x000000040ee87825 */ /* 0x040fe200078e0206 */
[----:B------:R-:W-:-:S03]  /*e0960*/  IADD3 R0, R14, R235, RZ ;  /* 0x000000eb0e007210 */ /* 0x000fc60007ffe0ff */
[----:B------:R-:W-:-:S04]  /*e0970*/  IMAD.WIDE R244, R14, 0x4, R8 ;  /* 0x000000040ef47825 */ /* 0x000fc800078e0208 */
[----:B------:R-:W-:Y:S01]  /*e0980*/  VIADD R16, R10, 0x131 ;  /* 0x000001310a107836 */ /* 0x000fe20000000000 */
[----:B------:R-:W3:Y:S08]  /*e0990*/  LDC R239, c[0x0][0x228] ;  /* 0x00008a00ffef7b82 */ /* 0x000ef00000000800 */
[----:B------:R-:W4:Y:S08]  /*e09a0*/  LDC.64 R242, c[0x0][0x228] ;  /* 0x00008a00fff27b82 */ /* 0x000f300000000a00 */
[----:B------:R-:W4:Y:S01]  /*e09b0*/  LDC R247, c[0x0][0x228] ;  /* 0x00008a00fff77b82 */ /* 0x000f220000000800 */
[----:B--2---:R2:W-:Y:S04]  /*e09c0*/  @P2 STG.E desc[UR60][R232.64], R241 ;  /* 0x000000f1e8002986 */ /* 0x0045e8000c10193c */
[----:B------:R2:W-:Y:S01]  /*e09d0*/  @P5 STG.E desc[UR60][R244.64], R249 ;  /* 0x000000f9f4005986 */ /* 0x0005e2000c10193c */
[----:B-1----:R-:W-:-:S02]  /*e09e0*/  ISETP.GE.AND P2, PT, R16, R199, PT ;  /* 0x000000c71000720c */ /* 0x002fc40003f46270 */
[----:B------:R-:W1:Y:S01]  /*e09f0*/  LDC R235, c[0x0][0x248] ;  /* 0x00009200ffeb7b82 */ /* 0x000e620000000800 */
[----:B--2---:R-:W-:-:S04]  /*e0a00*/  IMAD.WIDE R232, R0, 0x4, R2 ;  /* 0x0000000400e87825 */ /* 0x004fc800078e0202 */
[----:B------:R-:W-:Y:S01]  /*e0a10*/  IMAD.WIDE R244, R0, 0x4, R4 ;  /* 0x0000000400f47825 */ /* 0x000fe200078e0204 */
[----:B------:R-:W2:Y:S04]  /*e0a20*/  LDL.LU R249, [R1+0x660] ;  /* 0x0006600001f97983 */ /* 0x000ea80000300800 */
[----:B------:R4:W-:Y:S04]  /*e0a30*/  @P6 STG.E desc[UR60][R232.64], R248 ;  /* 0x000000f8e8006986 */ /* 0x0009e8000c10193c */
[----:B---3--:R3:W-:Y:S01]  /*e0a40*/  @P4 STG.E desc[UR60][R244.64], R250 ;  /* 0x000000faf4004986 */ /* 0x0087e2000c10193c */
[----:B------:R-:W-:-:S02]  /*e0a50*/  ISETP.LT.AND P4, PT, R13, R197, !P2 ;  /* 0x000000c50d00720c */ /* 0x000fc40005781270 */
[----:B------:R-:W-:Y:S01]  /*e0a60*/  ISETP.LT.AND P5, PT, R17, R246, !P3 ;  /* 0x000000f61100720c */ /* 0x000fe20005fa1270 */
[----:B------:R-:W1:Y:S01]  /*e0a70*/  LDC R241, c[0x0][0x228] ;  /* 0x00008a00fff17b82 */ /* 0x000e620000000800 */
[----:B------:R-:W-:-:S07]  /*e0a80*/  VIADD R16, R10, 0x132 ;  /* 0x000001320a107836 */ /* 0x000fce0000000000 */
[----:B------:R-:W2:Y:S01]  /*e0a90*/  LDC R199, c[0x0][0x228] ;  /* 0x00008a00ffc77b82 */ /* 0x000ea20000000800 */
[----:B----4-:R-:W4:Y:S04]  /*e0aa0*/  LDL.LU R248, [R1+0xa50] ;  /* 0x000a500001f87983 */ /* 0x010f280000300800 */
[----:B---3--:R-:W3:Y:S04]  /*e0ab0*/  LDL.LU R250, [R1+0x260] ;  /* 0x0002600001fa7983 */ /* 0x008ee80000300800 */
[----:B------:R-:W2:Y:S01]  /*e0ac0*/  LDL.LU R197, [R1+0xe60] ;  /* 0x000e600001c57983 */ /* 0x000ea20000300800 */
[----:B------:R-:W-:-:S02]  /*e0ad0*/  ISETP.LT.AND P3, PT, R15, R239, !P3 ;  /* 0x000000ef0f00720c */ /* 0x000fc40005f61270 */
[----:B------:R-:W-:Y:S01]  /*e0ae0*/  ISETP.LT.AND P6, PT, R11, R238, !P2 ;  /* 0x000000ee0b00720c */ /* 0x000fe200057c1270 */
[----:B------:R-:W-:-:S04]  /*e0af0*/  IMAD.WIDE R238, R0, 0x4, R6 ;  /* 0x0000000400ee7825 */ /* 0x000fc800078e0206 */
[C---:B------:R-:W-:Y:S01]  /*e0b00*/  IMAD.WIDE R244, R0.reuse, 0x4, R8 ;  /* 0x0000000400f47825 */ /* 0x040fe200078e0208 */
[----:B------:R-:W3:Y:S01]  /*e0b10*/  LDC R246, c[0x0][0x228] ;  /* 0x00008a00fff67b82 */ /* 0x000ee20000000800 */
[----:B------:R-:W-:-:S07]  /*e0b20*/  IADD3 R14, R0, R237, RZ ;  /* 0x000000ed000e7210 */ /* 0x000fce0007ffe0ff */
[----:B------:R-:W3:Y:S01]  /*e0b30*/  LDC.64 R232, c[0x0][0x228] ;  /* 0x00008a00ffe87b82 */ /* 0x000ee20000000a00 */
[----:B------:R1:W-:Y:S04]  /*e0b40*/  @P5 STG.E desc[UR60][R238.64], R251 ;  /* 0x000000fbee005986 */ /* 0x0003e8000c10193c */
[----:B------:R1:W-:Y:S04]  /*e0b50*/  @P3 STG.E desc[UR60][R244.64], R252 ;  /* 0x000000fcf4003986 */ /* 0x0003e8000c10193c */
[----:B-1----:R-:W3:Y:S04]  /*e0b60*/  LDL.LU R251, [R1+0x1a54] ;  /* 0x001a540001fb7983 */ /* 0x002ee80000300800 */
[----:B------:R-:W3:Y:S01]  /*e0b70*/  LDL.LU R252, [R1+0x1654] ;  /* 0x0016540001fc7983 */ /* 0x000ee20000300800 */
[----:B------:R-:W-:-:S02]  /*e0b80*/  ISETP.GE.AND P5, PT, R16, R243, PT ;  /* 0x000000f31000720c */ /* 0x000fc40003fa6270 */
[----:B------:R-:W1:Y:S01]  /*e0b90*/  LDC R243, c[0x0][0x228] ;  /* 0x00008a00fff37b82 */ /* 0x000e620000000800 */
[----:B------:R-:W-:Y:S01]  /*e0ba0*/  ISETP.LT.AND P3, PT, R17, R247, !P2 ;  /* 0x000000f71100720c */ /* 0x000fe20005761270 */
[----:B------:R-:W-:Y:S01]  /*e0bb0*/  IMAD.WIDE R238, R14, 0x4, R2 ;  /* 0x000000040eee7825 */ /* 0x000fe200078e0202 */
[----:B------:R-:W-:-:S03]  /*e0bc0*/  ISETP.LT.AND P2, PT, R15, R241, !P2 ;  /* 0x000000f10f00720c */ /* 0x000fc60005741270 */
[C---:B------:R-:W-:Y:S01]  /*e0bd0*/  IMAD.WIDE R244, R14.reuse, 0x4, R4 ;  /* 0x000000040ef47825 */ /* 0x040fe200078e0204 */
[----:B------:R-:W-:Y:S01]  /*e0be0*/  IADD3 R0, R14, R235, RZ ;  /* 0x000000eb0e007210 */ /* 0x000fe20007ffe0ff */
[----:B------:R-:W1:Y:S02]  /*e0bf0*/  LDC R241, c[0x0][0x248] ;  /* 0x00009200fff17b82 */ /* 0x000e640000000800 */
[----:B------:R-:W-:-:S06]  /*e0c00*/  VIADD R16, R10, 0x133 ;  /* 0x000001330a107836 */ /* 0x000fcc0000000000 */
[----:B------:R-:W1:Y:S01]  /*e0c10*/  LDC R247, c[0x0][0x228] ;  /* 0x00008a00fff77b82 */ /* 0x000e620000000800 */
[----:B--2---:R2:W-:Y:S04]  /*e0c20*/  @P6 STG.E desc[UR60][R238.64], R197 ;  /* 0x000000c5ee006986 */ /* 0x0045e8000c10193c */
[----:B------:R1:W-:Y:S01]  /*e0c30*/  @P4 STG.E desc[UR60][R244.64], R249 ;  /* 0x000000f9f4004986 */ /* 0x0003e2000c10193c */
[----:B------:R-:W-:Y:S02]  /*e0c40*/  ISETP.LT.AND P6, PT, R11, R236, !P5 ;  /* 0x000000ec0b00720c */ /* 0x000fe40006fc1270 */
[----:B------:R-:W-:Y:S01]  /*e0c50*/  ISETP.LT.AND P4, PT, R13, R199, !P5 ;  /* 0x000000c70d00720c */ /* 0x000fe20006f81270 */
[----:B------:R-:W3:Y:S08]  /*e0c60*/  LDC.64 R236, c[0x0][0x228] ;  /* 0x00008a00ffec7b82 */ /* 0x000ef00000000a00 */
[----:B------:R-:W3:Y:S08]  /*e0c70*/  LDC R199, c[0x0][0x228] ;  /* 0x00008a00ffc77b82 */ /* 0x000ef00000000800 */
[----:B--2---:R-:W2:Y:S01]  /*e0c80*/  LDC R197, c[0x0][0x228] ;  /* 0x00008a00ffc57b82 */ /* 0x004ea20000000800 */
[----:B------:R-:W-:-:S04]  /*e0c90*/  IMAD.WIDE R238, R14, 0x4, R8 ;  /* 0x000000040eee7825 */ /* 0x000fc800078e0208 */
[----:B-1----:R-:W-:Y:S01]  /*e0ca0*/  IMAD.WIDE R244, R14, 0x4, R6 ;  /* 0x000000040ef47825 */ /* 0x002fe200078e0206 */
[----:B------:R-:W2:Y:S04]  /*e0cb0*/  LDL.LU R249, [R1+0x1254] ;  /* 0x0012540001f97983 */ /* 0x000ea80000300800 */
[----:B----4-:R1:W-:Y:S04]  /*e0cc0*/  @P3 STG.E desc[UR60][R244.64], R248 ;  /* 0x000000f8f4003986 */ /* 0x0103e8000c10193c */
[----:B---3--:R3:W-:Y:S01]  /*e0cd0*/  @P2 STG.E desc[UR60][R238.64], R250 ;  /* 0x000000faee002986 */ /* 0x0087e2000c10193c */
[----:B------:R-:W-:-:S02]  /*e0ce0*/  ISETP.LT.AND P2, PT, R17, R246, !P5 ;  /* 0x000000f61100720c */ /* 0x000fc40006f41270 */
[----:B------:R-:W-:Y:S01]  /*e0cf0*/  ISETP.LT.AND P5, PT, R15, R243, !P5 ;  /* 0x000000f30f00720c */ /* 0x000fe20006fa1270 */
[----:B------:R-:W4:Y:S01]  /*e0d00*/  LDC R246, c[0x0][0x228] ;  /* 0x00008a00fff67b82 */ /* 0x000f220000000800 */
[----:B-1----:R-:W4:Y:S04]  /*e0d10*/  LDL.LU R248, [R1+0xe64] ;  /* 0x000e640001f87983 */ /* 0x002f280000300800 */
[----:B---3--:R-:W3:Y:S04]  /*e0d20*/  LDL.LU R250, [R1+0x664] ;  /* 0x0006640001fa7983 */ /* 0x008ee80000300800 */
[----:B------:R-:W4:Y:S01]  /*e0d30*/  LDL.LU R243, [R1+0x1e74] ;  /* 0x001e740001f37983 */ /* 0x000f220000300800 */
[----:B------:R-:W-:-:S04]  /*e0d40*/  IMAD.WIDE R244, R0, 0x4, R2 ;  /* 0x0000000400f47825 */ /* 0x000fc800078e0202 */
[----:B------:R-:W-:Y:S01]  /*e0d50*/  IMAD.WIDE R238, R0, 0x4, R4 ;  /* 0x0000000400ee7825 */ /* 0x000fe200078e0204 */
[----:B------:R1:W-:Y:S04]  /*e0d60*/  @P6 STG.E desc[UR60][R244.64], R251 ;  /* 0x000000fbf4006986 */ /* 0x0003e8000c10193c */
[----:B------:R1:W-:Y:S04]  /*e0d70*/  @P4 STG.E desc[UR60][R238.64], R252 ;  /* 0x000000fcee004986 */ /* 0x0003e8000c10193c */
[----:B-1----:R-:W3:Y:S04]  /*e0d80*/  LDL.LU R251, [R1+0xa54] ;  /* 0x000a540001fb7983 */ /* 0x002ee80000300800 */
[----:B------:R-:W3:Y:S01]  /*e0d90*/  LDL.LU R252, [R1+0x264] ;  /* 0x0002640001fc7983 */ /* 0x000ee20000300800 */
[----:B------:R-:W-:Y:S01]  /*e0da0*/  ISETP.GE.AND P3, PT, R16, R233, PT ;  /* 0x000000e91000720c */ /* 0x000fe20003f66270 */
[C---:B------:R-:W-:Y:S01]  /*e0db0*/  IMAD.WIDE R244, R0.reuse, 0x4, R6 ;  /* 0x0000000400f47825 */ /* 0x040fe200078e0206 */
[----:B------:R-:W-:-:S03]  /*e0dc0*/  IADD3 R14, R0, R241, RZ ;  /* 0x000000f1000e7210 */ /* 0x000fc60007ffe0ff */
[----:B------:R-:W-:Y:S01]  /*e0dd0*/  IMAD.WIDE R238, R0, 0x4, R8 ;  /* 0x0000000400ee7825 */ /* 0x000fe200078e0208 */
[----:B------:R-:W-:Y:S02]  /*e0de0*/  ISETP.LT.AND P6, PT, R11, R234, !P3 ;  /* 0x000000ea0b00720c */ /* 0x000fe40005fc1270 */
[----:B--2---:R-:W-:Y:S01]  /*e0df0*/  ISETP.LT.AND P4, PT, R13, R197, !P3 ;  /* 0x000000c50d00720c */ /* 0x004fe20005f81270 */
[----:B------:R-:W-:Y:S01]  /*e0e00*/  VIADD R16, R10, 0x134 ;  /* 0x000001340a107836 */ /* 0x000fe20000000000 */
[----:B------:R-:W1:Y:S08]  /*e0e10*/  LDC R233, c[0x0][0x248] ;  /* 0x00009200ffe97b82 */ /* 0x000e700000000800 */
[----:B------:R-:W2:Y:S08]  /*e0e20*/  LDC.64 R234, c[0x0][0x228] ;  /* 0x00008a00ffea7b82 */ /* 0x000eb00000000a00 */
[----:B------:R-:W2:Y:S01]  /*e0e30*/  LDC R197, c[0x0][0x228] ;  /* 0x00008a00ffc57b82 */ /* 0x000ea20000000800 */
[----:B----4-:R4:W-:Y:S04]  /*e0e40*/  @P2 STG.E desc[UR60][R244.64], R243 ;  /* 0x000000f3f4002986 */ /* 0x0109e8000c10193c */
[----:B------:R1:W-:Y:S01]  /*e0e50*/  @P5 STG.E desc[UR60][R238.64], R249 ;  /* 0x000000f9ee005986 */ /* 0x0003e2000c10193c */
[----:B------:R-:W-:-:S02]  /*e0e60*/  ISETP.GE.AND P2, PT, R16, R237, PT ;  /* 0x000000ed1000720c */ /* 0x000fc40003f46270 */
[----:B------:R-:W-:Y:S01]  /*e0e70*/  ISETP.LT.AND P5, PT, R17, R247, !P3 ;  /* 0x000000f71100720c */ /* 0x000fe20005fa1270 */
[----:B----4-:R-:W-:-:S04]  /*e0e80*/  IMAD.WIDE R244, R14, 0x4, R2 ;  /* 0x000000040ef47825 */ /* 0x010fc800078e0202 */
[----:B-1----:R-:W-:Y:S01]  /*e0e90*/  IMAD.WIDE R238, R14, 0x4, R4 ;  /* 0x000000040eee7825 */ /* 0x002fe200078e0204 */
[----:B------:R-:W4:Y:S04]  /*e0ea0*/  LDL.LU R249, [R1+0x1658] ;  /* 0x0016580001f97983 */ /* 0x000f280000300800 */
[----:B------:R1:W-:Y:S04]  /*e0eb0*/  @P6 STG.E desc[UR60][R244.64], R248 ;  /* 0x000000f8f4006986 */ /* 0x0003e8000c10193c */
[----:B---3--:R3:W-:Y:S01]  /*e0ec0*/  @P4 STG.E desc[UR60][R238.64], R250 ;  /* 0x000000faee004986 */ /* 0x0087e2000c10193c */
[----:B------:R-:W-:-:S02]  /*e0ed0*/  ISETP.LT.AND P4, PT, R13, R199, !P2 ;  /* 0x000000c70d00720c */ /* 0x000fc40005781270 */
[----:B------:R-:W-:Y:S01]  /*e0ee0*/  ISETP.LT.AND P3, PT, R15, R246, !P3 ;  /* 0x000000f60f00720c */ /* 0x000fe20005f61270 */
[----:B------:R-:W2:Y:S08]  /*e0ef0*/  LDC R243, c[0x0][0x228] ;  /* 0x00008a00fff37b82 */ /* 0x000eb00000000800 */
[----:B------:R-:W2:Y:S08]  /*e0f00*/  LDC R247, c[0x0][0x228] ;  /* 0x00008a00fff77b82 */ /* 0x000eb00000000800 */
[----:B------:R-:W2:Y:S01]  /*e0f10*/  LDC R237, c[0x0][0x248] ;  /* 0x00009200ffed7b82 */ /* 0x000ea20000000800 */
[----:B-1----:R-:W4:Y:S04]  /*e0f20*/  LDL.LU R248, [R1+0x1e78] ;  /* 0x001e780001f87983 */ /* 0x002f280000300800 */
[----:B---3--:R-:W3:Y:S04]  /*e0f30*/  LDL.LU R250, [R1+0x1258] ;  /* 0x0012580001fa7983 */ /* 0x008ee80000300800 */
[----:B------:R-:W4:Y:S01]  /*e0f40*/  LDL.LU R199, [R1+0x1a58] ;  /* 0x001a580001c77983 */ /* 0x000f220000300800 */
[----:B------:R-:W-:Y:S01]  /*e0f50*/  ISETP.LT.AND P6, PT, R11, R240, !P2 ;  /* 0x000000f00b00720c */ /* 0x000fe200057c1270 */
[----:B------:R-:W-:-:S04]  /*e0f60*/  IMAD.WIDE R244, R14, 0x4, R6 ;  /* 0x000000040ef47825 */ /* 0x000fc800078e0206 */
[C---:B------:R-:W-:Y:S01]  /*e0f70*/  IMAD.WIDE R240, R14.reuse, 0x4, R8 ;  /* 0x000000040ef07825 */ /* 0x040fe200078e0208 */
[----:B------:R-:W1:Y:S01]  /*e0f80*/  LDC.64 R238, c[0x0][0x228] ;  /* 0x00008a00ffee7b82 */ /* 0x000e620000000a00 */
[----:B------:R-:W-:Y:S02]  /*e0f90*/  IADD3 R0, R14, R233, RZ ;  /* 0x000000e90e007210 */ /* 0x000fe40007ffe0ff */
[----:B------:R-:W-:Y:S01]  /*e0fa0*/  VIADD R16, R10, 0x135 ;  /* 0x000001350a107836 */ /* 0x000fe20000000000 */
[----:B------:R2:W-:Y:S04]  /*e0fb0*/  @P5 STG.E desc[UR60][R244.64], R251 ;  /* 0x000000fbf4005986 */ /* 0x0005e8000c10193c */
[----:B------:R2:W-:Y:S01]  /*e0fc0*/  @P3 STG.E desc[UR60][R240.64], R252 ;  /* 0x000000fcf0003986 */ /* 0x0005e2000c10193c */
[----:B------:R-:W1:Y:S08]  /*e0fd0*/  LDC R233, c[0x0][0x228] ;  /* 0x00008a00ffe97b82 */ /* 0x000e700000000800 */
[----:B------:R-:W1:Y:S01]  /*e0fe0*/  LDC R246, c[0x0][0x228] ;  /* 0x00008a00fff67b82 */ /* 0x000e620000000800 */
[----:B--2---:R-:W2:Y:S04]  /*e0ff0*/  LDL.LU R251, [R1+0xe68] ;  /* 0x000e680001fb7983 */ /* 0x004ea80000300800 */
[----:B------:R-:W2:Y:S01]  /*e1000*/  LDL.LU R252, [R1+0x668] ;  /* 0x0006680001fc7983 */ /* 0x000ea20000300800 */
[----:B------:R-:W-:Y:S01]  /*e1010*/  IMAD.WIDE R244, R0, 0x4, R2 ;  /* 0x0000000400f47825 */ /* 0x000fe200078e0202 */
[----:B------:R-:W-:-:S03]  /*e1020*/  ISETP.LT.AND P3, PT, R17, R243, !P2 ;  /* 0x000000f31100720c */ /* 0x000fc60005761270 */
[----:B------:R-:W-:Y:S01]  /*e1030*/  IMAD.WIDE R240, R0, 0x4, R4 ;  /* 0x0000000400f07825 */ /* 0x000fe200078e0204 */
[----:B------:R-:W-:Y:S02]  /*e1040*/  ISETP.LT.AND P2, PT, R15, R247, !P2 ;  /* 0x000000f70f00720c */ /* 0x000fe40005741270 */
[----:B------:R-:W-:Y:S02]  /*e1050*/  ISETP.GE.AND P5, PT, R16, R235, PT ;  /* 0x000000eb1000720c */ /* 0x000fe40003fa6270 */
[----:B------:R-:W-:Y:S01]  /*e1060*/  IADD3 R14, R0, R237, RZ ;  /* 0x000000ed000e7210 */ /* 0x000fe20007ffe0ff */
[----:B------:R-:W-:Y:S01]  /*e1070*/  VIADD R16, R10, 0x136 ;  /* 0x000001360a107836 */ /* 0x000fe20000000000 */
[----:B------:R-:W2:Y:S08]  /*e1080*/  LDC R243, c[0x0][0x228] ;  /* 0x00008a00fff37b82 */ /* 0x000eb00000000800 */
[----:B------:R-:W2:Y:S08]  /*e1090*/  LDC R235, c[0x0][0x248] ;  /* 0x00009200ffeb7b82 */ /* 0x000eb00000000800 */
[----:B------:R-:W2:Y:S08]  /*e10a0*/  LDC R247, c[0x0][0x228] ;  /* 0x00008a00fff77b82 */ /* 0x000eb00000000800 */
[----:B------:R-:W2:Y:S01]  /*e10b0*/  LDC R237, c[0x0][0x248] ;  /* 0x00009200ffed7b82 */ /* 0x000ea20000000800 */
[----:B----4-:R4:W-:Y:S01]  /*e10c0*/  @P6 STG.E desc[UR60][R244.64], R199 ;  /* 0x000000c7f4006986 */ /* 0x0109e2000c10193c */
[----:B------:R-:W-:-:S03]  /*e10d0*/  ISETP.LT.AND P6, PT, R11, R198, !P5 ;  /* 0x000000c60b00720c */ /* 0x000fc60006fc1270 */
[----:B------:R1:W-:Y:S01]  /*e10e0*/  @P4 STG.E desc[UR60][R240.64], R249 ;  /* 0x000000f9f0004986 */ /* 0x0003e2000c10193c */
[----:B------:R-:W-:Y:S02]  /*e10f0*/  ISETP.LT.AND P4, PT, R13, R197, !P5 ;  /* 0x000000c50d00720c */ /* 0x000fe40006f81270 */
[----:B------:R-:W2:Y:S08]  /*e1100*/  LDC R197, c[0x0][0x228] ;  /* 0x00008a00ffc57b82 */ /* 0x000eb00000000800 */
[----:B----4-:R-:W4:Y:S01]  /*e1110*/  LDC.64 R198, c[0x0][0x228] ;  /* 0x00008a00ffc67b82 */ /* 0x010f220000000a00 */
[----:B------:R-:W-:-:S04]  /*e1120*/  IMAD.WIDE R244, R0, 0x4, R6 ;  /* 0x0000000400f47825 */ /* 0x000fc800078e0206 */
[----:B-1----:R-:W-:Y:S01]  /*e1130*/  IMAD.WIDE R240, R0, 0x4, R8 ;  /* 0x0000000400f07825 */ /* 0x002fe200078e0208 */
[----:B------:R-:W4:Y:S04]  /*e1140*/  LDL.LU R249, [R1+0x268] ;  /* 0x0002680001f97983 */ /* 0x000f280000300800 */
[----:B------:R1:W-:Y:S04]  /*e1150*/  @P3 STG.E desc[UR60][R244.64], R248 ;  /* 0x000000f8f4003986 */ /* 0x0003e8000c10193c */
[----:B---3--:R3:W-:Y:S01]  /*e1160*/  @P2 STG.E desc[UR60][R240.64], R250 ;  /* 0x000000faf0002986 */ /* 0x0087e2000c10193c */
[----:B------:R-:W-:-:S03]  /*e1170*/  ISETP.GE.AND P3, PT, R16, R239, PT ;  /* 0x000000ef1000720c */ /* 0x000fc60003f66270 */
[----:B------:R-:W4:Y:S01]  /*e1180*/  LDL.LU R239, [R1+0xa58] ;  /* 0x000a580001ef7983 */ /* 0x000f220000300800 */
[----:B-1----:R-:W-:-:S04]  /*e1190*/  IMAD.WIDE R244, R14, 0x4, R2 ;  /* 0x000000040ef47825 */ /* 0x002fc800078e0202 */
[----:B---3--:R-:W-:Y:S01]  /*e11a0*/  IMAD.WIDE R240, R14, 0x4, R4 ;  /* 0x000000040ef07825 */ /* 0x008fe200078e0204 */
[----:B------:R-:W3:Y:S04]  /*e11b0*/  LDL.LU R250, [R1+0x165c] ;  /* 0x00165c0001fa7983 */ /* 0x000ee80000300800 */
[----:B--2---:R1:W-:Y:S04]  /*e11c0*/  @P6 STG.E desc[UR60][R244.64], R251 ;  /* 0x000000fbf4006986 */ /* 0x0043e8000c10193c */
[----:B------:R2:W-:Y:S01]  /*e11d0*/  @P4 STG.E desc[UR60][R240.64], R252 ;  /* 0x000000fcf0004986 */ /* 0x0005e2000c10193c */
[----:B------:R-:W-:Y:S01]  /*e11e0*/  ISETP.LT.AND P4, PT, R13, R233, !P3 ;  /* 0x000000e90d00720c */ /* 0x000fe20005f81270 */
[----:B------:R-:W4:Y:S02]  /*e11f0*/  LDC R248, c[0x0][0x228] ;  /* 0x00008a00fff87b82 */ /* 0x000f240000000800 */
[----:B-1----:R-:W3:Y:S04]  /*e1200*/  LDL.LU R251, [R1+0x1e7c] ;  /* 0x001e7c0001fb7983 */ /* 0x002ee80000300800 */
[----:B--2---:R-:W2:Y:S04]  /*e1210*/  LDL.LU R252, [R1+0x125c] ;  /* 0x00125c0001fc7983 */ /* 0x004ea80000300800 */
[----:B------:R-:W3:Y:S01]  /*e1220*/  LDL.LU R233, [R1+0x1a5c] ;  /* 0x001a5c0001e97983 */ /* 0x000ee20000300800 */
[----:B------:R-:W-:-:S02]  /*e1230*/  ISETP.LT.AND P2, PT, R17, R246, !P5 ;  /* 0x000000f61100720c */ /* 0x000fc40006f41270 */
[----:B------:R-:W-:Y:S02]  /*e1240*/  ISETP.LT.AND P5, PT, R15, R243, !P5 ;  /* 0x000000f30f00720c */ /* 0x000fe40006fa1270 */
[----:B------:R-:W-:Y:S01]  /*e1250*/  ISETP.LT.AND P6, PT, R11, R242, !P3 ;  /* 0x000000f20b00720c */ /* 0x000fe20005fc1270 */
[C---:B------:R-:W-:Y:S01]  /*e1260*/  IMAD.WIDE R244, R14.reuse, 0x4, R6 ;  /* 0x000000040ef47825 */ /* 0x040fe200078e0206 */
[----:B------:R-:W-:-:S03]  /*e1270*/  IADD3 R0, R14, R235, RZ ;  /* 0x000000eb0e007210 */ /* 0x000fc60007ffe0ff */
[----:B------:R-:W-:-:S04]  /*e1280*/  IMAD.WIDE R242, R14, 0x4, R8 ;  /* 0x000000040ef27825 */ /* 0x000fc800078e0208 */
[----:B------:R-:W-:Y:S01]  /*e1290*/  VIADD R16, R10, 0x137 ;  /* 0x000001370a107836 */ /* 0x000fe20000000000 */
[----:B------:R-:W1:Y:S08]  /*e12a0*/  LDC R246, c[0x0][0x228] ;  /* 0x00008a00fff67b82 */ /* 0x000e700000000800 */
[----:B------:R-:W1:Y:S01]  /*e12b0*/  LDC.64 R240, c[0x0][0x228] ;  /* 0x00008a00fff07b82 */ /* 0x000e620000000a00 */
[----:B----4-:R4:W-:Y:S04]  /*e12c0*/  @P2 STG.E desc[UR60][R244.64], R239 ;  /* 0x000000eff4002986 */ /* 0x0109e8000c10193c */
[----:B------:R1:W-:Y:S01]  /*e12d0*/  @P5 STG.E desc[UR60][R242.64], R249 ;  /* 0x000000f9f2005986 */ /* 0x0003e2000c10193c */
[----:B------:R-:W-:-:S02]  /*e12e0*/  ISETP.GE.AND P2, PT, R16, R199, PT ;  /* 0x000000c71000720c */ /* 0x000fc40003f46270 */
[----:B------:R-:W-:Y:S02]  /*e12f0*/  ISETP.LT.AND P5, PT, R17, R248, !P3 ;  /* 0x000000f81100720c */ /* 0x000fe40005fa1270 */
[----:B------:R-:W-:Y:S01]  /*e1300*/  ISETP.LT.AND P3, PT, R15, R247, !P3 ;  /* 0x000000f70f00720c */ /* 0x000fe20005f61270 */
[----:B------:R-:W2:Y:S08]  /*e1310*/  LDC R199, c[0x0][0x228] ;  /* 0x00008a00ffc77b82 */ /* 0x000eb00000000800 */
[----:B----4-:R-:W4:Y:S08]  /*e1320*/  LDC R239, c[0x0][0x228] ;  /* 0x00008a00ffef7b82 */ /* 0x010f300000000800 */
[----:B------:R-:W4:Y:S08]  /*e1330*/  LDC R248, c[0x0][0x228] ;  /* 0x00008a00fff87b82 */ /* 0x000f300000000800 */
[----:B------:R-:W4:Y:S01]  /*e1340*/  LDC R235, c[0x0][0x248] ;  /* 0x00009200ffeb7b82 */ /* 0x000f220000000800 */
[----:B------:R-:W-:-:S04]  /*e1350*/  IMAD.WIDE R244, R0, 0x4, R2 ;  /* 0x0000000400f47825 */ /* 0x000fc800078e0202 */
[----:B-1----:R-:W-:Y:S01]  /*e1360*/  IMAD.WIDE R242, R0, 0x4, R4 ;  /* 0x0000000400f27825 */ /* 0x002fe200078e0204 */
[----:B------:R-:W4:Y:S04]  /*e1370*/  LDL.LU R249, [R1+0x66c] ;  /* 0x00066c0001f97983 */ /* 0x000f280000300800 */
[----:B------:R-:W4:Y:S04]  /*e1380*/  LDL.LU R247, [R1+0xa5c] ;  /* 0x000a5c0001f77983 */ /* 0x000f280000300800 */
[----:B---3--:R-:W-:Y:S04]  /*e1390*/  @P6 STG.E desc[UR60][R244.64], R233 ;  /* 0x000000e9f4006986 */ /* 0x008fe8000c10193c */
[----:B------:R1:W-:Y:S01]  /*e13a0*/  @P4 STG.E desc[UR60][R242.64], R250 ;  /* 0x000000faf2004986 */ /* 0x0003e2000c10193c */
[----:B------:R-:W-:-:S03]  /*e13b0*/  ISETP.LT.AND P4, PT, R13, R197, !P2 ;  /* 0x000000c50d00720c */ /* 0x000fc60005781270 */
[----:B-1----:R-:W3:Y:S04]  /*e13c0*/  LDL.LU R250, [R1+0x26c] ;  /* 0x00026c0001fa7983 */ /* 0x002ee80000300800 */
[----:B------:R-:W3:Y:S01]  /*e13d0*/  LDL.LU R197, [R1+0xe6c] ;  /* 0x000e6c0001c57983 */ /* 0x000ee20000300800 */
[----:B------:R-:W-:-:S05]  /*e13e0*/  IMAD.WIDE R244, R0, 0x4, R6 ;  /* 0x0000000400f47825 */ /* 0x000fca00078e0206 */
[----:B------:R1:W-:Y:S04]  /*e13f0*/  @P5 STG.E desc[UR60][R244.64], R251 ;  /* 0x000000fbf4005986 */ /* 0x0003e8000c10193c */
[----:B-1----:R-:W3:Y:S01]  /*e1400*/  LDL.LU R251, [R1+0x1a60] ;  /* 0x001a600001fb7983 */ /* 0x002ee20000300800 */
[----:B------:R-:W-:-:S05]  /*e1410*/  IMAD.WIDE R242, R0, 0x4, R8 ;  /* 0x0000000400f27825 */ /* 0x000fca00078e0208 */
[----:B--2---:R1:W-:Y:S04]  /*e1420*/  @P3 STG.E desc[UR60][R242.64], R252 ;  /* 0x000000fcf2003986 */ /* 0x0043e8000c10193c */
[----:B-1----:R-:W2:Y:S01]  /*e1430*/  LDL.LU R252, [R1+0x1660] ;  /* 0x0016600001fc7983 */ /* 0x002ea20000300800 */
[----:B------:R-:W-:Y:S02]  /*e1440*/  ISETP.LT.AND P3, PT, R17, R246, !P2 ;  /* 0x000000f61100720c */ /* 0x000fe40005761270 */
[----:B------:R-:W-:Y:S01]  /*e1450*/  ISETP.LT.AND P6, PT, R11, R232, !P2 ;  /* 0x000000e80b00720c */ /* 0x000fe200057c1270 */
[----:B------:R-:W1:Y:S01]  /*e1460*/  LDC R246, c[0x0][0x228] ;  /* 0x00008a00fff67b82 */ /* 0x000e620000000800 */
[----:B------:R-:W-:Y:S01]  /*e1470*/  IADD3 R14, R0, R237, RZ ;  /* 0x000000ed000e7210 */ /* 0x000fe20007ffe0ff */
[----:B------:R-:W-:Y:S01]  /*e1480*/  VIADD R16, R10, 0x138 ;  /* 0x000001380a107836 */ /* 0x000fe20000000000 */
[----:B----4-:R-:W-:-:S05]  /*e1490*/  ISETP.LT.AND P2, PT, R15, R239, !P2 ;  /* 0x000000ef0f00720c */ /* 0x010fca0005741270 */
[----:B------:R-:W4:Y:S01]  /*e14a0*/  LDC.64 R232, c[0x0][0x228] ;  /* 0x00008a00ffe87b82 */ /* 0x000f220000000a00 */
[C---:B------:R-:W-:Y:S01]  /*e14b0*/  IADD3 R0, R14.reuse, R235, RZ ;  /* 0x000000eb0e007210 */ /* 0x040fe20007ffe0ff */
[----:B------:R-:W-:Y:S01]  /*e14c0*/  IMAD.WIDE R244, R14, 0x4, R2 ;  /* 0x000000040ef47825 */ /* 0x000fe200078e0202 */
[----:B------:R-:W-:-:S03]  /*e14d0*/  ISETP.GE.AND P5, PT, R16, R241, PT ;  /* 0x000000f11000720c */ /* 0x000fc60003fa6270 */
[C---:B------:R-:W-:Y:S02]  /*e14e0*/  IMAD.WIDE R242, R14.reuse, 0x4, R4 ;  /* 0x000000040ef27825 */ /* 0x040fe400078e0204 */
[----:B------:R-:W4:Y:S01]  /*e14f0*/  LDC R239, c[0x0][0x248] ;  /* 0x00009200ffef7b82 */ /* 0x000f220000000800 */
[----:B---3--:R3:W-:Y:S01]  /*e1500*/  @P6 STG.E desc[UR60][R244.64], R197 ;  /* 0x000000c5f4006986 */ /* 0x0087e2000c10193c */
[----:B------:R-:W-:Y:S01]  /*e1510*/  ISETP.LT.AND P6, PT, R11, R236, !P5 ;  /* 0x000000ec0b00720c */ /* 0x000fe20006fc1270 */
[----:B------:R-:W-:Y:S02]  /*e1520*/  IMAD.WIDE R236, R14, 0x4, R6 ;  /* 0x000000040eec7825 */ /* 0x000fe400078e0206 */
[----:B------:R1:W-:Y:S01]  /*e1530*/  @P4 STG.E desc[UR60][R242.64], R249 ;  /* 0x000000f9f2004986 */ /* 0x0003e2000c10193c */
[----:B------:R-:W-:Y:S01]  /*e1540*/  ISETP.LT.AND P4, PT, R13, R199, !P5 ;  /* 0x000000c70d00720c */ /* 0x000fe20006f81270 */
[----:B------:R-:W-:Y:S01]  /*e1550*/  VIADD R16, R10, 0x139 ;  /* 0x000001390a107836 */ /* 0x000fe20000000000 */
[----:B------:R-:W4:Y:S01]  /*e1560*/  LDC R199, c[0x0][0x228] ;  /* 0x00008a00ffc77b82 */ /* 0x000f220000000800 */
[----:B------:R2:W-:Y:S07]  /*e1570*/  @P3 STG.E desc[UR60][R236.64], R247 ;  /* 0x000000f7ec003986 */ /* 0x0005ee000c10193c */
[----:B---3--:R-:W3:Y:S08]  /*e1580*/  LDC R197, c[0x0][0x228] ;  /* 0x00008a00ffc57b82 */ /* 0x008ef00000000800 */
[----:B-1----:R-:W1:Y:S08]  /*e1590*/  LDC.64 R242, c[0x0][0x228] ;  /* 0x00008a00fff27b82 */ /* 0x002e700000000a00 */
[----:B------:R-:W1:Y:S01]  /*e15a0*/  LDC R241, c[0x0][0x228] ;  /* 0x00008a00fff17b82 */ /* 0x000e620000000800 */
[----:B------:R-:W-:Y:S01]  /*e15b0*/  IMAD.WIDE R244, R14, 0x4, R8 ;  /* 0x000000040ef47825 */ /* 0x000fe200078e0208 */
[----:B------:R-:W3:Y:S04]  /*e15c0*/  LDL.LU R249, [R1+0x1260] ;  /* 0x0012600001f97983 */ /* 0x000ee80000300800 */
[----:B------:R4:W-:Y:S01]  /*e15d0*/  @P2 STG.E desc[UR60][R244.64], R250 ;  /* 0x000000faf4002986 */ /* 0x0009e2000c10193c */
[----:B------:R-:W-:-:S02]  /*e15e0*/  ISETP.LT.AND P2, PT, R17, R248, !P5 ;  /* 0x000000f81100720c */ /* 0x000fc40006f41270 */
[----:B------:R-:W-:Y:S01]  /*e15f0*/  ISETP.LT.AND P5, PT, R15, R246, !P5 ;  /* 0x000000f60f00720c */ /* 0x000fe20006fa1270 */
[----:B--2---:R-:W2:Y:S01]  /*e1600*/  LDC R247, c[0x0][0x228] ;  /* 0x00008a00fff77b82 */ /* 0x004ea20000000800 */
[----:B----4-:R-:W4:Y:S04]  /*e1610*/  LDL.LU R250, [R1+0x670] ;  /* 0x0006700001fa7983 */ /* 0x010f280000300800 */
[----:B------:R-:W2:Y:S04]  /*e1620*/  LDL.LU R248, [R1+0xe70] ;  /* 0x000e700001f87983 */ /* 0x000ea80000300800 */
[----:B------:R-:W4:Y:S01]  /*e1630*/  LDL.LU R246, [R1+0x1e80] ;  /* 0x001e800001f67983 */ /* 0x000f220000300800 */
[----:B------:R-:W-:-:S05]  /*e1640*/  IMAD.WIDE R236, R0, 0x4, R2 ;  /* 0x0000000400ec7825 */ /* 0x000fca00078e0202 */
[----:B------:R1:W-:Y:S04]  /*e1650*/  @P6 STG.E desc[UR60][R236.64], R251 ;  /* 0x000000fbec006986 */ /* 0x0003e8000c10193c */
[----:B-1----:R-:W2:Y:S01]  /*e1660*/  LDL.LU R251, [R1+0xa60] ;  /* 0x000a600001fb7983 */ /* 0x002ea20000300800 */
[----:B------:R-:W-:-:S05]  /*e1670*/  IMAD.WIDE R244, R0, 0x4, R4 ;  /* 0x0000000400f47825 */ /* 0x000fca00078e0204 */
[----:B------:R1:W-:Y:S04]  /*e1680*/  @P4 STG.E desc[UR60][R244.64], R252 ;  /* 0x000000fcf4004986 */ /* 0x0003e8000c10193c */
[----:B-1----:R-:W2:Y:S01]  /*e1690*/  LDL.LU R252, [R1+0x270] ;  /* 0x0002700001fc7983 */ /* 0x002ea20000300800 */
[----:B------:R-:W-:Y:S01]  /*e16a0*/  ISETP.GE.AND P3, PT, R16, R233, PT ;  /* 0x000000e91000720c */ /* 0x000fe20003f66270 */
[C---:B------:R-:W-:Y:S01]  /*e16b0*/  IMAD.WIDE R236, R0.reuse, 0x4, R6 ;  /* 0x0000000400ec7825 */ /* 0x040fe200078e0206 */
[----:B------:R-:W-:-:S03]  /*e16c0*/  IADD3 R14, R0, R239, RZ ;  /* 0x000000ef000e7210 */ /* 0x000fc60007ffe0ff */
[----:B------:R-:W-:Y:S01]  /*e16d0*/  IMAD.WIDE R244, R0, 0x4, R8 ;  /* 0x0000000400f47825 */ /* 0x000fe200078e0208 */
[----:B------:R-:W-:Y:S02]  /*e16e0*/  ISETP.LT.AND P6, PT, R11, R234, !P3 ;  /* 0x000000ea0b00720c */ /* 0x000fe40005fc1270 */
[----:B---3--:R-:W-:Y:S01]  /*e16f0*/  ISETP.LT.AND P4, PT, R13, R197, !P3 ;  /* 0x000000c50d00720c */ /* 0x008fe20005f81270 */
[----:B------:R-:W-:Y:S01]  /*e1700*/  VIADD R16, R10, 0x13a ;  /* 0x0000013a0a107836 */ /* 0x000fe20000000000 */
[----:B------:R-:W1:Y:S08]  /*e1710*/  LDC R233, c[0x0][0x248] ;  /* 0x00009200ffe97b82 */ /* 0x000e700000000800 */
[----:B------:R-:W3:Y:S08]  /*e1720*/  LDC.64 R234, c[0x0][0x228] ;  /* 0x00008a00ffea7b82 */ /* 0x000ef00000000a00 */
[----:B------:R-:W3:Y:S01]  /*e1730*/  LDC R197, c[0x0][0x228] ;  /* 0x00008a00ffc57b82 */ /* 0x000ee20000000800 */
[----:B----4-:R4:W-:Y:S04]  /*e1740*/  @P2 STG.E desc[UR60][R236.64], R246 ;  /* 0x000000f6ec002986 */ /* 0x0109e8000c10193c */
[----:B------:R1:W-:Y:S01]  /*e1750*/  @P5 STG.E desc[UR60][R244.64], R249 ;  /* 0x000000f9f4005986 */ /* 0x0003e2000c10193c */
[----:B------:R-:W-:Y:S01]  /*e1760*/  ISETP.GE.AND P2, PT, R16, R243, PT ;  /* 0x000000f31000720c */ /* 0x000fe20003f46270 */
[----:B----4-:R-:W-:-:S04]  /*e1770*/  IMAD.WIDE R236, R14, 0x4, R2 ;  /* 0x000000040eec7825 */ /* 0x010fc800078e0202 */
[----:B-1----:R-:W-:Y:S01]  /*e1780*/  IMAD.WIDE R244, R14, 0x4, R4 ;  /* 0x000000040ef47825 */ /* 0x002fe200078e0204 */
[----:B------:R-:W4:Y:S04]  /*e1790*/  LDL.LU R249, [R1+0x1664] ;  /* 0x0016640001f97983 */ /* 0x000f280000300800 */
[----:B--2---:R1:W-:Y:S04]  /*e17a0*/  @P6 STG.E desc[UR60][R236.64], R248 ;  /* 0x000000f8ec006986 */ /* 0x0043e8000c10193c */
[----:B------:R2:W-:Y:S01]  /*e17b0*/  @P4 STG.E desc[UR60][R244.64], R250 ;  /* 0x000000faf4004986 */ /* 0x0005e2000c10193c */
[----:B------:R-:W-:-:S02]  /*e17c0*/  ISETP.LT.AND P4, PT, R13, R199, !P2 ;  /* 0x000000c70d00720c */ /* 0x000fc40005781270 */
[----:B------:R-:W-:Y:S01]  /*e17d0*/  ISETP.LT.AND P5, PT, R17, R247, !P3 ;  /* 0x000000f71100720c */ /* 0x000fe20005fa1270 */
[----:B------:R-:W3:Y:S08]  /*e17e0*/  LDC R246, c[0x0][0x228] ;  /* 0x00008a00fff67b82 */ /* 0x000ef00000000800 */
[----:B------:R-:W3:Y:S01]  /*e17f0*/  LDC R243, c[0x0][0x228] ;  /* 0x00008a00fff37b82 */ /* 0x000ee20000000800 */
[----:B------:R-:W-:Y:S01]  /*e1800*/  IADD3 R0, R14, R233, RZ ;  /* 0x000000e90e007210 */ /* 0x000fe20007ffe0ff */
[----:B------:R-:W-:-:S06]  /*e1810*/  VIADD R16, R10, 0x13b ;  /* 0x0000013b0a107836 */ /* 0x000fcc0000000000 */
[----:B-1----:R-:W1:Y:S01]  /*e1820*/  LDC.64 R236, c[0x0][0x228] ;  /* 0x00008a00ffec7b82 */ /* 0x002e620000000a00 */
[----:B------:R-:W4:Y:S04]  /*e1830*/  LDL.LU R248, [R1+0x1e84] ;  /* 0x001e840001f87983 */ /* 0x000f280000300800 */
[----:B--2---:R-:W2:Y:S04]  /*e1840*/  LDL.LU R250, [R1+0x1264] ;  /* 0x0012640001fa7983 */ /* 0x004ea80000300800 */
[----:B------:R-:W4:Y:S01]  /*e1850*/  LDL.LU R199, [R1+0x1a64] ;  /* 0x001a640001c77983 */ /* 0x000f220000300800 */
[----:B------:R-:W-:Y:S01]  /*e1860*/  IMAD.WIDE R244, R14, 0x4, R6 ;  /* 0x000000040ef47825 */ /* 0x000fe200078e0206 */
[----:B------:R-:W-:-:S02]  /*e1870*/  ISETP.LT.AND P3, PT, R15, R241, !P3 ;  /* 0x000000f10f00720c */ /* 0x000fc40005f61270 */
[----:B------:R-:W-:Y:S01]  /*e1880*/  ISETP.LT.AND P6, PT, R11, R238, !P2 ;  /* 0x000000ee0b00720c */ /* 0x000fe200057c1270 */
[----:B------:R-:W1:Y:S08]  /*e1890*/  LDC R247, c[0x0][0x228] ;  /* 0x00008a00fff77b82 */ /* 0x000e700000000800 */
[----:B------:R-:W1:Y:S01]  /*e18a0*/  LDC R233, c[0x0][0x228] ;  /* 0x00008a00ffe97b82 */ /* 0x000e620000000800 */
[----:B------:R3:W-:Y:S07]  /*e18b0*/  @P5 STG.E desc[UR60][R244.64], R251 ;  /* 0x000000fbf4005986 */ /* 0x0007ee000c10193c */
[----:B------:R-:W1:Y:S01]  /*e18c0*/  LDC R241, c[0x0][0x248] ;  /* 0x00009200fff17b82 */ /* 0x000e620000000800 */
[----:B---3--:R-:W3:Y:S01]  /*e18d0*/  LDL.LU R251, [R1+0xe74] ;  /* 0x000e740001fb7983 */ /* 0x008ee20000300800 */
[----:B------:R-:W-:-:S05]  /*e18e0*/  IMAD.WIDE R238, R14, 0x4, R8 ;  /* 0x000000040eee7825 */ /* 0x000fca00078e0208 */
[----:B------:R1:W-:Y:S04]  /*e18f0*/  @P3 STG.E desc[UR60][R238.64], R252 ;  /* 0x000000fcee003986 */ /* 0x0003e8000c10193c */
[----:B-1----:R-:W3:Y:S01]  /*e1900*/  LDL.LU R252, [R1+0x674] ;  /* 0x0006740001fc7983 */ /* 0x002ee20000300800 */
[----:B------:R-:W-:Y:S02]  /*e1910*/  ISETP.LT.AND P3, PT, R17, R246, !P2 ;  /* 0x000000f61100720c */ /* 0x000fe40005761270 */
[----:B------:R-:W1:Y:S01]  /*e1920*/  LDC R246, c[0x0][0x228] ;  /* 0x00008a00fff67b82 */ /* 0x000e620000000800 */
[----:B------:R-:W-:Y:S01]  /*e1930*/  ISETP.LT.AND P2, PT, R15, R243, !P2 ;  /* 0x000000f30f00720c */ /* 0x000fe20005741270 */
[----:B------:R-:W-:-:S04]  /*e1940*/  IMAD.WIDE R244, R0, 0x4, R2 ;  /* 0x0000000400f47825 */ /* 0x000fc800078e0202 */
[----:B------:R-:W-:Y:S01]  /*e1950*/  IMAD.WIDE R238, R0, 0x4, R4 ;  /* 0x0000000400ee7825 */ /* 0x000fe200078e0204 */
[----:B------:R-:W-:Y:S02]  /*e1960*/  ISETP.GE.AND P5, PT, R16, R235, PT ;  /* 0x000000eb1000720c */ /* 0x000fe40003fa6270 */
[----:B------:R-:W-:Y:S01]  /*e1970*/  IADD3 R14, R0, R241, RZ ;  /* 0x000000f1000e7210 */ /* 0x000fe20007ffe0ff */
[----:B------:R-:W1:Y:S08]  /*e1980*/  LDC R235, c[0x0][0x248] ;  /* 0x00009200ffeb7b82 */ /* 0x000e700000000800 */
[----:B------:R-:W3:Y:S01]  /*e1990*/  LDC R243, c[0x0][0x228] ;  /* 0x00008a00fff37b82 */ /* 0x000ee20000000800 */
[----:B----4-:R4:W-:Y:S04]  /*e19a0*/  @P6 STG.E desc[UR60][R244.64], R199 ;  /* 0x000000c7f4006986 */ /* 0x0109e8000c10193c */
[----:B------:R1:W-:Y:S01]  /*e19b0*/  @P4 STG.E desc[UR60][R238.64], R249 ;  /* 0x000000f9ee004986 */ /* 0x0003e2000c10193c */
[----:B------:R-:W-:-:S02]  /*e19c0*/  ISETP.LT.AND P6, PT, R11, R198, !P5 ;  /* 0x000000c60b00720c */ /* 0x000fc40006fc1270 */
[----:B------:R-:W-:Y:S01]  /*e19d0*/  ISETP.LT.AND P4, PT, R13, R197, !P5 ;  /* 0x000000c50d00720c */ /* 0x000fe20006f81270 */
[----:B------:R-:W-:Y:S01]  /*e19e0*/  VIADD R16, R10, 0x13c ;  /* 0x0000013c0a107836 */ /* 0x000fe20000000000 */
[----:B------:R-:W3:Y:S08]  /*e19f0*/  LDC R197, c[0x0][0x228] ;  /* 0x00008a00ffc57b82 */ /* 0x000ef00000000800 */
[----:B----4-:R-:W4:Y:S01]  /*e1a00*/  LDC.64 R198, c[0x0][0x228] ;  /* 0x00008a00ffc67b82 */ /* 0x010f220000000a00 */
[----:B------:R-:W-:-:S04]  /*e1a10*/  IMAD.WIDE R244, R0, 0x4, R6 ;  /* 0x0000000400f47825 */ /* 0x000fc800078e0206 */
[----:B-1----:R-:W-:Y:S01]  /*e1a20*/  IMAD.WIDE R238, R0, 0x4, R8 ;  /* 0x0000000400ee7825 */ /* 0x002fe200078e0208 */
[----:B------:R-:W4:Y:S04]  /*e1a30*/  LDL.LU R249, [R1+0x274] ;  /* 0x0002740001f97983 */ /* 0x000f280000300800 */
[----:B------:R1:W-:Y:S04]  /*e1a40*/  @P3 STG.E desc[UR60][R244.64], R248 ;  /* 0x000000f8f4003986 */ /* 0x0003e8000c10193c */
[----:B--2---:R2:W-:Y:S01]  /*e1a50*/  @P2 STG.E desc[UR60][R238.64], R250 ;  /* 0x000000faee002986 */ /* 0x0045e2000c10193c */
[----:B------:R-:W-:-:S02]  /*e1a60*/  ISETP.LT.AND P2, PT, R17, R247, !P5 ;  /* 0x000000f71100720c */ /* 0x000fc40006f41270 */
[----:B------:R-:W-:Y:S01]  /*e1a70*/  ISETP.LT.AND P5, PT, R15, R246, !P5 ;  /* 0x000000f60f00720c */ /* 0x000fe20006fa1270 */
[----:B-1----:R-:W4:Y:S04]  /*e1a80*/  LDL.LU R248, [R1+0x1a68] ;  /* 0x001a680001f87983 */ /* 0x002f280000300800 */
[----:B--2---:R-:W2:Y:S04]  /*e1a90*/  LDL.LU R250, [R1+0x1668] ;  /* 0x0016680001fa7983 */ /* 0x004ea80000300800 */
[----:B------:R-:W4:Y:S01]  /*e1aa0*/  LDL.LU R246, [R1+0xa64] ;  /* 0x000a640001f67983 */ /* 0x000f220000300800 */
[----:B------:R-:W-:-:S04]  /*e1ab0*/  IMAD.WIDE R244, R14, 0x4, R2 ;  /* 0x000000040ef47825 */ /* 0x000fc800078e0202 */
[----:B------:R-:W-:Y:S01]  /*e1ac0*/  IMAD.WIDE R238, R14, 0x4, R4 ;  /* 0x000000040eee7825 */ /* 0x000fe200078e0204 */
[----:B------:R-:W-:Y:S02]  /*e1ad0*/  ISETP.GE.AND P3, PT, R16, R237, PT ;  /* 0x000000ed1000720c */ /* 0x000fe40003f66270 */
[----:B------:R-:W-:Y:S01]  /*e1ae0*/  IADD3 R0, R14, R235, RZ ;  /* 0x000000eb0e007210 */ /* 0x000fe20007ffe0ff */
[----:B------:R-:W1:Y:S01]  /*e1af0*/  LDC R247, c[0x0][0x228] ;  /* 0x00008a00fff77b82 */ /* 0x000e620000000800 */
[----:B---3--:R3:W-:Y:S01]  /*e1b00*/  @P6 STG.E desc[UR60][R244.64], R251 ;  /* 0x000000fbf4006986 */ /* 0x0087e2000c10193c */
[----:B------:R-:W-:-:S06]  /*e1b10*/  VIADD R16, R10, 0x13d ;  /* 0x0000013d0a107836 */ /* 0x000fcc0000000000 */
[----:B------:R-:W1:Y:S08]  /*e1b20*/  LDC R237, c[0x0][0x248] ;  /* 0x00009200ffed7b82 */ /* 0x000e700000000800 */
[----:B------:R-:W1:Y:S01]  /*e1b30*/  LDC R235, c[0x0][0x248] ;  /* 0x00009200ffeb7b82 */ /* 0x000e620000000800 */
[----:B---3--:R-:W3:Y:S04]  /*e1b40*/  LDL.LU R251, [R1+0x1e88] ;  /* 0x001e880001fb7983 */ /* 0x008ee80000300800 */
[----:B------:R1:W-:Y:S04]  /*e1b50*/  @P4 STG.E desc[UR60][R238.64], R252 ;  /* 0x000000fcee004986 */ /* 0x0003e8000c10193c */
[----:B-1----:R-:W3:Y:S01]  /*e1b60*/  LDL.LU R252, [R1+0x1268] ;  /* 0x0012680001fc7983 */ /* 0x002ee20000300800 */
[----:B------:R-:W1:Y:S01]  /*e1b70*/  LDC.64 R238, c[0x0][0x228] ;  /* 0x00008a00ffee7b82 */ /* 0x000e620000000a00 */
[----:B------:R-:W-:Y:S01]  /*e1b80*/  ISETP.LT.AND P6, PT, R11, R240, !P3 ;  /* 0x000000f00b00720c */ /* 0x000fe20005fc1270 */
[----:B------:R-:W-:Y:S01]  /*e1b90*/  IMAD.WIDE R244, R14, 0x4, R6 ;  /* 0x000000040ef47825 */ /* 0x000fe200078e0206 */
[----:B------:R-:W-:-:S03]  /*e1ba0*/  ISETP.LT.AND P4, PT, R13, R233, !P3 ;  /* 0x000000e90d00720c */ /* 0x000fc60005f81270 */
[----:B------:R-:W-:Y:S01]  /*e1bb0*/  IMAD.WIDE R240, R14, 0x4, R8 ;  /* 0x000000040ef07825 */ /* 0x000fe200078e0208 */
[----:B----4-:R4:W-:Y:S04]  /*e1bc0*/  @P2 STG.E desc[UR60][R244.64], R246 ;  /* 0x000000f6f4002986 */ /* 0x0109e8000c10193c */
[----:B------:R1:W-:Y:S01]  /*e1bd0*/  @P5 STG.E desc[UR60][R240.64], R249 ;  /* 0x000000f9f0005986 */ /* 0x0003e2000c10193c */
[----:B------:R-:W-:Y:S02]  /*e1be0*/  ISETP.LT.AND P5, PT, R17, R243, !P3 ;  /* 0x000000f31100720c */ /* 0x000fe40005fa1270 */
[----:B------:R-:W-:Y:S01]  /*e1bf0*/  ISETP.GE.AND P2, PT, R16, R199, PT ;  /* 0x000000c71000720c */ /* 0x000fe20003f46270 */
[----:B------:R-:W-:Y:S02]  /*e1c00*/  VIADD R16, R10, 0x13e ;  /* 0x0000013e0a107836 */ /* 0x000fe40000000000 */
[----:B----4-:R-:W-:-:S04]  /*e1c10*/  IMAD.WIDE R244, R0, 0x4, R2 ;  /* 0x0000000400f47825 */ /* 0x010fc800078e0202 */
[----:B-1----:R-:W-:Y:S01]  /*e1c20*/  IMAD.WIDE R240, R0, 0x4, R4 ;  /* 0x0000000400f07825 */ /* 0x002fe200078e0204 */
[----:B------:R-:W4:Y:S04]  /*e1c30*/  LDL.LU R249, [R1+0x678] ;  /* 0x0006780001f97983 */ /* 0x000f280000300800 */
[----:B------:R1:W-:Y:S04]  /*e1c40*/  @P6 STG.E desc[UR60][R244.64], R248 ;  /* 0x000000f8f4006986 */ /* 0x0003e8000c10193c */
[----:B--2---:R2:W-:Y:S01]  /*e1c50*/  @P4 STG.E desc[UR60][R240.64], R250 ;  /* 0x000000faf0004986 */ /* 0x0045e2000c10193c */
[----:B------:R-:W-:-:S02]  /*e1c60*/  ISETP.LT.AND P4, PT, R13, R197, !P2 ;  /* 0x000000c50d00720c */ /* 0x000fc40005781270 */
[----:B------:R-:W-:Y:S01]  /*e1c70*/  ISETP.LT.AND P3, PT, R15, R247, !P3 ;  /* 0x000000f70f00720c */ /* 0x000fe20005f61270 */
[----:B------:R-:W3:Y:S08]  /*e1c80*/  LDC R246, c[0x0][0x228] ;  /* 0x00008a00fff67b82 */ /* 0x000ef00000000800 */
[----:B------:R-:W3:Y:S08]  /*e1c90*/  LDC R243, c[0x0][0x228] ;  /* 0x00008a00fff37b82 */ /* 0x000ef00000000800 */
[----:B-1----:R-:W1:Y:S01]  /*e1ca0*/  LDC R248, c[0x0][0x228] ;  /* 0x00008a00fff87b82 */ /* 0x002e620000000800 */
[----:B------:R-:W-:-:S07]  /*e1cb0*/  IADD3 R14, R0, R237, RZ ;  /* 0x000000ed000e7210 */ /* 0x000fce0007ffe0ff */
[----:B------:R-:W1:Y:S01]  /*e1cc0*/  LDC R199, c[0x0][0x228] ;  /* 0x00008a00ffc77b82 */ /* 0x000e620000000800 */
[C---:B------:R-:W-:Y:S01]  /*e1cd0*/  IMAD.WIDE R244, R0.reuse, 0x4, R6 ;  /* 0x0000000400f47825 */ /* 0x040fe200078e0206 */
[----:B--2---:R-:W2:Y:S04]  /*e1ce0*/  LDL.LU R250, [R1+0x278] ;  /* 0x0002780001fa7983 */ /* 0x004ea80000300800 */
[----:B------:R-:W4:Y:S01]  /*e1cf0*/  LDL.LU R197, [R1+0xe78] ;  /* 0x000e780001c57983 */ /* 0x000f220000300800 */
[----:B------:R-:W-:Y:S01]  /*e1d00*/  IMAD.WIDE R240, R0, 0x4, R8 ;  /* 0x0000000400f07825 */ /* 0x000fe200078e0208 */
[----:B------:R-:W-:Y:S02]  /*e1d10*/  ISETP.LT.AND P6, PT, R11, R232, !P2 ;  /* 0x000000e80b00720c */ /* 0x000fe400057c1270 */
[----:B---3--:R3:W-:Y:S01]  /*e1d20*/  @P5 STG.E desc[UR60][R244.64], R251 ;  /* 0x000000fbf4005986 */ /* 0x0087e2000c10193c */
[----:B------:R-:W-:Y:S01]  /*e1d30*/  ISETP.GE.AND P5, PT, R16, R239, PT ;  /* 0x000000ef1000720c */ /* 0x000fe20003fa6270 */
[----:B------:R-:W1:Y:S01]  /*e1d40*/  LDC R247, c[0x0][0x228] ;  /* 0x00008a00fff77b82 */ /* 0x000e620000000800 */
[----:B------:R-:W-:-:S07]  /*e1d50*/  IADD3 R0, R14, R235, RZ ;  /* 0x000000eb0e007210 */ /* 0x000fce0007ffe0ff */
[----:B------:R-:W1:Y:S08]  /*e1d60*/  LDC.64 R232, c[0x0][0x228] ;  /* 0x00008a00ffe87b82 */ /* 0x000e700000000a00 */
[----:B------:R-:W1:Y:S01]  /*e1d70*/  LDC R237, c[0x0][0x248] ;  /* 0x00009200ffed7b82 */ /* 0x000e620000000800 */
[----:B---3--:R-:W3:Y:S04]  /*e1d80*/  LDL.LU R251, [R1+0x1a6c] ;  /* 0x001a6c0001fb7983 */ /* 0x008ee80000300800 */
[----:B------:R-:W2:Y:S04]  /*e1d90*/  LDL.LU R239, [R1+0xa68] ;  /* 0x000a680001ef7983 */ /* 0x000ea80000300800 */
[----:B------:R1:W-:Y:S04]  /*e1da0*/  @P3 STG.E desc[UR60][R240.64], R252 ;  /* 0x000000fcf0003986 */ /* 0x0003e8000c10193c */
[----:B-1----:R-:W3:Y:S01]  /*e1db0*/  LDL.LU R252, [R1+0x166c] ;  /* 0x00166c0001fc7983 */ /* 0x002ee20000300800 */
[----:B------:R-:W-:-:S02]  /*e1dc0*/  ISETP.LT.AND P3, PT, R17, R246, !P2 ;  /* 0x000000f61100720c */ /* 0x000fc40005761270 */
[----:B------:R-:W-:Y:S01]  /*e1dd0*/  ISETP.LT.AND P2, PT, R15, R243, !P2 ;  /* 0x000000f30f00720c */ /* 0x000fe20005741270 */
[----:B------:R-:W-:-:S04]  /*e1de0*/  IMAD.WIDE R244, R14, 0x4, R2 ;  /* 0x000000040ef47825 */ /* 0x000fc800078e0202 */
[C---:B------:R-:W-:Y:S01]  /*e1df0*/  IMAD.WIDE R240, R14.reuse, 0x4, R4 ;  /* 0x000000040ef07825 */ /* 0x040fe200078e0204 */
[----:B------:R-:W1:Y:S01]  /*e1e00*/  LDC R246, c[0x0][0x228] ;  /* 0x00008a00fff67b82 */ /* 0x000e620000000800 */
[----:B----4-:R4:W-:Y:S01]  /*e1e10*/  @P6 STG.E desc[UR60][R244.64], R197 ;  /* 0x000000c5f4006986 */ /* 0x0109e2000c10193c */
[----:B------:R-:W-:Y:S01]  /*e1e20*/  ISETP.LT.AND P6, PT, R11, R242, !P5 ;  /* 0x000000f20b00720c */ /* 0x000fe20006fc1270 */
[C---:B------:R-:W-:Y:S02]  /*e1e30*/  IMAD.WIDE R242, R14.reuse, 0x4, R8 ;  /* 0x000000040ef27825 */ /* 0x040fe400078e0208 */
[----:B------:R1:W-:Y:S02]  /*e1e40*/  @P4 STG.E desc[UR60][R240.64], R249 ;  /* 0x000000f9f0004986 */ /* 0x0003e4000c10193c */
[----:B----4-:R-:W-:Y:S01]  /*e1e50*/  IMAD.WIDE R244, R14, 0x4, R6 ;  /* 0x000000040ef47825 */ /* 0x010fe200078e0206 */
[----:B------:R-:W4:Y:S08]  /*e1e60*/  LDC R197, c[0x0][0x228] ;  /* 0x00008a00ffc57b82 */ /* 0x000f300000000800 */
[----:B-1----:R-:W1:Y:S01]  /*e1e70*/  LDC.64 R240, c[0x0][0x228] ;  /* 0x00008a00fff07b82 */ /* 0x002e620000000a00 */
[----:B------:R-:W4:Y:S04]  /*e1e80*/  LDL.LU R249, [R1+0x126c] ;  /* 0x00126c0001f97983 */ /* 0x000f280000300800 */
[----:B--2---:R2:W-:Y:S04]  /*e1e90*/  @P3 STG.E desc[UR60][R244.64], R239 ;  /* 0x000000eff4003986 */ /* 0x0045e8000c10193c */
[----:B------:R3:W-:Y:S01]  /*e1ea0*/  @P2 STG.E desc[UR60][R242.64], R250 ;  /* 0x000000faf2002986 */ /* 0x0007e2000c10193c */
[----:B------:R-:W-:-:S02]  /*e1eb0*/  ISETP.LT.AND P2, PT, R17, R248, !P5 ;  /* 0x000000f81100720c */ /* 0x000fc40006f41270 */
[----:B------:R-:W-:Y:S01]  /*e1ec0*/  ISETP.LT.AND P4, PT, R13, R199, !P5 ;  /* 0x000000c70d00720c */ /* 0x000fe20006f81270 */
[----:B------:R-:W-:Y:S01]  /*e1ed0*/  VIADD R16, R10, 0x13f ;  /* 0x0000013f0a107836 */ /* 0x000fe20000000000 */
[----:B--2---:R-:W2:Y:S01]  /*e1ee0*/  LDC R239, c[0x0][0x228] ;  /* 0x00008a00ffef7b82 */ /* 0x004ea20000000800 */
[----:B---3--:R-:W3:Y:S04]  /*e1ef0*/  LDL.LU R250, [R1+0x67c] ;  /* 0x00067c0001fa7983 */ /* 0x008ee80000300800 */
[----:B------:R-:W2:Y:S01]  /*e1f00*/  LDL.LU R248, [R1+0x1e8c] ;  /* 0x001e8c0001f87983 */ /* 0x000ea20000300800 */
[----:B------:R-:W-:Y:S01]  /*e1f10*/  ISETP.LT.AND P5, PT, R15, R247, !P5 ;  /* 0x000000f70f00720c */ /* 0x000fe20006fa1270 */
[C---:B------:R-:W-:Y:S02]  /*e1f20*/  IMAD.WIDE R244, R0.reuse, 0x4, R2 ;  /* 0x0000000400f47825 */ /* 0x040fe400078e0202 */
[----:B------:R-:W3:Y:S02]  /*e1f30*/  LDL.LU R247, [R1+0xe7c] ;  /* 0x000e7c0001f77983 */ /* 0x000ee40000300800 */
[C---:B------:R-:W-:Y:S01]  /*e1f40*/  IMAD.WIDE R242, R0.reuse, 0x4, R4 ;  /* 0x0000000400f27825 */ /* 0x040fe200078e0204 */
[----:B------:R-:W3:Y:S01]  /*e1f50*/  LDC R199, c[0x0][0x228] ;  /* 0x00008a00ffc77b82 */ /* 0x000ee20000000800 */
[----:B------:R1:W-:Y:S04]  /*e1f60*/  @P6 STG.E desc[UR60][R244.64], R251 ;  /* 0x000000fbf4006986 */ /* 0x0003e8000c10193c */
[----:B------:R1:W-:Y:S04]  /*e1f70*/  @P4 STG.E desc[UR60][R242.64], R252 ;  /* 0x000000fcf2004986 */ /* 0x0003e8000c10193c */
[----:B-1----:R-:W3:Y:S04]  /*e1f80*/  LDL.LU R251, [R1+0xa6c] ;  /* 0x000a6c0001fb7983 */ /* 0x002ee80000300800 */
[----:B------:R-:W3:Y:S01]  /*e1f90*/  LDL.LU R252, [R1+0x27c] ;  /* 0x00027c0001fc7983 */ /* 0x000ee20000300800 */
[----:B------:R-:W-:Y:S01]  /*e1fa0*/  IMAD.WIDE R244, R0, 0x4, R6 ;  /* 0x0000000400f47825 */ /* 0x000fe200078e0206 */
[----:B------:R-:W-:-:S03]  /*e1fb0*/  ISETP.GE.AND P3, PT, R16, R233, PT ;  /* 0x000000e91000720c */ /* 0x000fc60003f66270 */
[C---:B------:R-:W-:Y:S01]  /*e1fc0*/  IMAD.WIDE R242, R0.reuse, 0x4, R8 ;  /* 0x0000000400f27825 */ /* 0x040fe200078e0208 */
[----:B------:R-:W-:-:S03]  /*e1fd0*/  IADD3 R14, R0, R237, RZ ;  /* 0x000000ed000e7210 */ /* 0x000fc60007ffe0ff */
[----:B------:R-:W-:Y:S01]  /*e1fe0*/  VIADD R16, R10, 0x140 ;  /* 0x000001400a107836 */ /* 0x000fe20000000000 */
[----:B------:R-:W-:Y:S02]  /*e1ff0*/  ISETP.LT.AND P6, PT, R11, R234, !P3 ;  /* 0x000000ea0b00720c */ /* 0x000fe40005fc1270 */
[----:B----4-:R-:W-:Y:S01]  /*e2000*/  ISETP.LT.AND P4, PT, R13, R197, !P3 ;  /* 0x000000c50d00720c */ /* 0x010fe20005f81270 */
[----:B------:R-:W1:Y:S08]  /*e2010*/  LDC R233, c[0x0][0x248] ;  /* 0x00009200ffe97b82 */ /* 0x000e700000000800 */
[----:B------:R-:W4:Y:S08]  /*e2020*/  LDC.64 R234, c[0x0][0x228] ;  /* 0x00008a00ffea7b82 */ /* 0x000f300000000a00 */
[----:B------:R-:W4:Y:S01]  /*e2030*/  LDC R197, c[0x0][0x228] ;  /* 0x00008a00ffc57b82 */ /* 0x000f220000000800 */
[----:B--2---:R2:W-:Y:S04]  /*e2040*/  @P2 STG.E desc[UR60][R244.64], R248 ;  /* 0x000000f8f4002986 */ /* 0x0045e8000c10193c */
[----:B------:R1:W-:Y:S01]  /*e2050*/  @P5 STG.E desc[UR60][R242.64], R249 ;  /* 0x000000f9f2005986 */ /* 0x0003e2000c10193c */
[----:B------:R-:W-:-:S02]  /*e2060*/  ISETP.LT.AND P5, PT, R17, R246, !P3 ;  /* 0x000000f61100720c */ /* 0x000fc40005fa1270 */
[----:B--2---:R-:W2:Y:S01]  /*e2070*/  LDC R248, c[0x0][0x228] ;  /* 0x00008a00fff87b82 */ /* 0x004ea20000000800 */
[----:B------:R-:W-:Y:S01]  /*e2080*/  IMAD.WIDE R244, R14, 0x4, R2 ;  /* 0x000000040ef47825 */ /* 0x000fe200078e0202 */
[----:B------:R-:W-:Y:S02]  /*e2090*/  ISETP.LT.AND P3, PT, R15, R239, !P3 ;  /* 0x000000ef0f00720c */ /* 0x000fe40005f61270 */
[----:B------:R-:W-:Y:S01]  /*e20a0*/  ISETP.GE.AND P2, PT, R16, R241, PT ;  /* 0x000000f11000720c */ /* 0x000fe20003f46270 */
[----:B-1----:R-:W-:Y:S01]  /*e20b0*/  IMAD.WIDE R242, R14, 0x4, R4 ;  /* 0x000000040ef27825 */ /* 0x002fe200078e0204 */
[----:B------:R-:W4:Y:S04]  /*e20c0*/  LDL.LU R249, [R1+0x1670] ;  /* 0x0016700001f97983 */ /* 0x000f280000300800 */
[----:B---3--:R1:W-:Y:S01]  /*e20d0*/  @P6 STG.E desc[UR60][R244.64], R247 ;  /* 0x000000f7f4006986 */ /* 0x0083e2000c10193c */
[----:B------:R-:W-:-:S03]  /*e20e0*/  ISETP.LT.AND P6, PT, R11, R236, !P2 ;  /* 0x000000ec0b00720c */ /* 0x000fc600057c1270 */
[----:B------:R3:W-:Y:S01]  /*e20f0*/  @P4 STG.E desc[UR60][R242.64], R250 ;  /* 0x000000faf2004986 */ /* 0x0007e2000c10193c */
[C---:B------:R-:W-:Y:S01]  /*e2100*/  IMAD.WIDE R236, R14.reuse, 0x4, R6 ;  /* 0x000000040eec7825 */ /* 0x040fe200078e0206 */
[----:B------:R-:W-:Y:S01]  /*e2110*/  ISETP.LT.AND P4, PT, R13, R199, !P2 ;  /* 0x000000c70d00720c */ /* 0x000fe20005781270 */
[----:B------:R-:W2:Y:S08]  /*e2120*/  LDC R246, c[0x0][0x228] ;  /* 0x00008a00fff67b82 */ /* 0x000eb00000000800 */
[----:B-1----:R-:W1:Y:S01]  /*e2130*/  LDC R247, c[0x0][0x228] ;  /* 0x00008a00fff77b82 */ /* 0x002e620000000800 */
[----:B------:R-:W-:Y:S01]  /*e2140*/  IADD3 R0, R14, R233, RZ ;  /* 0x000000e90e007210 */ /* 0x000fe20007ffe0ff */
[----:B------:R2:W-:Y:S01]  /*e2150*/  @P5 STG.E desc[UR60][R236.64], R251 ;  /* 0x000000fbec005986 */ /* 0x0005e2000c10193c */
[----:B------:R-:W-:-:S05]  /*e2160*/  VIADD R16, R10, 0x141 ;  /* 0x000001410a107836 */ /* 0x000fca0000000000 */
[----:B------:R-:W1:Y:S08]  /*e2170*/  LDC R239, c[0x0][0x248] ;  /* 0x00009200ffef7b82 */ /* 0x000e700000000800 */
[----:B------:R-:W1:Y:S01]  /*e2180*/  LDC R241, c[0x0][0x228] ;  /* 0x00008a00fff17b82 */ /* 0x000e620000000800 */
[----:B------:R-:W-:-:S07]  /*e2190*/  IMAD.WIDE R244, R14, 0x4, R8 ;  /* 0x000000040ef47825 */ /* 0x000fce00078e0208 */
[----:B---3--:R-:W3:Y:S01]  /*e21a0*/  LDC.64 R242, c[0x0][0x228] ;  /* 0x00008a00fff27b82 */ /* 0x008ee20000000a00 */
[----:B------:R-:W3:Y:S04]  /*e21b0*/  LDL.LU R250, [R1+0x1270] ;  /* 0x0012700001fa7983 */ /* 0x000ee80000300800 */
[----:B------:R-:W3:Y:S04]  /*e21c0*/  LDL.LU R199, [R1+0x1a70] ;  /* 0x001a700001c77983 */ /* 0x000ee80000300800 */
[----:B------:R2:W-:Y:S01]  /*e21d0*/  @P3 STG.E desc[UR60][R244.64], R252 ;  /* 0x000000fcf4003986 */ /* 0x0005e2000c10193c */
[----:B------:R-:W3:Y:S01]  /*e21e0*/  LDC R233, c[0x0][0x228] ;  /* 0x00008a00ffe97b82 */ /* 0x000ee20000000800 */
[----:B--2---:R-:W-:-:S02]  /*e21f0*/  ISETP.LT.AND P3, PT, R17, R248, !P2 ;  /* 0x000000f81100720c */ /* 0x004fc40005761270 */
[----:B------:R-:W2:Y:S04]  /*e2200*/  LDL.LU R251, [R1+0xe80] ;  /* 0x000e800001fb7983 */ /* 0x000ea80000300800 */
[----:B------:R-:W2:Y:S04]  /*e2210*/  LDL.LU R252, [R1+0x680] ;  /* 0x0006800001fc7983 */ /* 0x000ea80000300800 */
[----:B------:R-:W2:Y:S01]  /*e2220*/  LDL.LU R248, [R1+0x1e90] ;  /* 0x001e900001f87983 */ /* 0x000ea20000300800 */
[----:B------:R-:W-:Y:S01]  /*e2230*/  ISETP.LT.AND P2, PT, R15, R246, !P2 ;  /* 0x000000f60f00720c */ /* 0x000fe20005741270 */
[----:B------:R-:W-:-:S04]  /*e2240*/  IMAD.WIDE R236, R0, 0x4, R2 ;  /* 0x0000000400ec7825 */ /* 0x000fc800078e0202 */
[----:B------:R-:W-:Y:S01]  /*e2250*/  IMAD.WIDE R244, R0, 0x4, R4 ;  /* 0x0000000400f47825 */ /* 0x000fe200078e0204 */
[----:B----4-:R-:W-:Y:S02]  /*e2260*/  ISETP.GE.AND P5, PT, R16, R235, PT ;  /* 0x000000eb1000720c */ /* 0x010fe40003fa6270 */
[C---:B-1----:R-:W-:Y:S01]  /*e2270*/  IADD3 R14, R0.reuse, R239, RZ ;  /* 0x000000ef000e7210 */ /* 0x042fe20007ffe0ff */
[----:B------:R-:W1:Y:S08]  /*e2280*/  LDC R235, c[0x0][0x248] ;  /* 0x00009200ffeb7b82 */ /* 0x000e700000000800 */
[----:B------:R-:W4:Y:S01]  /*e2290*/  LDC R246, c[0x0][0x228] ;  /* 0x00008a00fff67b82 */ /* 0x000f220000000800 */
[----:B---3--:R3:W-:Y:S04]  /*e22a0*/  @P6 STG.E desc[UR60][R236.64], R199 ;  /* 0x000000c7ec006986 */ /* 0x0087e8000c10193c */
[----:B------:R1:W-:Y:S01]  /*e22b0*/  @P4 STG.E desc[UR60][R244.64], R249 ;  /* 0x000000f9f4004986 */ /* 0x0003e2000c10193c */
[----:B---3--:R-:W-:-:S04]  /*e22c0*/  IMAD.WIDE R236, R0, 0x4, R6 ;  /* 0x0000000400ec7825 */ /* 0x008fc800078e0206 */
[----:B-1----:R-:W-:Y:S01]  /*e22d0*/  IMAD.WIDE R244, R0, 0x4, R8 ;  /* 0x0000000400f47825 */ /* 0x002fe200078e0208 */
[----:B------:R-:W3:Y:S04]  /*e22e0*/  LDL.LU R249, [R1+0x280] ;  /* 0x0002800001f97983 */ /* 0x000ee80000300800 */
[----:B--2---:R1:W-:Y:S04]  /*e22f0*/  @P3 STG.E desc[UR60][R236.64], R248 ;  /* 0x000000f8ec003986 */ /* 0x0043e8000c10193c */
[----:B------:R2:W-:Y:S01]  /*e2300*/  @P2 STG.E desc[UR60][R244.64], R250 ;  /* 0x000000faf4002986 */ /* 0x0005e2000c10193c */
[----:B------:R-:W-:-:S03]  /*e2310*/  ISETP.LT.AND P2, PT, R17, R247, !P5 ;  /* 0x000000f71100720c */ /* 0x000fc60006f41270 */
[----:B-1----:R-:W4:Y:S04]  /*e2320*/  LDL.LU R248, [R1+0x1a74] ;  /* 0x001a740001f87983 */ /* 0x002f280000300800 */
[----:B--2---:R-:W2:Y:S04]  /*e2330*/  LDL.LU R250, [R1+0x1674] ;  /* 0x0016740001fa7983 */ /* 0x004ea80000300800 */
[----:B------:R-:W3:Y:S01]  /*e2340*/  LDL.LU R247, [R1+0xa70] ;  /* 0x000a700001f77983 */ /* 0x000ee20000300800 */
[----:B------:R-:W-:Y:S02]  /*e2350*/  ISETP.LT.AND P6, PT, R11, R198, !P5 ;  /* 0x000000c60b00720c */ /* 0x000fe40006fc1270 */
[----:B------:R-:W-:Y:S01]  /*e2360*/  ISETP.LT.AND P4, PT, R13, R197, !P5 ;  /* 0x000000c50d00720c */ /* 0x000fe20006f81270 */
[----:B------:R-:W-:-:S04]  /*e2370*/  IMAD.WIDE R236, R14, 0x4, R2 ;  /* 0x000000040eec7825 */ /* 0x000fc800078e0202 */
[----:B------:R-:W-:Y:S01]  /*e2380*/  IMAD.WIDE R244, R14, 0x4, R4 ;  /* 0x000000040ef47825 */ /* 0x000fe200078e0204 */
[----:B------:R-:W1:Y:S03]  /*e2390*/  LDC.64 R198, c[0x0][0x228] ;  /* 0x00008a00ffc67b82 */ /* 0x000e660000000a00 */
[----:B------:R-:W-:-:S05]  /*e23a0*/  VIADD R16, R10, 0x142 ;  /* 0x000001420a107836 */ /* 0x000fca0000000000 */
[----:B------:R-:W2:Y:S01]  /*e23b0*/  LDC R197, c[0x0][0x228] ;  /* 0x00008a00ffc57b82 */ /* 0x000ea20000000800 */
[----:B------:R1:W-:Y:S04]  /*e23c0*/  @P6 STG.E desc[UR60][R236.64], R251 ;  /* 0x000000fbec006986 */ /* 0x0003e8000c10193c */
[----:B------:R1:W-:Y:S04]  /*e23d0*/  @P4 STG.E desc[UR60][R244.64], R252 ;  /* 0x000000fcf4004986 */ /* 0x0003e8000c10193c */
[----:B-1----:R-:W2:Y:S04]  /*e23e0*/  LDL.LU R251, [R1+0x1e94] ;  /* 0x001e940001fb7983 */ /* 0x002ea80000300800 */
[----:B------:R-:W2:Y:S01]  /*e23f0*/  LDL.LU R252, [R1+0x1274] ;  /* 0x0012740001fc7983 */ /* 0x000ea20000300800 */
[----:B------:R-:W-:-:S02]  /*e2400*/  ISETP.LT.AND P5, PT, R15, R241, !P5 ;  /* 0x000000f10f00720c */ /* 0x000fc40006fa1270 */
[----:B------:R-:W-:Y:S01]  /*e2410*/  ISETP.GE.AND P3, PT, R16, R243, PT ;  /* 0x000000f31000720c */ /* 0x000fe20003f66270 */
[C---:B------:R-:W-:Y:S01]  /*e2420*/  IMAD.WIDE R244, R14.reuse, 0x4, R6 ;  /* 0x000000040ef47825 */ /* 0x040fe200078e0206 */
[----:B------:R-:W-:-:S03]  /*e2430*/  IADD3 R0, R14, R235, RZ ;  /* 0x000000eb0e007210 */ /* 0x000fc60007ffe0ff */
[----:B------:R-:W-:Y:S01]  /*e2440*/  VIADD R16, R10, 0x143 ;  /* 0x000001430a107836 */ /* 0x000fe20000000000 */
[----:B------:R-:W-:Y:S02]  /*e2450*/  ISETP.LT.AND P6, PT, R11, R238, !P3 ;  /* 0x000000ee0b00720c */ /* 0x000fe40005fc1270 */
[----:B------:R-:W-:Y:S01]  /*e2460*/  ISETP.LT.AND P4, PT, R13, R233, !P3 ;  /* 0x000000e90d00720c */ /* 0x000fe20005f81270 */
[----:B------:R-:W-:Y:S01]  /*e2470*/  IMAD.WIDE R238, R14, 0x4, R8 ;  /* 0x000000040eee7825 */ /* 0x000fe200078e0208 */
[----:B------:R-:W1:Y:S08]  /*e2480*/  LDC R243, c[0x0][0x228] ;  /* 0x00008a00fff37b82 */ /* 0x000e700000000800 */
[----:B------:R-:W1:Y:S08]  /*e2490*/  LDC R241, c[0x0][0x248] ;  /* 0x00009200fff17b82 */ /* 0x000e700000000800 */
[----:B------:R-:W1:Y:S08]  /*e24a0*/  LDC.64 R236, c[0x0][0x228] ;  /* 0x00008a00ffec7b82 */ /* 0x000e700000000a00 */
[----:B------:R-:W1:Y:S01]  /*e24b0*/  LDC R235, c[0x0][0x248] ;  /* 0x00009200ffeb7b82 */ /* 0x000e620000000800 */
[----:B---3--:R3:W-:Y:S04]  /*e24c0*/  @P2 STG.E desc[UR60][R244.64], R247 ;  /* 0x000000f7f4002986 */ /* 0x0087e8000c10193c */
[----:B------:R1:W-:Y:S01]  /*e24d0*/  @P5 STG.E desc[UR60][R238.64], R249 ;  /* 0x000000f9ee005986 */ /* 0x0003e2000c10193c */
[----:B------:R-:W-:Y:S01]  /*e24e0*/  ISETP.GE.AND P2, PT, R16, R199, PT ;  /* 0x000000c71000720c */ /* 0x000fe20003f46270 */
[----:B---3--:R-:W-:-:S04]  /*e24f0*/  IMAD.WIDE R244, R0, 0x4, R2 ;  /* 0x0000000400f47825 */ /* 0x008fc800078e0202 */
[----:B-1----:R-:W-:Y:S01]  /*e2500*/  IMAD.WIDE R238, R0, 0x4, R4 ;  /* 0x0000000400ee7825 */ /* 0x002fe200078e0204 */
[----:B------:R-:W3:Y:S04]  /*e2510*/  LDL.LU R249, [R1+0x684] ;  /* 0x0006840001f97983 */ /* 0x000ee80000300800 */
[----:B----4-:R1:W-:Y:S04]  /*e2520*/  @P6 STG.E desc[UR60][R244.64], R248 ;  /* 0x000000f8f4006986 */ /* 0x0103e8000c10193c */
[----:B--2---:R2:W-:Y:S01]  /*e2530*/  @P4 STG.E desc[UR60][R238.64], R250 ;  /* 0x000000faee004986 */ /* 0x0045e2000c10193c */
[----:B------:R-:W-:-:S02]  /*e2540*/  ISETP.LT.AND P4, PT, R13, R197, !P2 ;  /* 0x000000c50d00720c */ /* 0x000fc40005781270 */
[----:B------:R-:W-:Y:S01]  /*e2550*/  ISETP.LT.AND P5, PT, R17, R246, !P3 ;  /* 0x000000f61100720c */ /* 0x000fe20005fa1270 */
[----:B------:R-:W4:Y:S01]  /*e2560*/  LDC R247, c[0x0][0x228] ;  /* 0x00008a00fff77b82 */ /* 0x000f220000000800 */
[----:B------:R-:W-:-:S07]  /*e2570*/  IADD3 R14, R0, R241, RZ ;  /* 0x000000f1000e7210 */ /* 0x000fce0007ffe0ff */
[----:B------:R-:W3:Y:S01]  /*e2580*/  LDC R199, c[0x0][0x228] ;  /* 0x00008a00ffc77b82 */ /* 0x000ee20000000800 */
[----:B-1----:R-:W3:Y:S04]  /*e2590*/  LDL.LU R248, [R1+0xa74] ;  /* 0x000a740001f87983 */ /* 0x002ee80000300800 */
[----:B--2---:R-:W2:Y:S04]  /*e25a0*/  LDL.LU R250, [R1+0x284] ;  /* 0x0002840001fa7983 */ /* 0x004ea80000300800 */
[----:B------:R-:W3:Y:S01]  /*e25b0*/  LDL.LU R197, [R1+0xe84] ;  /* 0x000e840001c57983 */ /* 0x000ee20000300800 */
[----:B------:R-:W-:Y:S01]  /*e25c0*/  ISETP.LT.AND P3, PT, R15, R243, !P3 ;  /* 0x000000f30f00720c */ /* 0x000fe20005f61270 */
[----:B------:R-:W-:-:S04]  /*e25d0*/  IMAD.WIDE R244, R0, 0x4, R6 ;  /* 0x0000000400f47825 */ /* 0x000fc800078e0206 */
[----:B------:R-:W-:Y:S01]  /*e25e0*/  IMAD.WIDE R238, R0, 0x4, R8 ;  /* 0x0000000400ee7825 */ /* 0x000fe200078e0208 */
[----:B------:R-:W-:Y:S01]  /*e25f0*/  ISETP.LT.AND P6, PT, R11, R232, !P2 ;  /* 0x000000e80b00720c */ /* 0x000fe200057c1270 */
[----:B------:R-:W1:Y:S08]  /*e2600*/  LDC R246, c[0x0][0x228] ;  /* 0x00008a00fff67b82 */ /* 0x000e700000000800 */
[----:B------:R-:W2:Y:S01]  /*e2610*/  LDC R243, c[0x0][0x228] ;  /* 0x00008a00fff37b82 */ /* 0x000ea20000000800 */
[----:B------:R4:W-:Y:S07]  /*e2620*/  @P5 STG.E desc[UR60][R244.64], R251 ;  /* 0x000000fbf4005986 */ /* 0x0009ee000c10193c */
[----:B------:R-:W2:Y:S01]  /*e2630*/  LDC.64 R232, c[0x0][0x228] ;  /* 0x00008a00ffe87b82 */ /* 0x000ea20000000a00 */
[----:B------:R4:W-:Y:S04]  /*e2640*/  @P3 STG.E desc[UR60][R238.64], R252 ;  /* 0x000000fcee003986 */ /* 0x0009e8000c10193c */
[----:B----4-:R-:W4:Y:S04]  /*e2650*/  LDL.LU R251, [R1+0x1a78] ;  /* 0x001a780001fb7983 */ /* 0x010f280000300800 */
[----:B------:R-:W4:Y:S01]  /*e2660*/  LDL.LU R252, [R1+0x1678] ;  /* 0x0016780001fc7983 */ /* 0x000f220000300800 */
[----:B------:R-:W-:-:S04]  /*e2670*/  IMAD.WIDE R244, R14, 0x4, R2 ;  /* 0x000000040ef47825 */ /* 0x000fc800078e0202 */
[----:B------:R-:W-:Y:S01]  /*e2680*/  IMAD.WIDE R238, R14, 0x4, R4 ;  /* 0x000000040eee7825 */ /* 0x000fe200078e0204 */
[----:B------:R-:W-:Y:S02]  /*e2690*/  ISETP.LT.AND P3, PT, R17, R247, !P2 ;  /* 0x000000f71100720c */ /* 0x000fe40005761270 */
[----:B------:R-:W2:Y:S01]  /*e26a0*/  LDC R247, c[0x0][0x228] ;  /* 0x00008a00fff77b82 */ /* 0x000ea20000000800 */
[----:B------:R-:W-:Y:S01]  /*e26b0*/  VIADD R16, R10, 0x144 ;  /* 0x000001440a107836 */ /* 0x000fe20000000000 */
[----:B-1----:R-:W-:Y:S02]  /*e26c0*/  ISETP.LT.AND P2, PT, R15, R246, !P2 ;  /* 0x000000f60f00720c */ /* 0x002fe40005741270 */
[----:B------:R-:W-:-:S04]  /*e26d0*/  IADD3 R0, R14, R235, RZ ;  /* 0x000000eb0e007210 */ /* 0x000fc80007ffe0ff */
[----:B------:R-:W1:Y:S01]  /*e26e0*/  LDC R246, c[0x0][0x228] ;  /* 0x00008a00fff67b82 */ /* 0x000e620000000800 */
[----:B------:R-:W-:Y:S01]  /*e26f0*/  ISETP.GE.AND P5, PT, R16, R237, PT ;  /* 0x000000ed1000720c */ /* 0x000fe20003fa6270 */
[----:B------:R-:W-:-:S06]  /*e2700*/  VIADD R16, R10, 0x145 ;  /* 0x000001450a107836 */ /* 0x000fcc0000000000 */
[----:B------:R-:W1:Y:S01]  /*e2710*/  LDC R237, c[0x0][0x248] ;  /* 0x00009200ffed7b82 */ /* 0x000e620000000800 */
[----:B---3--:R3:W-:Y:S04]  /*e2720*/  @P6 STG.E desc[UR60][R244.64], R197 ;  /* 0x000000c5f4006986 */ /* 0x0087e8000c10193c */
[----:B------:R1:W-:Y:S03]  /*e2730*/  @P4 STG.E desc[UR60][R238.64], R249 ;  /* 0x000000f9ee004986 */ /* 0x0003e6000c10193c */
[----:B---3--:R-:W3:Y:S01]  /*e2740*/  LDC R197, c[0x0][0x228] ;  /* 0x00008a00ffc57b82 */ /* 0x008ee20000000800 */
[----:B-1----:R-:W3:Y:S01]  /*e2750*/  LDL.LU R249, [R1+0x1e98] ;  /* 0x001e980001f97983 */ /* 0x002ee20000300800 */
[----:B------:R-:W-:-:S02]  /*e2760*/  ISETP.LT.AND P6, PT, R11, R240, !P5 ;  /* 0x000000f00b00720c */ /* 0x000fc40006fc1270 */
[----:B------:R-:W-:Y:S01]  /*e2770*/  ISETP.LT.AND P4, PT, R13, R199, !P5 ;  /* 0x000000c70d00720c */ /* 0x000fe20006f81270 */
[----:B------:R-:W-:-:S04]  /*e2780*/  IMAD.WIDE R244, R14, 0x4, R6 ;  /* 0x000000040ef47825 */ /* 0x000fc800078e0206 */
[----:B------:R-:W-:Y:S01]  /*e2790*/  IMAD.WIDE R240, R14, 0x4, R8 ;  /* 0x000000040ef07825 */ /* 0x000fe200078e0208 */
[----:B------:R-:W1:Y:S08]  /*e27a0*/  LDC.64 R238, c[0x0][0x228] ;  /* 0x00008a00ffee7b82 */ /* 0x000e700000000a00 */
[----:B------:R-:W1:Y:S01]  /*e27b0*/  LDC R199, c[0x0][0x228] ;  /* 0x00008a00ffc77b82 */ /* 0x000e620000000800 */
[----:B------:R4:W-:Y:S04]  /*e27c0*/  @P3 STG.E desc[UR60][R244.64], R248 ;  /* 0x000000f8f4003986 */ /* 0x0009e8000c10193c */
[----:B--2---:R2:W-:Y:S01]  /*e27d0*/  @P2 STG.E desc[UR60][R240.64], R250 ;  /* 0x000000faf0002986 */ /* 0x0045e2000c10193c */
[----:B------:R-:W-:-:S02]  /*e27e0*/  ISETP.LT.AND P2, PT, R17, R243, !P5 ;  /* 0x000000f31100720c */ /* 0x000fc40006f41270 */
[----:B------:R-:W-:Y:S02]  /*e27f0*/  ISETP.LT.AND P5, PT, R15, R247, !P5 ;  /* 0x000000f70f00720c */ /* 0x000fe40006fa1270 */
[----:B------:R-:W-:Y:S01]  /*e2800*/  ISETP.GE.AND P3, PT, R16, R233, PT ;  /* 0x000000e91000720c */ /* 0x000fe20003f66270 */
[----:B----4-:R-:W-:-:S04]  /*e2810*/  IMAD.WIDE R244, R0, 0x4, R2 ;  /* 0x0000000400f47825 */ /* 0x010fc800078e0202 */
[----:B--2---:R-:W-:Y:S01]  /*e2820*/  IMAD.WIDE R240, R0, 0x4, R4 ;  /* 0x0000000400f07825 */ /* 0x004fe200078e0204 */
[----:B------:R-:W2:Y:S04]  /*e2830*/  LDL.LU R250, [R1+0x688] ;  /* 0x0006880001fa7983 */ /* 0x000ea80000300800 */
[----:B------:R-:W4:Y:S04]  /*e2840*/  LDL.LU R247, [R1+0x1278] ;  /* 0x0012780001f77983 */ /* 0x000f280000300800 */
[----:B------:R1:W-:Y:S04]  /*e2850*/  @P6 STG.E desc[UR60][R244.64], R251 ;  /* 0x000000fbf4006986 */ /* 0x0003e8000c10193c */
[----:B------:R1:W-:Y:S01]  /*e2860*/  @P4 STG.E desc[UR60][R240.64], R252 ;  /* 0x000000fcf0004986 */ /* 0x0003e2000c10193c */
[----:B---3--:R-:W-:Y:S01]  /*e2870*/  ISETP.LT.AND P4, PT, R13, R197, !P3 ;  /* 0x000000c50d00720c */ /* 0x008fe20005f81270 */
[----:B------:R-:W-:Y:S01]  /*e2880*/  VIADD R16, R10, 0x146 ;  /* 0x000001460a107836 */ /* 0x000fe20000000000 */
[C---:B------:R-:W-:Y:S01]  /*e2890*/  IADD3 R14, R0.reuse, R237, RZ ;  /* 0x000000ed000e7210 */ /* 0x040fe20007ffe0ff */
[----:B------:R-:W3:Y:S08]  /*e28a0*/  LDC R243, c[0x0][0x228] ;  /* 0x00008a00fff37b82 */ /* 0x000ef00000000800 */
[----:B------:R-:W3:Y:S08]  /*e28b0*/  LDC R233, c[0x0][0x248] ;  /* 0x00009200ffe97b82 */ /* 0x000ef00000000800 */
[----:B------:R-:W3:Y:S01]  /*e28c0*/  LDC R248, c[0x0][0x228] ;  /* 0x00008a00fff87b82 */ /* 0x000ee20000000800 */
[C---:B-1----:R-:W-:Y:S01]  /*e28d0*/  IMAD.WIDE R244, R0.reuse, 0x4, R6 ;  /* 0x0000000400f47825 */ /* 0x042fe200078e0206 */
[----:B------:R-:W3:Y:S04]  /*e28e0*/  LDL.LU R252, [R1+0x288] ;  /* 0x0002880001fc7983 */ /* 0x000ee80000300800 */
[----:B------:R-:W2:Y:S04]  /*e28f0*/  LDL.LU R197, [R1+0xe88] ;  /* 0x000e880001c57983 */ /* 0x000ea80000300800 */
[----:B------:R-:W3:Y:S01]  /*e2900*/  LDL.LU R251, [R1+0x1a7c] ;  /* 0x001a7c0001fb7983 */ /* 0x000ee20000300800 */
[----:B------:R-:W-:Y:S01]  /*e2910*/  ISETP.LT.AND P6, PT, R11, R234, !P3 ;  /* 0x000000ea0b00720c */ /* 0x000fe20005fc1270 */
[----:B------:R-:W-:Y:S01]  /*e2920*/  IMAD.WIDE R240, R0, 0x4, R8 ;  /* 0x0000000400f07825 */ /* 0x000fe200078e0208 */
[----:B------:R-:W1:Y:S08]  /*e2930*/  LDC.64 R234, c[0x0][0x228] ;  /* 0x00008a00ffea7b82 */ /* 0x000e700000000a00 */
[----:B------:R-:W1:Y:S01]  /*e2940*/  LDC R237, c[0x0][0x248] ;  /* 0x00009200ffed7b82 */ /* 0x000e620000000800 */
[----:B------:R1:W-:Y:S01]  /*e2950*/  @P2 STG.E desc[UR60][R244.64], R249 ;  /* 0x000000f9f4002986 */ /* 0x0003e2000c10193c */
[----:B------:R-:W-:-:S03]  /*e2960*/  ISETP.GE.AND P2, PT, R16, R239, PT ;  /* 0x000000ef1000720c */ /* 0x000fc60003f46270 */
[----:B-1----:R-:W3:Y:S04]  /*e2970*/  LDL.LU R249, [R1+0x167c] ;  /* 0x00167c0001f97983 */ /* 0x002ee80000300800 */
[----:B------:R-:W3:Y:S01]  /*e2980*/  LDL.LU R239, [R1+0xa78] ;  /* 0x000a780001ef7983 */ /* 0x000ee20000300800 */
[----:B------:R-:W-:-:S03]  /*e2990*/  IMAD.WIDE R244, R14, 0x4, R2 ;  /* 0x000000040ef47825 */ /* 0x000fc600078e0202 */
[----:B----4-:R1:W-:Y:S02]  /*e29a0*/  @P5 STG.E desc[UR60][R240.64], R247 ;  /* 0x000000f7f0005986 */ /* 0x0103e4000c10193c */
[----:B-1----:R-:W-:Y:S01]  /*e29b0*/  IMAD.WIDE R240, R14, 0x4, R4 ;  /* 0x000000040ef07825 */ /* 0x002fe200078e0204 */
[----:B------:R-:W1:Y:S01]  /*e29c0*/  LDC R247, c[0x0][0x228] ;  /* 0x00008a00fff77b82 */ /* 0x000e620000000800 */
[----:B--2---:R2:W-:Y:S04]  /*e29d0*/  @P6 STG.E desc[UR60][R244.64], R197 ;  /* 0x000000c5f4006986 */ /* 0x0045e8000c10193c */
[----:B------:R4:W-:Y:S01]  /*e29e0*/  @P4 STG.E desc[UR60][R240.64], R250 ;  /* 0x000000faf0004986 */ /* 0x0009e2000c10193c */
[----:B------:R-:W-:Y:S02]  /*e29f0*/  ISETP.LT.AND P5, PT, R17, R246, !P3 ;  /* 0x000000f61100720c */ /* 0x000fe40005fa1270 */
[----:B--2---:R-:W2:Y:S01]  /*e2a00*/  LDC R197, c[0x0][0x228] ;  /* 0x00008a00ffc57b82 */ /* 0x004ea20000000800 */
[----:B----4-:R-:W4:Y:S01]  /*e2a10*/  LDL.LU R250, [R1+0x1e9c] ;  /* 0x001e9c0001fa7983 */ /* 0x010f220000300800 */
[----:B---3--:R-:W-:-:S02]  /*e2a20*/  ISETP.LT.AND P3, PT, R15, R243, !P3 ;  /* 0x000000f30f00720c */ /* 0x008fc40005f61270 */
[----:B------:R-:W-:Y:S02]  /*e2a30*/  ISETP.LT.AND P6, PT, R11, R242, !P2 ;  /* 0x000000f20b00720c */ /* 0x000fe400057c1270 */
[----:B------:R-:W-:Y:S01]  /*e2a40*/  ISETP.LT.AND P4, PT, R13, R199, !P2 ;  /* 0x000000c70d00720c */ /* 0x000fe20005781270 */
[C---:B------:R-:W-:Y:S01]  /*e2a50*/  IMAD.WIDE R244, R14.reuse, 0x4, R6 ;  /* 0x000000040ef47825 */ /* 0x040fe200078e0206 */
[----:B------:R-:W-:-:S03]  /*e2a60*/  IADD3 R0, R14, R233, RZ ;  /* 0x000000e90e007210 */ /* 0x000fc60007ffe0ff */
[----:B------:R-:W-:-:S04]  /*e2a70*/  IMAD.WIDE R242, R14, 0x4, R8 ;  /* 0x000000040ef27825 */ /* 0x000fc800078e0208 */
[----:B------:R-:W-:Y:S01]  /*e2a80*/  VIADD R16, R10, 0x147 ;  /* 0x000001470a107836 */ /* 0x000fe20000000000 */
[----:B------:R-:W3:Y:S01]  /*e2a90*/  LDC R246, c[0x0][0x228] ;  /* 0x00008a00fff67b82 */ /* 0x000ee20000000800 */
[----:B------:R-:W-:-:S07]  /*e2aa0*/  IADD3 R14, R0, R237, RZ ;  /* 0x000000ed000e7210 */ /* 0x000fce0007ffe0ff */
[----:B------:R-:W4:Y:S08]  /*e2ab0*/  LDC.64 R240, c[0x0][0x228] ;  /* 0x00008a00fff07b82 */ /* 0x000f300000000a00 */
[----:B------:R-:W3:Y:S01]  /*e2ac0*/  LDC R233, c[0x0][0x228] ;  /* 0x00008a00ffe97b82 */ /* 0x000ee20000000800 */
[----:B------:R2:W-:Y:S04]  /*e2ad0*/  @P5 STG.E desc[UR60][R244.64], R239 ;  /* 0x000000eff4005986 */ /* 0x0005e8000c10193c */
[----:B------:R3:W-:Y:S01]  /*e2ae0*/  @P3 STG.E desc[UR60][R242.64], R252 ;  /* 0x000000fcf2003986 */ /* 0x0007e2000c10193c */
[----:B------:R-:W-:-:S02]  /*e2af0*/  ISETP.GE.AND P5, PT, R16, R235, PT ;  /* 0x000000eb1000720c */ /* 0x000fc40003fa6270 */
[----:B------:R-:W-:Y:S02]  /*e2b00*/  ISETP.LT.AND P3, PT, R17, R248, !P2 ;  /* 0x000000f81100720c */ /* 0x000fe40005761270 */
[----:B-1----:R-:W-:Y:S01]  /*e2b10*/  ISETP.LT.AND P2, PT, R15, R247, !P2 ;  /* 0x000000f70f00720c */ /* 0x002fe20005741270 */
[----:B------:R-:W1:Y:S08]  /*e2b20*/  LDC R235, c[0x0][0x248] ;  /* 0x00009200ffeb7b82 */ /* 0x000e700000000800 */
[----:B--2---:R-:W2:Y:S08]  /*e2b30*/  LDC R239, c[0x0][0x228] ;  /* 0x00008a00ffef7b82 */ /* 0x004eb00000000800 */
[----:B------:R-:W2:Y:S01]  /*e2b40*/  LDC R248, c[0x0][0x228] ;  /* 0x00008a00fff87b82 */ /* 0x000ea20000000800 */
[----:B------:R-:W-:-:S04]  /*e2b50*/  IMAD.WIDE R244, R0, 0x4, R2 ;  /* 0x0000000400f47825 */ /* 0x000fc800078e0202 */
[----:B---3--:R-:W-:Y:S01]  /*e2b60*/  IMAD.WIDE R242, R0, 0x4, R4 ;  /* 0x0000000400f27825 */ /* 0x008fe200078e0204 */
[----:B------:R-:W3:Y:S04]  /*e2b70*/  LDL.LU R252, [R1+0x68c] ;  /* 0x00068c0001fc7983 */ /* 0x000ee80000300800 */
[----:B------:R-:W-:Y:S04]  /*e2b80*/  @P6 STG.E desc[UR60][R244.64], R251 ;  /* 0x000000fbf4006986 */ /* 0x000fe8000c10193c */
[----:B------:R1:W-:Y:S04]  /*e2b90*/  @P4 STG.E desc[UR60][R242.64], R249 ;  /* 0x000000f9f2004986 */ /* 0x0003e8000c10193c */
[----:B------:R-:W3:Y:S01]  /*e2ba0*/  LDL.LU R247, [R1+0xa7c] ;  /* 0x000a7c0001f77983 */ /* 0x000ee20000300800 */
[----:B------:R-:W-:-:S03]  /*e2bb0*/  ISETP.LT.AND P4, PT, R13, R197, !P5 ;  /* 0x000000c50d00720c */ /* 0x000fc60006f81270 */
[----:B-1----:R-:W3:Y:S04]  /*e2bc0*/  LDL.LU R249, [R1+0x28c] ;  /* 0x00028c0001f97983 */ /* 0x002ee80000300800 */
[----:B------:R-:W2:Y:S04]  /*e2bd0*/  LDL.LU R197, [R1+0xe8c] ;  /* 0x000e8c0001c57983 */ /* 0x000ea80000300800 */
[----:B------:R-:W3:Y:S01]  /*e2be0*/  LDL.LU R237, [R1+0x127c] ;  /* 0x00127c0001ed7983 */ /* 0x000ee20000300800 */
[----:B------:R-:W-:-:S03]  /*e2bf0*/  IMAD.WIDE R244, R0, 0x4, R6 ;  /* 0x0000000400f47825 */ /* 0x000fc600078e0206 */
[----:B------:R-:W2:Y:S04]  /*e2c00*/  LDL.LU R251, [R1+0x1a80] ;  /* 0x001a800001fb7983 */ /* 0x000ea80000300800 */
[----:B----4-:R1:W-:Y:S04]  /*e2c10*/  @P3 STG.E desc[UR60][R244.64], R250 ;  /* 0x000000faf4003986 */ /* 0x0103e8000c10193c */
[----:B-1----:R-:W4:Y:S01]  /*e2c20*/  LDL.LU R250, [R1+0x1680] ;  /* 0x0016800001fa7983 */ /* 0x002f220000300800 */
[----:B------:R-:W-:Y:S01]  /*e2c30*/  ISETP.LT.AND P6, PT, R11, R198, !P5 ;  /* 0x000000c60b00720c */ /* 0x000fe20006fc1270 */
[----:B------:R-:W-:-:S04]  /*e2c40*/  IMAD.WIDE R242, R0, 0x4, R8 ;  /* 0x0000000400f27825 */ /* 0x000fc800078e0208 */
[----:B------:R-:W-:Y:S01]  /*e2c50*/  IMAD.WIDE R244, R14, 0x4, R2 ;  /* 0x000000040ef47825 */ /* 0x000fe200078e0202 */
[----:B------:R-:W1:Y:S03]  /*e2c60*/  LDC.64 R198, c[0x0][0x228] ;  /* 0x00008a00ffc67b82 */ /* 0x000e660000000a00 */
[----:B------:R-:W-:-:S05]  /*e2c70*/  VIADD R16, R10, 0x148 ;  /* 0x000001480a107836 */ /* 0x000fca0000000000 */
[----:B------:R-:W-:Y:S02]  /*e2c80*/  ISETP.GE.AND P3, PT, R16, R241, PT ;  /* 0x000000f11000720c */ /* 0x000fe40003f66270 */
[----:B------:R-:W-:Y:S01]  /*e2c90*/  IADD3 R0, R14, R235, RZ ;  /* 0x000000eb0e007210 */ /* 0x000fe20007ffe0ff */
[----:B------:R-:W-:Y:S01]  /*e2ca0*/  VIADD R16, R10, 0x149 ;  /* 0x000001490a107836 */ /* 0x000fe20000000000 */
[----:B------:R-:W4:Y:S08]  /*e2cb0*/  LDC R241, c[0x0][0x228] ;  /* 0x00008a00fff17b82 */ /* 0x000f300000000800 */
[----:B------:R-:W4:Y:S01]  /*e2cc0*/  LDC R235, c[0x0][0x248] ;  /* 0x00009200ffeb7b82 */ /* 0x000f220000000800 */
[----:B---3--:R3:W-:Y:S01]  /*e2cd0*/  @P2 STG.E desc[UR60][R242.64], R237 ;  /* 0x000000edf2002986 */ /* 0x0087e2000c10193c */
[----:B------:R-:W-:-:S03]  /*e2ce0*/  ISETP.LT.AND P2, PT, R17, R246, !P5 ;  /* 0x000000f61100720c */ /* 0x000fc60006f41270 */
[----:B--2---:R2:W-:Y:S01]  /*e2cf0*/  @P6 STG.E desc[UR60][R244.64], R197 ;  /* 0x000000c5f4006986 */ /* 0x0045e2000c10193c */
[----:B------:R-:W-:Y:S02]  /*e2d00*/  ISETP.LT.AND P5, PT, R15, R239, !P5 ;  /* 0x000000ef0f00720c */ /* 0x000fe40006fa1270 */
[----:B------:R-:W4:Y:S08]  /*e2d10*/  LDC R246, c[0x0][0x228] ;  /* 0x00008a00fff67b82 */ /* 0x000f300000000800 */
[----:B------:R-:W4:Y:S01]  /*e2d20*/  LDC R239, c[0x0][0x248] ;  /* 0x00009200ffef7b82 */ /* 0x000f220000000800 */
[----:B---3--:R-:W-:-:S07]  /*e2d30*/  IMAD.WIDE R242, R14, 0x4, R4 ;  /* 0x000000040ef27825 */ /* 0x008fce00078e0204 */
[----:B--2---:R-:W2:Y:S01]  /*e2d40*/  LDC R197, c[0x0][0x228] ;  /* 0x00008a00ffc57b82 */ /* 0x004ea20000000800 */
[----:B------:R3:W-:Y:S01]  /*e2d50*/  @P4 STG.E desc[UR60][R242.64], R252 ;  /* 0x000000fcf2004986 */ /* 0x0007e2000c10193c */
[----:B------:R-:W-:Y:S02]  /*e2d60*/  ISETP.LT.AND P6, PT, R11, R236, !P3 ;  /* 0x000000ec0b00720c */ /* 0x000fe40005fc1270 */
[----:B------:R-:W-:Y:S01]  /*e2d70*/  ISETP.LT.AND P4, PT, R13, R233, !P3 ;  /* 0x000000e90d00720c */ /* 0x000fe20005f81270 */
[C---:B------:R-:W-:Y:S01]  /*e2d80*/  IMAD.WIDE R236, R14.reuse, 0x4, R6 ;  /* 0x000000040eec7825 */ /* 0x040fe200078e0206 */
[----:B---3--:R-:W3:Y:S03]  /*e2d90*/  LDL.LU R252, [R1+0x1ea0] ;  /* 0x001ea00001fc7983 */ /* 0x008ee60000300800 */
[----:B------:R-:W-:Y:S01]  /*e2da0*/  IMAD.WIDE R244, R14, 0x4, R8 ;  /* 0x000000040ef47825 */ /* 0x000fe200078e0208 */
[----:B------:R4:W-:Y:S01]  /*e2db0*/  @P2 STG.E desc[UR60][R236.64], R247 ;  /* 0x000000f7ec002986 */ /* 0x0009e2000c10193c */
[----:B-1----:R-:W-:-:S02]  /*e2dc0*/  ISETP.GE.AND P2, PT, R16, R199, PT ;  /* 0x000000c71000720c */ /* 0x002fc40003f46270 */
[----:B----4-:R-:W-:Y:S01]  /*e2dd0*/  IADD3 R14, R0, R239, RZ ;  /* 0x000000ef000e7210 */ /* 0x010fe20007ffe0ff */
[----:B------:R-:W1:Y:S01]  /*e2de0*/  LDC.64 R242, c[0x0][0x228] ;  /* 0x00008a00fff27b82 */ /* 0x000e620000000a00 */
[----:B------:R4:W-:Y:S01]  /*e2df0*/  @P5 STG.E desc[UR60][R244.64], R249 ;  /* 0x000000f9f4005986 */ /* 0x0009e2000c10193c */
[----:B------:R-:W-:-:S06]  /*e2e00*/  ISETP.LT.AND P5, PT, R17, R248, !P3 ;  /* 0x000000f81100720c */ /* 0x000fcc0005fa1270 */
[----:B------:R-:W1:Y:S08]  /*e2e10*/  LDC R199, c[0x0][0x228] ;  /* 0x00008a00ffc77b82 */ /* 0x000e700000000800 */
[----:B------:R-:W1:Y:S01]  /*e2e20*/  LDC R247, c[0x0][0x228] ;  /* 0x00008a00fff77b82 */ /* 0x000e620000000800 */
[----:B------:R-:W-:-:S04]  /*e2e30*/  IMAD.WIDE R236, R0, 0x4, R2 ;  /* 0x0000000400ec7825 */ /* 0x000fc800078e0202 */
[----:B----4-:R-:W-:Y:S01]  /*e2e40*/  IMAD.WIDE R244, R0, 0x4, R4 ;  /* 0x0000000400f47825 */ /* 0x010fe200078e0204 */
[----:B------:R-:W4:Y:S04]  /*e2e50*/  LDL.LU R249, [R1+0x690] ;  /* 0x0006900001f97983 */ /* 0x000f280000300800 */
[----:B------:R-:W-:Y:S04]  /*e2e60*/  @P6 STG.E desc[UR60][R236.64], R251 ;  /* 0x000000fbec006986 */ /* 0x000fe8000c10193c */
[----:B------:R2:W-:Y:S04]  /*e2e70*/  @P4 STG.E desc[UR60][R244.64], R250 ;  /* 0x000000faf4004986 */ /* 0x0005e8000c10193c */
[----:B------:R-:W4:Y:S01]  /*e2e80*/  LDL.LU R248, [R1+0xa90] ;  /* 0x000a900001f87983 */ /* 0x000f220000300800 */
[----:B--2---:R-:W-:-:S03]  /*e2e90*/  ISETP.LT.AND P4, PT, R13, R197, !P2 ;  /* 0x000000c50d00720c */ /* 0x004fc60005781270 */
[----:B------:R-:W2:Y:S04]  /*e2ea0*/  LDL.LU R250, [R1+0xa80] ;  /* 0x000a800001fa7983 */ /* 0x000ea80000300800 */
[----:B------:R-:W4:Y:S04]  /*e2eb0*/  LDL.LU R197, [R1+0xe90] ;  /* 0x000e900001c57983 */ /* 0x000f280000300800 */
[----:B------:R-:W2:Y:S01]  /*e2ec0*/  LDL.LU R239, [R1+0x1280] ;  /* 0x0012800001ef7983 */ /* 0x000ea20000300800 */
[----:B------:R-:W-:-:S03]  /*e2ed0*/  IMAD.WIDE R236, R0, 0x4, R6 ;  /* 0x0000000400ec7825 */ /* 0x000fc600078e0206 */
[----:B------:R-:W4:Y:S01]  /*e2ee0*/  LDL.LU R251, [R1+0x1a84] ;  /* 0x001a840001fb7983 */ /* 0x000f220000300800 */
[----:B------:R-:W-:Y:S02]  /*e2ef0*/  ISETP.LT.AND P3, PT, R15, R246, !P3 ;  /* 0x000000f60f00720c */ /* 0x000fe40005f61270 */
[----:B------:R-:W-:Y:S01]  /*e2f00*/  ISETP.LT.AND P6, PT, R11, R232, !P2 ;  /* 0x000000e80b00720c */ /* 0x000fe200057c1270 */
[----:B------:R-:W-:Y:S01]  /*e2f10*/  IMAD.WIDE R244, R0, 0x4, R8 ;  /* 0x0000000400f47825 */ /* 0x000fe200078e0208 */
[----:B------:R-:W1:Y:S01]  /*e2f20*/  LDC.64 R232, c[0x0][0x228] ;  /* 0x00008a00ffe87b82 */ /* 0x000e620000000a00 */
[----:B---3--:R3:W-:Y:S02]  /*e2f30*/  @P5 STG.E desc[UR60][R236.64], R252 ;  /* 0x000000fcec005986 */ /* 0x0087e4000c10193c */
[----:B------:R-:W-:-:S05]  /*e2f40*/  VIADD R16, R10, 0x14a ;  /* 0x0000014a0a107836 */ /* 0x000fca0000000000 */
[----:B------:R-:W1:Y:S01]  /*e2f50*/  LDC R246, c[0x0][0x228] ;  /* 0x00008a00fff67b82 */ /* 0x000e620000000800 */
[----:B---3--:R-:W3:Y:S01]  /*e2f60*/  LDL.LU R252, [R1+0x1684] ;  /* 0x0016840001fc7983 */ /* 0x008ee20000300800 */
[----:B------:R-:W-:-:S03]  /*e2f70*/  IMAD.WIDE R236, R14, 0x4, R2 ;  /* 0x000000040eec7825 */ /* 0x000fc600078e0202 */
[----:B--2---:R2:W-:Y:S04]  /*e2f80*/  @P3 STG.E desc[UR60][R244.64], R239 ;  /* 0x000000eff4003986 */ /* 0x0045e8000c10193c */
[----:B----4-:R4:W-:Y:S01]  /*e2f90*/  @P6 STG.E desc[UR60][R236.64], R197 ;  /* 0x000000c5ec006986 */ /* 0x0109e2000c10193c */
[----:B--2---:R-:W-:Y:S01]  /*e2fa0*/  IMAD.WIDE R244, R14, 0x4, R4 ;  /* 0x000000040ef47825 */ /* 0x004fe200078e0204 */
[----:B-1----:R-:W-:Y:S01]  /*e2fb0*/  ISETP.LT.AND P3, PT, R17, R247, !P2 ;  /* 0x000000f71100720c */ /* 0x002fe20005761270 */
[----:B----4-:R-:W1:Y:S01]  /*e2fc0*/  LDC R197, c[0x0][0x228] ;  /* 0x00008a00ffc57b82 */ /* 0x010e620000000800 */
[----:B------:R-:W-:Y:S02]  /*e2fd0*/  ISETP.GE.AND P5, PT, R16, R243, PT ;  /* 0x000000f31000720c */ /* 0x000fe40003fa6270 */
[----:B------:R-:W-:Y:S01]  /*e2fe0*/  IADD3 R0, R14, R235, RZ ;  /* 0x000000eb0e007210 */ /* 0x000fe20007ffe0ff */
[----:B------:R2:W-:Y:S01]  /*e2ff0*/  @P4 STG.E desc[UR60][R244.64], R249 ;  /* 0x000000f9f4004986 */ /* 0x0005e2000c10193c */
[----:B------:R-:W-:-:S03]  /*e3000*/  ISETP.LT.AND P2, PT, R15, R241, !P2 ;  /* 0x000000f10f00720c */ /* 0x000fc60005741270 */
[----:B------:R-:W4:Y:S01]  /*e3010*/  LDC R241, c[0x0][0x248] ;  /* 0x00009200fff17b82 */ /* 0x000f220000000800 */
[----:B------:R-:W-:-:S07]  /*e3020*/  VIADD R16, R10, 0x14b ;  /* 0x0000014b0a107836 */ /* 0x000fce0000000000 */
[----:B------:R-:W1:Y:S08]  /*e3030*/  LDC R243, c[0x0][0x228] ;  /* 0x00008a00fff37b82 */ /* 0x000e700000000800 */
[----:B------:R-:W1:Y:S08]  /*e3040*/  LDC R247, c[0x0][0x228] ;  /* 0x00008a00fff77b82 */ /* 0x000e700000000800 */
[----:B------:R-:W1:Y:S01]  /*e3050*/  LDC.64 R236, c[0x0][0x228] ;  /* 0x00008a00ffec7b82 */ /* 0x000e620000000a00 */
[----:B--2---:R-:W2:Y:S01]  /*e3060*/  LDL.LU R249, [R1+0x1ea4] ;  /* 0x001ea40001f97983 */ /* 0x004ea20000300800 */
[----:B------:R-:W-:-:S02]  /*e3070*/  ISETP.LT.AND P6, PT, R11, R238, !P5 ;  /* 0x000000ee0b00720c */ /* 0x000fc40006fc1270 */
[----:B------:R-:W-:Y:S01]  /*e3080*/  ISETP.LT.AND P4, PT, R13, R199, !P5 ;  /* 0x000000c70d00720c */ /* 0x000fe20006f81270 */
[----:B------:R-:W-:-:S04]  /*e3090*/  IMAD.WIDE R244, R14, 0x4, R6 ;  /* 0x000000040ef47825 */ /* 0x000fc800078e0206 */
[----:B------:R-:W-:Y:S01]  /*e30a0*/  IMAD.WIDE R238, R14, 0x4, R8 ;  /* 0x000000040eee7825 */ /* 0x000fe200078e0208 */
[----:B------:R-:W2:Y:S01]  /*e30b0*/  LDC R199, c[0x0][0x228] ;  /* 0x00008a00ffc77b82 */ /* 0x000ea20000000800 */
[----:B------:R4:W-:Y:S04]  /*e30c0*/  @P3 STG.E desc[UR60][R244.64], R248 ;  /* 0x000000f8f4003986 */ /* 0x0009e8000c10193c */
[----:B------:R4:W-:Y:S01]  /*e30d0*/  @P2 STG.E desc[UR60][R238.64], R250 ;  /* 0x000000faee002986 */ /* 0x0009e2000c10193c */
[----:B------:R-:W-:Y:S01]  /*e30e0*/  ISETP.GE.AND P3, PT, R16, R233, PT ;  /* 0x000000e91000720c */ /* 0x000fe20003f66270 */
[----:B----4-:R-:W-:-:S04]  /*e30f0*/  IMAD.WIDE R244, R0, 0x4, R2 ;  /* 0x0000000400f47825 */ /* 0x010fc800078e0202 */
[C---:B------:R-:W-:Y:S01]  /*e3100*/  IMAD.WIDE R238, R0.reuse, 0x4, R4 ;  /* 0x0000000400ee7825 */ /* 0x040fe200078e0204 */
[----:B------:R-:W4:Y:S04]  /*e3110*/  LDL.LU R250, [R1+0x694] ;  /* 0x0006940001fa7983 */ /* 0x000f280000300800 */
[----:B------:R1:W-:Y:S04]  /*e3120*/  @P6 STG.E desc[UR60][R244.64], R251 ;  /* 0x000000fbf4006986 */ /* 0x0003e8000c10193c */
[----:B------:R-:W4:Y:S01]  /*e3130*/  LDL.LU R248, [R1+0xa94] ;  /* 0x000a940001f87983 */ /* 0x000f220000300800 */
[----:B------:R-:W-:-:S02]  /*e3140*/  IADD3 R14, R0, R241, RZ ;  /* 0x000000f1000e7210 */ /* 0x000fc40007ffe0ff */
[----:B------:R-:W-:Y:S01]  /*e3150*/  ISETP.LT.AND P2, PT, R17, R246, !P5 ;  /* 0x000000f61100720c */ /* 0x000fe20006f41270 */
[----:B------:R-:W2:Y:S08]  /*e3160*/  LDC R233, c[0x0][0x248] ;  /* 0x00009200ffe97b82 */ /* 0x000eb00000000800 */
[----:B------:R-:W2:Y:S01]  /*e3170*/  LDC R246, c[0x0][0x228] ;  /* 0x00008a00fff67b82 */ /* 0x000ea20000000800 */
[----:B-1----:R-:W-:Y:S01]  /*e3180*/  IMAD.WIDE R244, R0, 0x4, R6 ;  /* 0x0000000400f47825 */ /* 0x002fe200078e0206 */
[----:B---3--:R1:W-:Y:S01]  /*e3190*/  @P4 STG.E desc[UR60][R238.64], R252 ;  /* 0x000000fcee004986 */ /* 0x0083e2000c10193c */
[----:B------:R-:W-:-:S03]  /*e31a0*/  ISETP.LT.AND P4, PT, R13, R197, !P3 ;  /* 0x000000c50d00720c */ /* 0x000fc60005f81270 */
[----:B-1----:R-:W3:Y:S04]  /*e31b0*/  LDL.LU R252, [R1+0xa84] ;  /* 0x000a840001fc7983 */ /* 0x002ee80000300800 */
[----:B------:R-:W4:Y:S04]  /*e31c0*/  LDL.LU R197, [R1+0xe94] ;  /* 0x000e940001c57983 */ /* 0x000f280000300800 */
[----:B------:R-:W3:Y:S04]  /*e31d0*/  LDL.LU R241, [R1+0x1284] ;  /* 0x0012840001f17983 */ /* 0x000ee80000300800 */
[----:B------:R-:W4:Y:S04]  /*e31e0*/  LDL.LU R251, [R1+0x1a88] ;  /* 0x001a880001fb7983 */ /* 0x000f280000300800 */
[----:B--2---:R1:W-:Y:S04]  /*e31f0*/  @P2 STG.E desc[UR60][R244.64], R249 ;  /* 0x000000f9f4002986 */ /* 0x0043e8000c10193c */
[----:B-1----:R-:W2:Y:S01]  /*e3200*/  LDL.LU R249, [R1+0x1688] ;  /* 0x0016880001f97983 */ /* 0x002ea20000300800 */
[----:B------:R-:W-:-:S02]  /*e3210*/  ISETP.LT.AND P5, PT, R15, R243, !P5 ;  /* 0x000000f30f00720c */ /* 0x000fc40006fa1270 */
[----:B------:R-:W-:Y:S01]  /*e3220*/  ISETP.LT.AND P6, PT, R11, R234, !P3 ;  /* 0x000000ea0b00720c */ /* 0x000fe20005fc1270 */
[----:B------:R-:W-:-:S04]  /*e3230*/  IMAD.WIDE R238, R0, 0x4, R8 ;  /* 0x0000000400ee7825 */ /* 0x000fc800078e0208 */
[----:B------:R-:W-:-:S04]  /*e3240*/  IMAD.WIDE R244, R14, 0x4, R2 ;  /* 0x000000040ef47825 */ /* 0x000fc800078e0202 */
[----:B------:R-:W-:Y:S01]  /*e3250*/  VIADD R16, R10, 0x14c ;  /* 0x0000014c0a107836 */ /* 0x000fe20000000000 */
[----:B------:R-:W1:Y:S08]  /*e3260*/  LDC.64 R234, c[0x0][0x228] ;  /* 0x00008a00ffea7b82 */ /* 0x000e700000000a00 */
[----:B------:R-:W1:Y:S01]  /*e3270*/  LDC R243, c[0x0][0x228] ;  /* 0x00008a00fff37b82 */ /* 0x000e620000000800 */
[----:B------:R-:W-:-:S07]  /*e3280*/  ISETP.GE.AND P2, PT, R16, R237, PT ;  /* 0x000000ed1000720c */ /* 0x000fce0003f46270 */
[----:B------:R-:W1:Y:S01]  /*e3290*/  LDC R237, c[0x0][0x248] ;  /* 0x00009200ffed7b82 */ /* 0x000e620000000800 */
[----:B------:R-:W-:Y:S01]  /*e32a0*/  IADD3 R0, R14, R233, RZ ;  /* 0x000000e90e007210 */ /* 0x000fe20007ffe0ff */
[----:B------:R-:W-:-:S06]  /*e32b0*/  VIADD R16, R10, 0x14d ;  /* 0x0000014d0a107836 */ /* 0x000fcc0000000000 */
[----:B------:R-:W2:Y:S01]  /*e32c0*/  LDC R233, c[0x0][0x228] ;  /* 0x00008a00ffe97b82 */ /* 0x000ea20000000800 */
[----:B---3--:R3:W-:Y:S01]  /*e32d0*/  @P5 STG.E desc[UR60][R238.64], R241 ;  /* 0x000000f1ee005986 */ /* 0x0087e2000c10193c */
[----:B------:R-:W-:-:S03]  /*e32e0*/  ISETP.LT.AND P5, PT, R17, R247, !P3 ;  /* 0x000000f71100720c */ /* 0x000fc60005fa1270 */
[----:B----4-:R4:W-:Y:S03]  /*e32f0*/  @P6 STG.E desc[UR60][R244.64], R197 ;  /* 0x000000c5f4006986 */ /* 0x0109e6000c10193c */
[----:B------:R-:W1:Y:S01]  /*e3300*/  LDC R247, c[0x0][0x228] ;  /* 0x00008a00fff77b82 */ /* 0x000e620000000800 */
[----:B------:R-:W-:Y:S01]  /*e3310*/  ISETP.LT.AND P3, PT, R15, R246, !P3 ;  /* 0x000000f60f00720c */ /* 0x000fe20005f61270 */
[----:B---3--:R-:W-:-:S06]  /*e3320*/  IMAD.WIDE R238, R14, 0x4, R4 ;  /* 0x000000040eee7825 */ /* 0x008fcc00078e0204 */
[----:B----4-:R-:W3:Y:S01]  /*e3330*/  LDC R197, c[0x0][0x228] ;  /* 0x00008a00ffc57b82 */ /* 0x010ee20000000800 */
[----:B------:R-:W-:Y:S01]  /*e3340*/  ISETP.LT.AND P6, PT, R11, R240, !P2 ;  /* 0x000000f00b00720c */ /* 0x000fe200057c1270 */
[C---:B------:R-:W-:Y:S01]  /*e3350*/  IMAD.WIDE R244, R14.reuse, 0x4, R6 ;  /* 0x000000040ef47825 */ /* 0x040fe200078e0206 */
[----:B------:R4:W-:Y:S01]  /*e3360*/  @P4 STG.E desc[UR60][R238.64], R250 ;  /* 0x000000faee004986 */ /* 0x0009e2000c10193c */
[----:B------:R-:W-:Y:S02]  /*e3370*/  ISETP.LT.AND P4, PT, R13, R199, !P2 ;  /* 0x000000c70d00720c */ /* 0x000fe40005781270 */
[----:B------:R-:W-:Y:S02]  /*e3380*/  IMAD.WIDE R240, R14, 0x4, R8 ;  /* 0x000000040ef07825 */ /* 0x000fe400078e0208 */
[----:B------:R-:W3:Y:S01]  /*e3390*/  LDC R246, c[0x0][0x228] ;  /* 0x00008a00fff67b82 */ /* 0x000ee20000000800 */
[----:B----4-:R-:W4:Y:S04]  /*e33a0*/  LDL.LU R250, [R1+0x1ea8] ;  /* 0x001ea80001fa7983 */ /* 0x010f280000300800 */
[----:B------:R3:W-:Y:S04]  /*e33b0*/  @P5 STG.E desc[UR60][R244.64], R248 ;  /* 0x000000f8f4005986 */ /* 0x0007e8000c10193c */
[----:B------:R3:W-:Y:S01]  /*e33c0*/  @P3 STG.E desc[UR60][R240.64], R252 ;  /* 0x000000fcf0003986 */ /* 0x0007e2000c10193c */
[----:B-1----:R-:W-:-:S02]  /*e33d0*/  ISETP.GE.AND P5, PT, R16, R235, PT ;  /* 0x000000eb1000720c */ /* 0x002fc40003fa6270 */
[----:B------:R-:W-:Y:S02]  /*e33e0*/  ISETP.LT.AND P3, PT, R17, R243, !P2 ;  /* 0x000000f31100720c */ /* 0x000fe40005761270 */
[----:B------:R-:W-:Y:S02]  /*e33f0*/  ISETP.LT.AND P2, PT, R15, R247, !P2 ;  /* 0x000000f70f00720c */ /* 0x000fe40005741270 */
[C---:B------:R-:W-:Y:S01]  /*e3400*/  IADD3 R14, R0.reuse, R237, RZ ;  /* 0x000000ed000e7210 */ /* 0x040fe20007ffe0ff */
[----:B------:R-:W1:Y:S08]  /*e3410*/  LDC R243, c[0x0][0x228] ;  /* 0x00008a00fff37b82 */ /* 0x000e700000000800 */
[----:B------:R-:W1:Y:S08]  /*e3420*/  LDC.64 R238, c[0x0][0x228] ;  /* 0x00008a00ffee7b82 */ /* 0x000e700000000a00 */
[----:B------:R-:W1:Y:S08]  /*e3430*/  LDC R235, c[0x0][0x248] ;  /* 0x00009200ffeb7b82 */ /* 0x000e700000000800 */
[----:B---3--:R-:W3:Y:S01]  /*e3440*/  LDC R248, c[0x0][0x228] ;  /* 0x00008a00fff87b82 */ /* 0x008ee20000000800 */
[----:B------:R-:W-:-:S04]  /*e3450*/  IMAD.WIDE R244, R0, 0x4, R2 ;  /* 0x0000000400f47825 */ /* 0x000fc800078e0202 */
[----:B------:R-:W-:Y:S01]  /*e3460*/  IMAD.WIDE R240, R0, 0x4, R4 ;  /* 0x0000000400f07825 */ /* 0x000fe200078e0204 */
[----:B------:R-:W3:Y:S04]  /*e3470*/  LDL.LU R252, [R1+0x698] ;  /* 0x0006980001fc7983 */ /* 0x000ee80000300800 */
[----:B------:R-:W-:Y:S04]  /*e3480*/  @P6 STG.E desc[UR60][R244.64], R251 ;  /* 0x000000fbf4006986 */ /* 0x000fe8000c10193c */
[----:B------:R-:W3:Y:S04]  /*e3490*/  LDL.LU R247, [R1+0xa98] ;  /* 0x000a980001f77983 */ /* 0x000ee80000300800 */
[----:B--2---:R2:W-:Y:S01]  /*e34a0*/  @P4 STG.E desc[UR60][R240.64], R249 ;  /* 0x000000f9f0004986 */ /* 0x0045e2000c10193c */
[----:B------:R-:W-:-:S03]  /*e34b0*/  ISETP.LT.AND P4, PT, R13, R197, !P5 ;  /* 0x000000c50d00720c */ /* 0x000fc60006f81270 */
[----:B--2---:R-:W2:Y:S04]  /*e34c0*/  LDL.LU R249, [R1+0xa88] ;  /* 0x000a880001f97983 */ /* 0x004ea80000300800 */
[----:B------:R-:W3:Y:S04]  /*e34d0*/  LDL.LU R197, [R1+0xe98] ;  /* 0x000e980001c57983 */ /* 0x000ee80000300800 */
[----:B------:R-:W2:Y:S01]  /*e34e0*/  LDL.LU R237, [R1+0x1288] ;  /* 0x0012880001ed7983 */ /* 0x000ea20000300800 */
[----:B------:R-:W-:-:S03]  /*e34f0*/  IMAD.WIDE R244, R0, 0x4, R6 ;  /* 0x0000000400f47825 */ /* 0x000fc600078e0206 */
[----:B------:R-:W3:Y:S01]  /*e3500*/  LDL.LU R251, [R1+0x1a8c] ;  /* 0x001a8c0001fb7983 */ /* 0x000ee20000300800 */
[----:B------:R-:W-:Y:S01]  /*e3510*/  ISETP.LT.AND P6, PT, R11, R198, !P5 ;  /* 0x000000c60b00720c */ /* 0x000fe20006fc1270 */
[----:B------:R-:W-:Y:S01]  /*e3520*/  IMAD.WIDE R240, R0, 0x4, R8 ;  /* 0x0000000400f07825 */ /* 0x000fe200078e0208 */
[----:B------:R-:W1:Y:S01]  /*e3530*/  LDC.64 R198, c[0x0][0x228] ;  /* 0x00008a00ffc67b82 */ /* 0x000e620000000a00 */
[----:B----4-:R4:W-:Y:S04]  /*e3540*/  @P3 STG.E desc[UR60][R244.64], R250 ;  /* 0x000000faf4003986 */ /* 0x0109e8000c10193c */
[----:B----4-:R-:W4:Y:S01]  /*e3550*/  LDL.LU R250, [R1+0x168c] ;  /* 0x00168c0001fa7983 */ /* 0x010f220000300800 */
[----:B------:R-:W-:-:S03]  /*e3560*/  IMAD.WIDE R244, R14, 0x4, R2 ;  /* 0x000000040ef47825 */ /* 0x000fc600078e0202 */
[----:B--2---:R2:W-:Y:S04]  /*e3570*/  @P2 STG.E desc[UR60][R240.64], R237 ;  /* 0x000000edf0002986 */ /* 0x0045e8000c10193c */
[----:B---3--:R3:W-:Y:S01]  /*e3580*/  @P6 STG.E desc[UR60][R244.64], R197 ;  /* 0x000000c5f4006986 */ /* 0x0087e2000c10193c */
[----:B--2---:R-:W-:-:S04]  /*e3590*/  IMAD.WIDE R240, R14, 0x4, R4 ;  /* 0x000000040ef07825 */ /* 0x004fc800078e0204 */
[----:B------:R-:W-:Y:S01]  /*e35a0*/  VIADD R16, R10, 0x14e ;  /* 0x0000014e0a107836 */ /* 0x000fe20000000000 */
[----:B---3--:R-:W2:Y:S08]  /*e35b0*/  LDC R197, c[0x0][0x228] ;  /* 0x00008a00ffc57b82 */ /* 0x008eb00000000800 */
[----:B------:R-:W3:Y:S01]  /*e35c0*/  LDC R237, c[0x0][0x248] ;  /* 0x00009200ffed7b82 */ /* 0x000ee20000000800 */
[----:B------:R1:W-:Y:S04]  /*e35d0*/  @P4 STG.E desc[UR60][R240.64], R252 ;  /* 0x000000fcf0004986 */ /* 0x0003e8000c10193c */
[----:B-1----:R-:W2:Y:S01]  /*e35e0*/  LDL.LU R252, [R1+0x1eac] ;  /* 0x001eac0001fc7983 */ /* 0x002ea20000300800 */
[----:B------:R-:W-:-:S02]  /*e35f0*/  ISETP.LT.AND P2, PT, R17, R246, !P5 ;  /* 0x000000f61100720c */ /* 0x000fc40006f41270 */
[----:B------:R-:W-:Y:S02]  /*e3600*/  ISETP.LT.AND P5, PT, R15, R243, !P5 ;  /* 0x000000f30f00720c */ /* 0x000fe40006fa1270 */
        /* <DEDUP_REMOVED lines=9> */
[----:B------:R-:W1:Y:S01]  /*e36a0*/  LDC.64 R240, c[0x0][0x228] ;  /* 0x00008a00fff07b82 */ /* 0x000e620000000a00 */
[----:B------:R3:W-:Y:S04]  /*e36b0*/  @P2 STG.E desc[UR60][R244.64], R247 ;  /* 0x000000f7f4002986 */ /* 0x0007e8000c10193c */
[----:B------:R3:W-:Y:S01]  /*e36c0*/  @P5 STG.E desc[UR60][R242.64], R249 ;  /* 0x000000f9f2005986 */ /* 0x0007e2000c10193c */
[----:B------:R-:W-:-:S02]  /*e36d0*/  ISETP.GE.AND P2, PT, R16, R199, PT ;  /* 0x000000c71000720c */ /* 0x000fc40003f46270 */
[----:B------:R-:W-:Y:S02]  /*e36e0*/  ISETP.LT.AND P5, PT, R17, R248, !P3 ;  /* 0x000000f81100720c */ /* 0x000fe40005fa1270 */
[C---:B---3--:R-:W-:Y:S01]  /*e36f0*/  IADD3 R14, R0.reuse, R237, RZ ;  /* 0x000000ed000e7210 */ /* 0x048fe20007ffe0ff */
[----:B------:R-:W3:Y:S01]  /*e3700*/  LDC R199, c[0x0][0x228] ;  /* 0x00008a00ffc77b82 */ /* 0x000ee20000000800 */
[----:B------:R-:W-:-:S07]  /*e3710*/  IMAD.WIDE R244, R0, 0x4, R2 ;  /* 0x0000000400f47825 */ /* 0x000fce00078e0202 */
[----:B------:R-:W3:Y:S08]  /*e3720*/  LDC R235, c[0x0][0x248] ;  /* 0x00009200ffeb7b82 */ /* 0x000ef00000000800 */
[----:B------:R-:W3:Y:S01]  /*e3730*/  LDC R247, c[0x0][0x228] ;  /* 0x00008a00fff77b82 */ /* 0x000ee20000000800 */
[C---:B------:R-:W-:Y:S01]  /*e3740*/  IMAD.WIDE R242, R0.reuse, 0x4, R4 ;  /* 0x0000000400f27825 */ /* 0x040fe200078e0204 */
[----:B------:R-:W3:Y:S04]  /*e3750*/  LDL.LU R249, [R1+0x69c] ;  /* 0x00069c0001f97983 */ /* 0x000ee80000300800 */
[----:B------:R1:W-:Y:S04]  /*e3760*/  @P6 STG.E desc[UR60][R244.64], R251 ;  /* 0x000000fbf4006986 */ /* 0x0003e8000c10193c */
[----:B------:R-:W3:Y:S01]  /*e3770*/  LDL.LU R248, [R1+0xa9c] ;  /* 0x000a9c0001f87983 */ /* 0x000ee20000300800 */
[----:B-1----:R-:W-:-:S03]  /*e3780*/  IMAD.WIDE R244, R0, 0x4, R6 ;  /* 0x0000000400f47825 */ /* 0x002fc600078e0206 */
[----:B----4-:R1:W-:Y:S01]  /*e3790*/  @P4 STG.E desc[UR60][R242.64], R250 ;  /* 0x000000faf2004986 */ /* 0x0103e2000c10193c */
[----:B--2---:R-:W-:-:S03]  /*e37a0*/  ISETP.LT.AND P4, PT, R13, R197, !P2 ;  /* 0x000000c50d00720c */ /* 0x004fc60005781270 */
[----:B-1----:R-:W2:Y:S04]  /*e37b0*/  LDL.LU R250, [R1+0xa8c] ;  /* 0x000a8c0001fa7983 */ /* 0x002ea80000300800 */
[----:B------:R-:W4:Y:S04]  /*e37c0*/  LDL.LU R197, [R1+0xe9c] ;  /* 0x000e9c0001c57983 */ /* 0x000f280000300800 */
[----:B------:R-:W2:Y:S04]  /*e37d0*/  LDL.LU R237, [R1+0x128c] ;  /* 0x00128c0001ed7983 */ /* 0x000ea80000300800 */
[----:B------:R-:W4:Y:S04]  /*e37e0*/  LDL.LU R251, [R1+0x1a90] ;  /* 0x001a900001fb7983 */ /* 0x000f280000300800 */
[----:B------:R1:W-:Y:S04]  /*e37f0*/  @P5 STG.E desc[UR60][R244.64], R252 ;  /* 0x000000fcf4005986 */ /* 0x0003e8000c10193c */
[----:B-1----:R-:W4:Y:S01]  /*e3800*/  LDL.LU R252, [R1+0x1690] ;  /* 0x0016900001fc7983 */ /* 0x002f220000300800 */
[----:B------:R-:W-:-:S02]  /*e3810*/  ISETP.LT.AND P3, PT, R15, R246, !P3 ;  /* 0x000000f60f00720c */ /* 0x000fc40005f61270 */
[----:B------:R-:W-:Y:S01]  /*e3820*/  ISETP.LT.AND P6, PT, R11, R232, !P2 ;  /* 0x000000e80b00720c */ /* 0x000fe200057c1270 */
[----:B------:R-:W-:-:S04]  /*e3830*/  IMAD.WIDE R242, R0, 0x4, R8 ;  /* 0x0000000400f27825 */ /* 0x000fc800078e0208 */
[----:B------:R-:W-:Y:S01]  /*e3840*/  IMAD.WIDE R244, R14, 0x4, R2 ;  /* 0x000000040ef47825 */ /* 0x000fe200078e0202 */
[----:B------:R-:W1:Y:S03]  /*e3850*/  LDC.64 R232, c[0x0][0x228] ;  /* 0x00008a00ffe87b82 */ /* 0x000e660000000a00 */
[----:B------:R-:W-:-:S05]  /*e3860*/  VIADD R16, R10, 0x150 ;  /* 0x000001500a107836 */ /* 0x000fca0000000000 */
[----:B------:R-:W1:Y:S01]  /*e3870*/  LDC R246, c[0x0][0x228] ;  /* 0x00008a00fff67b82 */ /* 0x000e620000000800 */
[----:B------:R-:W-:Y:S02]  /*e3880*/  ISETP.GE.AND P5, PT, R16, R241, PT ;  /* 0x000000f11000720c */ /* 0x000fe40003fa6270 */
[----:B---3--:R-:W-:Y:S01]  /*e3890*/  IADD3 R0, R14, R235, RZ ;  /* 0x000000eb0e007210 */ /* 0x008fe20007ffe0ff */
[----:B------:R-:W-:-:S04]  /*e38a0*/  VIADD R16, R10, 0x151 ;  /* 0x000001510a107836 */ /* 0x000fc80000000000 */
[----:B------:R-:W3:Y:S01]  /*e38b0*/  LDC R241, c[0x0][0x228] ;  /* 0x00008a00fff17b82 */ /* 0x000ee20000000800 */
[----:B--2---:R2:W-:Y:S01]  /*e38c0*/  @P3 STG.E desc[UR60][R242.64], R237 ;  /* 0x000000edf2003986 */ /* 0x0045e2000c10193c */
[----:B------:R-:W-:-:S03]  /*e38d0*/  ISETP.LT.AND P3, PT, R17, R247, !P2 ;  /* 0x000000f71100720c */ /* 0x000fc60005761270 */
[----:B----4-:R4:W-:Y:S01]  /*e38e0*/  @P6 STG.E desc[UR60][R244.64], R197 ;  /* 0x000000c5f4006986 */ /* 0x0109e2000c10193c */
[----:B------:R-:W-:Y:S02]  /*e38f0*/  ISETP.LT.AND P2, PT, R15, R239, !P2 ;  /* 0x000000ef0f00720c */ /* 0x000fe40005741270 */
[----:B------:R-:W3:Y:S08]  /*e3900*/  LDC R247, c[0x0][0x228] ;  /* 0x00008a00fff77b82 */ /* 0x000ef00000000800 */
[----:B------:R-:W3:Y:S01]  /*e3910*/  LDC R239, c[0x0][0x248] ;  /* 0x00009200ffef7b82 */ /* 0x000ee20000000800 */
[----:B--2---:R-:W-:-:S07]  /*e3920*/  IMAD.WIDE R242, R14, 0x4, R4 ;  /* 0x000000040ef27825 */ /* 0x004fce00078e0204 */
[----:B----4-:R-:W2:Y:S01]  /*e3930*/  LDC R197, c[0x0][0x228] ;  /* 0x00008a00ffc57b82 */ /* 0x010ea20000000800 */
[----:B------:R4:W-:Y:S01]  /*e3940*/  @P4 STG.E desc[UR60][R242.64], R249 ;  /* 0x000000f9f2004986 */ /* 0x0009e2000c10193c */
[----:B------:R-:W-:Y:S02]  /*e3950*/  ISETP.LT.AND P6, PT, R11, R236, !P5 ;  /* 0x000000ec0b00720c */ /* 0x000fe40006fc1270 */
[----:B------:R-:W-:Y:S01]  /*e3960*/  ISETP.LT.AND P4, PT, R13, R199, !P5 ;  /* 0x000000c70d00720c */ /* 0x000fe20006f81270 */
[----:B------:R-:W-:-:S03]  /*e3970*/  IMAD.WIDE R244, R14, 0x4, R6 ;  /* 0x000000040ef47825 */ /* 0x000fc600078e0206 */
[----:B------:R-:W2:Y:S08]  /*e3980*/  LDC.64 R236, c[0x0][0x228] ;  /* 0x00008a00ffec7b82 */ /* 0x000eb00000000a00 */
[----:B------:R-:W2:Y:S01]  /*e3990*/  LDC R199, c[0x0][0x228] ;  /* 0x00008a00ffc77b82 */ /* 0x000ea20000000800 */
[----:B----4-:R-:W4:Y:S01]  /*e39a0*/  LDL.LU R249, [R1+0x1eb0] ;  /* 0x001eb00001f97983 */ /* 0x010f220000300800 */
[----:B------:R-:W-:-:S03]  /*e39b0*/  IMAD.WIDE R242, R14, 0x4, R8 ;  /* 0x000000040ef27825 */ /* 0x000fc600078e0208 */
[----:B------:R3:W-:Y:S01]  /*e39c0*/  @P3 STG.E desc[UR60][R244.64], R248 ;  /* 0x000000f8f4003986 */ /* 0x0007e2000c10193c */
[----:B-1----:R-:W-:Y:S02]  /*e39d0*/  ISETP.GE.AND P3, PT, R16, R233, PT ;  /* 0x000000e91000720c */ /* 0x002fe40003f66270 */
[C---:B---3--:R-:W-:Y:S01]  /*e39e0*/  IADD3 R14, R0.reuse, R239, RZ ;  /* 0x000000ef000e7210 */ /* 0x048fe20007ffe0ff */
[----:B------:R-:W1:Y:S01]  /*e39f0*/  LDC R233, c[0x0][0x248] ;  /* 0x00009200ffe97b82 */ /* 0x000e620000000800 */
[----:B------:R3:W-:Y:S01]  /*e3a00*/  @P2 STG.E desc[UR60][R242.64], R250 ;  /* 0x000000faf2002986 */ /* 0x0007e2000c10193c */
[----:B------:R-:W-:-:S04]  /*e3a10*/  IMAD.WIDE R244, R0, 0x4, R2 ;  /* 0x0000000400f47825 */ /* 0x000fc800078e0202 */
[----:B---3--:R-:W-:Y:S01]  /*e3a20*/  IMAD.WIDE R242, R0, 0x4, R4 ;  /* 0x0000000400f27825 */ /* 0x008fe200078e0204 */
[----:B------:R-:W3:Y:S04]  /*e3a30*/  LDL.LU R250, [R1+0x2a0] ;  /* 0x0002a00001fa7983 */ /* 0x000ee80000300800 */
[----:B------:R-:W-:Y:S04]  /*e3a40*/  @P6 STG.E desc[UR60][R244.64], R251 ;  /* 0x000000fbf4006986 */ /* 0x000fe8000c10193c */
[----:B------:R1:W-:Y:S04]  /*e3a50*/  @P4 STG.E desc[UR60][R242.64], R252 ;  /* 0x000000fcf2004986 */ /* 0x0003e8000c10193c */
[----:B------:R-:W3:Y:S01]  /*e3a60*/  LDL.LU R248, [R1+0xaa0] ;  /* 0x000aa00001f87983 */ /* 0x000ee20000300800 */
[----:B--2---:R-:W-:-:S03]  /*e3a70*/  ISETP.LT.AND P4, PT, R13, R197, !P3 ;  /* 0x000000c50d00720c */ /* 0x004fc60005f81270 */
[----:B-1----:R-:W2:Y:S04]  /*e3a80*/  LDL.LU R252, [R1+0x6a0] ;  /* 0x0006a00001fc7983 */ /* 0x002ea80000300800 */
[----:B------:R-:W3:Y:S04]  /*e3a90*/  LDL.LU R197, [R1+0xea0] ;  /* 0x000ea00001c57983 */ /* 0x000ee80000300800 */
[----:B------:R-:W2:Y:S01]  /*e3aa0*/  LDL.LU R239, [R1+0x1290] ;  /* 0x0012900001ef7983 */ /* 0x000ea20000300800 */
[----:B------:R-:W-:Y:S01]  /*e3ab0*/  ISETP.LT.AND P2, PT, R17, R246, !P5 ;  /* 0x000000f61100720c */ /* 0x000fe20006f41270 */
[----:B------:R-:W-:-:S02]  /*e3ac0*/  IMAD.WIDE R244, R0, 0x4, R6 ;  /* 0x0000000400f47825 */ /* 0x000fc400078e0206 */
[----:B------:R-:W3:Y:S01]  /*e3ad0*/  LDL.LU R251, [R1+0x1a94] ;  /* 0x001a940001fb7983 */ /* 0x000ee20000300800 */
[----:B------:R-:W-:Y:S02]  /*e3ae0*/  ISETP.LT.AND P5, PT, R15, R241, !P5 ;  /* 0x000000f10f00720c */ /* 0x000fe40006fa1270 */
[----:B------:R-:W-:Y:S01]  /*e3af0*/  ISETP.LT.AND P6, PT, R11, R234, !P3 ;  /* 0x000000ea0b00720c */ /* 0x000fe20005fc1270 */
[----:B------:R-:W-:Y:S01]  /*e3b00*/  IMAD.WIDE R242, R0, 0x4, R8 ;  /* 0x0000000400f27825 */ /* 0x000fe200078e0208 */
[----:B------:R-:W1:Y:S03]  /*e3b10*/  LDC R246, c[0x0][0x228] ;  /* 0x00008a00fff67b82 */ /* 0x000e660000000800 */
[----:B------:R-:W-:-:S05]  /*e3b20*/  VIADD R16, R10, 0x152 ;  /* 0x000001520a107836 */ /* 0x000fca0000000000 */
[----:B------:R-:W1:Y:S08]  /*e3b30*/  LDC.64 R234, c[0x0][0x228] ;  /* 0x00008a00ffea7b82 */ /* 0x000e700000000a00 */
[----:B------:R-:W1:Y:S01]  /*e3b40*/  LDC R241, c[0x0][0x228] ;  /* 0x00008a00fff17b82 */ /* 0x000e620000000800 */
[----:B----4-:R4:W-:Y:S04]  /*e3b50*/  @P2 STG.E desc[UR60][R244.64], R249 ;  /* 0x000000f9f4002986 */ /* 0x0109e8000c10193c */
[----:B----4-:R-:W4:Y:S01]  /*e3b60*/  LDL.LU R249, [R1+0x1694] ;  /* 0x0016940001f97983 */ /* 0x010f220000300800 */
[----:B------:R-:W-:-:S03]  /*e3b70*/  IMAD.WIDE R244, R14, 0x4, R2 ;  /* 0x000000040ef47825 */ /* 0x000fc600078e0202 */
[----:B--2---:R2:W-:Y:S04]  /*e3b80*/  @P5 STG.E desc[UR60][R242.64], R239 ;  /* 0x000000eff2005986 */ /* 0x0045e8000c10193c */
[----:B---3--:R3:W-:Y:S01]  /*e3b90*/  @P6 STG.E desc[UR60][R244.64], R197 ;  /* 0x000000c5f4006986 */ /* 0x0087e2000c10193c */
[----:B--2---:R-:W-:Y:S01]  /*e3ba0*/  IMAD.WIDE R242, R14, 0x4, R4 ;  /* 0x000000040ef27825 */ /* 0x004fe200078e0204 */
[----:B------:R-:W-:Y:S02]  /*e3bb0*/  ISETP.LT.AND P5, PT, R17, R247, !P3 ;  /* 0x000000f71100720c */ /* 0x000fe40005fa1270 */
[----:B------:R-:W-:Y:S01]  /*e3bc0*/  ISETP.GE.AND P2, PT, R16, R237, PT ;  /* 0x000000ed1000720c */ /* 0x000fe20003f46270 */
[----:B------:R-:W2:Y:S08]  /*e3bd0*/  LDC R247, c[0x0][0x228] ;  /* 0x00008a00fff77b82 */ /* 0x000eb00000000800 */
[----:B---3--:R-:W3:Y:S01]  /*e3be0*/  LDC R197, c[0x0][0x228] ;  /* 0x00008a00ffc57b82 */ /* 0x008ee20000000800 */
[----:B------:R1:W-:Y:S07]  /*e3bf0*/  @P4 STG.E desc[UR60][R242.64], R250 ;  /* 0x000000faf2004986 */ /* 0x0003ee000c10193c */
[----:B------:R-:W3:Y:S01]  /*e3c00*/  LDC R237, c[0x0][0x248] ;  /* 0x00009200ffed7b82 */ /* 0x000ee20000000800 */
[----:B-1----:R-:W4:Y:S01]  /*e3c10*/  LDL.LU R250, [R1+0x1eb4] ;  /* 0x001eb40001fa7983 */ /* 0x002f220000300800 */
[----:B------:R-:W-:-:S02]  /*e3c20*/  ISETP.LT.AND P3, PT, R15, R246, !P3 ;  /* 0x000000f60f00720c */ /* 0x000fc40005f61270 */
[----:B------:R-:W-:Y:S02]  /*e3c30*/  ISETP.LT.AND P6, PT, R11, R238, !P2 ;  /* 0x000000ee0b00720c */ /* 0x000fe400057c1270 */
[----:B------:R-:W-:Y:S01]  /*e3c40*/  ISETP.LT.AND P4, PT, R13, R199, !P2 ;  /* 0x000000c70d00720c */ /* 0x000fe20005781270 */
[C---:B------:R-:W-:Y:S01]  /*e3c50*/  IMAD.WIDE R244, R14.reuse, 0x4, R6 ;  /* 0x000000040ef47825 */ /* 0x040fe200078e0206 */
[----:B------:R-:W-:-:S03]  /*e3c60*/  IADD3 R0, R14, R233, RZ ;  /* 0x000000e90e007210 */ /* 0x000fc60007ffe0ff */
[----:B------:R-:W-:-:S04]  /*e3c70*/  IMAD.WIDE R242, R14, 0x4, R8 ;  /* 0x000000040ef27825 */ /* 0x000fc800078e0208 */
[----:B------:R-:W-:Y:S01]  /*e3c80*/  VIADD R16, R10, 0x153 ;  /* 0x000001530a107836 */ /* 0x000fe20000000000 */
[----:B------:R-:W1:Y:S01]  /*e3c90*/  LDC R246, c[0x0][0x228] ;  /* 0x00008a00fff67b82 */ /* 0x000e620000000800 */
[----:B------:R2:W-:Y:S07]  /*e3ca0*/  @P5 STG.E desc[UR60][R244.64], R248 ;  /* 0x000000f8f4005986 */ /* 0x0005ee000c10193c */
[----:B------:R-:W1:Y:S08]  /*e3cb0*/  LDC.64 R238, c[0x0][0x228] ;  /* 0x00008a00ffee7b82 */ /* 0x000e700000000a00 */
[----:B------:R-:W1:Y:S01]  /*e3cc0*/  LDC R233, c[0x0][0x228] ;  /* 0x00008a00ffe97b82 */ /* 0x000e620000000800 */
[----:B------:R3:W-:Y:S01]  /*e3cd0*/  @P3 STG.E desc[UR60][R242.64], R252 ;  /* 0x000000fcf2003986 */ /* 0x0007e2000c10193c */
[----:B------:R-:W-:-:S02]  /*e3ce0*/  ISETP.GE.AND P5, PT, R16, R235, PT ;  /* 0x000000eb1000720c */ /* 0x000fc40003fa6270 */
[----:B------:R-:W-:Y:S01]  /*e3cf0*/  ISETP.LT.AND P3, PT, R17, R241, !P2 ;  /* 0x000000f11100720c */ /* 0x000fe20005761270 */
[C---:B--2---:R-:W-:Y:S01]  /*e3d00*/  IMAD.WIDE R244, R0.reuse, 0x4, R2 ;  /* 0x0000000400f47825 */ /* 0x044fe200078e0202 */
[----:B------:R-:W-:Y:S02]  /*e3d10*/  ISETP.LT.AND P2, PT, R15, R247, !P2 ;  /* 0x000000f70f00720c */ /* 0x000fe40005741270 */
[C---:B---3--:R-:W-:Y:S01]  /*e3d20*/  IADD3 R14, R0.reuse, R237, RZ ;  /* 0x000000ed000e7210 */ /* 0x048fe20007ffe0ff */
[----:B------:R-:W2:Y:S08]  /*e3d30*/  LDC R241, c[0x0][0x228] ;  /* 0x00008a00fff17b82 */ /* 0x000eb00000000800 */
[----:B------:R-:W3:Y:S01]  /*e3d40*/  LDC R235, c[0x0][0x248] ;  /* 0x00009200ffeb7b82 */ /* 0x000ee20000000800 */
[C---:B------:R-:W-:Y:S01]  /*e3d50*/  IMAD.WIDE R242, R0.reuse, 0x4, R4 ;  /* 0x0000000400f27825 */ /* 0x040fe200078e0204 */
[----:B------:R-:W2:Y:S04]  /*e3d60*/  LDL.LU R252, [R1+0x2a4] ;  /* 0x0002a40001fc7983 */ /* 0x000ea80000300800 */
[----:B------:R1:W-:Y:S04]  /*e3d70*/  @P6 STG.E desc[UR60][R244.64], R251 ;  /* 0x000000fbf4006986 */ /* 0x0003e8000c10193c */
[----:B------:R-:W2:Y:S01]  /*e3d80*/  LDL.LU R247, [R1+0xaa4] ;  /* 0x000aa40001f77983 */ /* 0x000ea20000300800 */
[----:B------:R-:W2:Y:S01]  /*e3d90*/  LDC R248, c[0x0][0x228] ;  /* 0x00008a00fff87b82 */ /* 0x000ea20000000800 */
[----:B-1----:R-:W-:-:S02]  /*e3da0*/  IMAD.WIDE R244, R0, 0x4, R6 ;  /* 0x0000000400f47825 */ /* 0x002fc400078e0206 */
[----:B----4-:R1:W-:Y:S01]  /*e3db0*/  @P4 STG.E desc[UR60][R242.64], R249 ;  /* 0x000000f9f2004986 */ /* 0x0103e2000c10193c */
[----:B------:R-:W-:-:S03]  /*e3dc0*/  ISETP.LT.AND P4, PT, R13, R197, !P5 ;  /* 0x000000c50d00720c */ /* 0x000fc60006f81270 */
[----:B-1----:R-:W4:Y:S04]  /*e3dd0*/  LDL.LU R249, [R1+0x6a4] ;  /* 0x0006a40001f97983 */ /* 0x002f280000300800 */
[----:B------:R-:W2:Y:S04]  /*e3de0*/  LDL.LU R197, [R1+0xea4] ;  /* 0x000ea40001c57983 */ /* 0x000ea80000300800 */
[----:B------:R-:W4:Y:S04]  /*e3df0*/  LDL.LU R237, [R1+0x1294] ;  /* 0x0012940001ed7983 */ /* 0x000f280000300800 */
[----:B------:R-:W2:Y:S04]  /*e3e00*/  LDL.LU R251, [R1+0x1a98] ;  /* 0x001a980001fb7983 */ /* 0x000ea80000300800 */
[----:B------:R1:W-:Y:S04]  /*e3e10*/  @P3 STG.E desc[UR60][R244.64], R250 ;  /* 0x000000faf4003986 */ /* 0x0003e8000c10193c */
[----:B-1----:R-:W2:Y:S01]  /*e3e20*/  LDL.LU R250, [R1+0x1698] ;  /* 0x0016980001fa7983 */ /* 0x002ea20000300800 */
[----:B------:R-:W-:Y:S01]  /*e3e30*/  ISETP.LT.AND P6, PT, R11, R198, !P5 ;  /* 0x000000c60b00720c */ /* 0x000fe20006fc1270 */
[----:B------:R-:W-:-:S04]  /*e3e40*/  IMAD.WIDE R242, R0, 0x4, R8 ;  /* 0x0000000400f27825 */ /* 0x000fc800078e0208 */
[----:B------:R-:W-:Y:S01]  /*e3e50*/  IMAD.WIDE R244, R14, 0x4, R2 ;  /* 0x000000040ef47825 */ /* 0x000fe200078e0202 */
[----:B------:R-:W1:Y:S03]  /*e3e60*/  LDC.64 R198, c[0x0][0x228] ;  /* 0x00008a00ffc67b82 */ /* 0x000e660000000a00 */
[----:B------:R-:W-:-:S05]  /*e3e70*/  VIADD R16, R10, 0x154 ;  /* 0x000001540a107836 */ /* 0x000fca0000000000 */
[----:B------:R-:W-:Y:S02]  /*e3e80*/  ISETP.GE.AND P3, PT, R16, R239, PT ;  /* 0x000000ef1000720c */ /* 0x000fe40003f66270 */
[----:B---3--:R-:W-:Y:S01]  /*e3e90*/  IADD3 R0, R14, R235, RZ ;  /* 0x000000eb0e007210 */ /* 0x008fe20007ffe0ff */
[----:B------:R-:W-:Y:S01]  /*e3ea0*/  VIADD R16, R10, 0x155 ;  /* 0x000001550a107836 */ /* 0x000fe20000000000 */
[----:B------:R-:W3:Y:S08]  /*e3eb0*/  LDC R239, c[0x0][0x228] ;  /* 0x00008a00ffef7b82 */ /* 0x000ef00000000800 */
[----:B------:R-:W3:Y:S01]  /*e3ec0*/  LDC R235, c[0x0][0x248] ;  /* 0x00009200ffeb7b82 */ /* 0x000ee20000000800 */
[----:B----4-:R4:W-:Y:S04]  /*e3ed0*/  @P2 STG.E desc[UR60][R242.64], R237 ;  /* 0x000000edf2002986 */ /* 0x0109e8000c10193c */
[----:B--2---:R2:W-:Y:S01]  /*e3ee0*/  @P6 STG.E desc[UR60][R244.64], R197 ;  /* 0x000000c5f4006986 */ /* 0x0045e2000c10193c */
[----:B------:R-:W-:-:S02]  /*e3ef0*/  ISETP.LT.AND P2, PT, R17, R246, !P5 ;  /* 0x000000f61100720c */ /* 0x000fc40006f41270 */
[----:B------:R-:W-:Y:S01]  /*e3f00*/  ISETP.LT.AND P5, PT, R15, R241, !P5 ;  /* 0x000000f10f00720c */ /* 0x000fe20006fa1270 */
[C---:B----4-:R-:W-:Y:S01]  /*e3f10*/  IMAD.WIDE R242, R14.reuse, 0x4, R4 ;  /* 0x000000040ef27825 */ /* 0x050fe200078e0204 */
[----:B--2---:R-:W2:Y:S08]  /*e3f20*/  LDC R197, c[0x0][0x228] ;  /* 0x00008a00ffc57b82 */ /* 0x004eb00000000800 */
[----:B------:R-:W4:Y:S01]  /*e3f30*/  LDC R237, c[0x0][0x248] ;  /* 0x00009200ffed7b82 */ /* 0x000f220000000800 */
[----:B------:R-:W-:Y:S01]  /*e3f40*/  ISETP.LT.AND P6, PT, R11, R240, !P3 ;  /* 0x000000f00b00720c */ /* 0x000fe20005fc1270 */
[----:B------:R-:W-:Y:S01]  /*e3f50*/  IMAD.WIDE R244, R14, 0x4, R6 ;  /* 0x000000040ef47825 */ /* 0x000fe200078e0206 */
[----:B------:R1:W-:Y:S01]  /*e3f60*/  @P4 STG.E desc[UR60][R242.64], R252 ;  /* 0x000000fcf2004986 */ /* 0x0003e2000c10193c */
[----:B------:R-:W-:-:S04]  /*e3f70*/  ISETP.LT.AND P4, PT, R13, R233, !P3 ;  /* 0x000000e90d00720c */ /* 0x000fc80005f81270 */
[----:B------:R-:W3:Y:S08]  /*e3f80*/  LDC R246, c[0x0][0x228] ;  /* 0x00008a00fff67b82 */ /* 0x000ef00000000800 */
[----:B------:R-:W3:Y:S01]  /*e3f90*/  LDC.64 R240, c[0x0][0x228] ;  /* 0x00008a00fff07b82 */ /* 0x000ee20000000a00 */
[----:B-1----:R-:W3:Y:S01]  /*e3fa0*/  LDL.LU R252, [R1+0x1eb8] ;  /* 0x001eb80001fc7983 */ /* 0x002ee20000300800 */
[----:B------:R-:W-:-:S03]  /*e3fb0*/  IMAD.WIDE R242, R14, 0x4, R8 ;  /* 0x000000040ef27825 */ /* 0x000fc600078e0208 */
[----:B------:R1:W-:Y:S01]  /*e3fc0*/  @P2 STG.E desc[UR60][R244.64], R247 ;  /* 0x000000f7f4002986 */ /* 0x0003e2000c10193c */
[----:B------:R-:W-:Y:S02]  /*e3fd0*/  ISETP.GE.AND P2, PT, R16, R199, PT ;  /* 0x000000c71000720c */ /* 0x000fe40003f46270 */
[----:B------:R-:W3:Y:S01]  /*e3fe0*/  LDC R199, c[0x0][0x228] ;  /* 0x00008a00ffc77b82 */ /* 0x000ee20000000800 */
[----:B------:R4:W-:Y:S01]  /*e3ff0*/  @P5 STG.E desc[UR60][R242.64], R249 ;  /* 0x000000f9f2005986 */ /* 0x0009e2000c10193c */
[----:B------:R-:W-:Y:S01]  /*e4000*/  ISETP.LT.AND P5, PT, R17, R248, !P3 ;  /* 0x000000f81100720c */ /* 0x000fe20005fa1270 */
[C---:B-1----:R-:W-:Y:S01]  /*e4010*/  IMAD.WIDE R244, R0.reuse, 0x4, R2 ;  /* 0x0000000400f47825 */ /* 0x042fe200078e0202 */
[----:B----4-:R-:W-:-:S04]  /*e4020*/  IADD3 R14, R0, R237, RZ ;  /* 0x000000ed000e7210 */ /* 0x010fc80007ffe0ff */
[----:B------:R-:W1:Y:S01]  /*e4030*/  LDC R247, c[0x0][0x228] ;  /* 0x00008a00fff77b82 */ /* 0x000e620000000800 */
[----:B------:R-:W-:Y:S01]  /*e4040*/  IMAD.WIDE R242, R0, 0x4, R4 ;  /* 0x0000000400f27825 */ /* 0x000fe200078e0204 */
[----:B------:R-:W4:Y:S04]  /*e4050*/  LDL.LU R249, [R1+0x2a8] ;  /* 0x0002a80001f97983 */ /* 0x000f280000300800 */
[----:B------:R-:W-:Y:S04]  /*e4060*/  @P6 STG.E desc[UR60][R244.64], R251 ;  /* 0x000000fbf4006986 */ /* 0x000fe8000c10193c */
[----:B------:R1:W-:Y:S04]  /*e4070*/  @P4 STG.E desc[UR60][R242.64], R250 ;  /* 0x000000faf2004986 */ /* 0x0003e8000c10193c */
[----:B------:R-:W4:Y:S01]  /*e4080*/  LDL.LU R248, [R1+0xaa8] ;  /* 0x000aa80001f87983 */ /* 0x000f220000300800 */
[----:B--2---:R-:W-:-:S03]  /*e4090*/  ISETP.LT.AND P4, PT, R13, R197, !P2 ;  /* 0x000000c50d00720c */ /* 0x004fc60005781270 */
[----:B-1----:R-:W2:Y:S04]  /*e40a0*/  LDL.LU R250, [R1+0x6a8] ;  /* 0x0006a80001fa7983 */ /* 0x002ea80000300800 */
[----:B------:R-:W4:Y:S04]  /*e40b0*/  LDL.LU R197, [R1+0xea8] ;  /* 0x000ea80001c57983 */ /* 0x000f280000300800 */
[----:B------:R-:W2:Y:S01]  /*e40c0*/  LDL.LU R237, [R1+0x1298] ;  /* 0x0012980001ed7983 */ /* 0x000ea20000300800 */
[----:B------:R-:W-:-:S03]  /*e40d0*/  IMAD.WIDE R244, R0, 0x4, R6 ;  /* 0x0000000400f47825 */ /* 0x000fc600078e0206 */
[----:B------:R-:W4:Y:S01]  /*e40e0*/  LDL.LU R251, [R1+0x1a9c] ;  /* 0x001a9c0001fb7983 */ /* 0x000f220000300800 */
[----:B---3--:R-:W-:Y:S02]  /*e40f0*/  ISETP.LT.AND P3, PT, R15, R246, !P3 ;  /* 0x000000f60f00720c */ /* 0x008fe40005f61270 */
[----:B------:R-:W-:Y:S01]  /*e4100*/  ISETP.LT.AND P6, PT, R11, R232, !P2 ;  /* 0x000000e80b00720c */ /* 0x000fe200057c1270 */
[----:B------:R-:W-:Y:S01]  /*e4110*/  IMAD.WIDE R242, R0, 0x4, R8 ;  /* 0x0000000400f27825 */ /* 0x000fe200078e0208 */
[----:B------:R-:W1:Y:S01]  /*e4120*/  LDC.64 R232, c[0x0][0x228] ;  /* 0x00008a00ffe87b82 */ /* 0x000e620000000a00 */
[----:B------:R3:W-:Y:S02]  /*e4130*/  @P5 STG.E desc[UR60][R244.64], R252 ;  /* 0x000000fcf4005986 */ /* 0x0007e4000c10193c */
[----:B------:R-:W-:-:S05]  /*e4140*/  VIADD R16, R10, 0x156 ;  /* 0x000001560a107836 */ /* 0x000fca0000000000 */
[----:B------:R-:W1:Y:S01]  /*e4150*/  LDC R246, c[0x0][0x228] ;  /* 0x00008a00fff67b82 */ /* 0x000e620000000800 */
[----:B---3--:R-:W3:Y:S01]  /*e4160*/  LDL.LU R252, [R1+0x169c] ;  /* 0x00169c0001fc7983 */ /* 0x008ee20000300800 */
[----:B------:R-:W-:-:S03]  /*e4170*/  IMAD.WIDE R244, R14, 0x4, R2 ;  /* 0x000000040ef47825 */ /* 0x000fc600078e0202 */
[----:B--2---:R2:W-:Y:S04]  /*e4180*/  @P3 STG.E desc[UR60][R242.64], R237 ;  /* 0x000000edf2003986 */ /* 0x0045e8000c10193c */
[----:B----4-:R4:W-:Y:S01]  /*e4190*/  @P6 STG.E desc[UR60][R244.64], R197 ;  /* 0x000000c5f4006986 */ /* 0x0109e2000c10193c */
[----:B--2---:R-:W-:Y:S01]  /*e41a0*/  IMAD.WIDE R242, R14, 0x4, R4 ;  /* 0x000000040ef27825 */ /* 0x004fe200078e0204 */
[----:B------:R-:W-:Y:S01]  /*e41b0*/  ISETP.LT.AND P3, PT, R17, R247, !P2 ;  /* 0x000000f71100720c */ /* 0x000fe20005761270 */
[----:B----4-:R-:W2:Y:S03]  /*e41c0*/  LDC R197, c[0x0][0x228] ;  /* 0x00008a00ffc57b82 */ /* 0x010ea60000000800 */
[----:B------:R4:W-:Y:S01]  /*e41d0*/  @P4 STG.E desc[UR60][R242.64], R249 ;  /* 0x000000f9f2004986 */ /* 0x0009e2000c10193c */
[----:B------:R-:W-:Y:S01]  /*e41e0*/  ISETP.GE.AND P5, PT, R16, R241, PT ;  /* 0x000000f11000720c */ /* 0x000fe20003fa6270 */
[C---:B------:R-:W-:Y:S01]  /*e41f0*/  IMAD.WIDE R244, R14.reuse, 0x4, R6 ;  /* 0x000000040ef47825 */ /* 0x040fe200078e0206 */
[----:B------:R-:W-:-:S02]  /*e4200*/  IADD3 R0, R14, R235, RZ ;  /* 0x000000eb0e007210 */ /* 0x000fc40007ffe0ff */
[----:B------:R-:W2:Y:S01]  /*e4210*/  LDC R247, c[0x0][0x228] ;  /* 0x00008a00fff77b82 */ /* 0x000ea20000000800 */
[----:B----4-:R-:W4:Y:S01]  /*e4220*/  LDL.LU R249, [R1+0x1ebc] ;  /* 0x001ebc0001f97983 */ /* 0x010f220000300800 */
[----:B------:R-:W-:Y:S01]  /*e4230*/  ISETP.LT.AND P2, PT, R15, R239, !P2 ;  /* 0x000000ef0f00720c */ /* 0x000fe20005741270 */
[----:B------:R-:W-:-:S05]  /*e4240*/  IMAD.WIDE R242, R14, 0x4, R8 ;  /* 0x000000040ef27825 */ /* 0x000fca00078e0208 */
[----:B------:R-:W2:Y:S01]  /*e4250*/  LDC R239, c[0x0][0x248] ;  /* 0x00009200ffef7b82 */ /* 0x000ea20000000800 */
[----:B------:R-:W-:Y:S02]  /*e4260*/  ISETP.LT.AND P6, PT, R11, R236, !P5 ;  /* 0x000000ec0b00720c */ /* 0x000fe40006fc1270 */
[----:B------:R-:W-:Y:S01]  /*e4270*/  ISETP.LT.AND P4, PT, R13, R199, !P5 ;  /* 0x000000c70d00720c */ /* 0x000fe20006f81270 */
[----:B------:R-:W-:Y:S01]  /*e4280*/  VIADD R16, R10, 0x157 ;  /* 0x000001570a107836 */ /* 0x000fe20000000000 */
[----:B------:R1:W-:Y:S03]  /*e4290*/  @P3 STG.E desc[UR60][R244.64], R248 ;  /* 0x000000f8f4003986 */ /* 0x0003e6000c10193c */
[----:B------:R-:W4:Y:S08]  /*e42a0*/  LDC R241, c[0x0][0x228] ;  /* 0x00008a00fff17b82 */ /* 0x000f300000000800 */
[----:B------:R-:W4:Y:S08]  /*e42b0*/  LDC.64 R236, c[0x0][0x228] ;  /* 0x00008a00ffec7b82 */ /* 0x000f300000000a00 */
[----:B------:R-:W4:Y:S01]  /*e42c0*/  LDC R199, c[0x0][0x228] ;  /* 0x00008a00ffc77b82 */ /* 0x000f220000000800 */
[----:B-1----:R-:W-:-:S07]  /*e42d0*/  ISETP.GE.AND P3, PT, R16, R233, PT ;  /* 0x000000e91000720c */ /* 0x002fce0003f66270 */
[----:B------:R-:W1:Y:S01]  /*e42e0*/  LDC R233, c[0x0][0x248] ;  /* 0x00009200ffe97b82 */ /* 0x000e620000000800 */
[C---:B------:R-:W-:Y:S01]  /*e42f0*/  IMAD.WIDE R244, R0.reuse, 0x4, R2 ;  /* 0x0000000400f47825 */ /* 0x040fe200078e0202 */
[----:B------:R2:W-:Y:S04]  /*e4300*/  @P2 STG.E desc[UR60][R242.64], R250 ;  /* 0x000000faf2002986 */ /* 0x0005e8000c10193c */
[----:B------:R2:W-:Y:S02]  /*e4310*/  @P6 STG.E desc[UR60][R244.64], R251 ;  /* 0x000000fbf4006986 */ /* 0x0005e4000c10193c */
[C---:B--2---:R-:W-:Y:S02]  /*e4320*/  IMAD.WIDE R242, R0.reuse, 0x4, R4 ;  /* 0x0000000400f27825 */ /* 0x044fe400078e0204 */
[----:B------:R-:W2:Y:S04]  /*e4330*/  LDL.LU R250, [R1+0x2ac] ;  /* 0x0002ac0001fa7983 */ /* 0x000ea80000300800 */
[----:B------:R-:W2:Y:S01]  /*e4340*/  LDL.LU R248, [R1+0xaac] ;  /* 0x000aac0001f87983 */ /* 0x000ea20000300800 */
[----:B------:R-:W-:-:S02]  /*e4350*/  IADD3 R14, R0, R239, RZ ;  /* 0x000000ef000e7210 */ /* 0x000fc40007ffe0ff */
[----:B------:R-:W-:Y:S01]  /*e4360*/  ISETP.LT.AND P2, PT, R17, R246, !P5 ;  /* 0x000000f61100720c */ /* 0x000fe20006f41270 */
[----:B------:R-:W-:Y:S01]  /*e4370*/  IMAD.WIDE R244, R0, 0x4, R6 ;  /* 0x0000000400f47825 */ /* 0x000fe200078e0206 */
[----:B------:R-:W1:Y:S01]  /*e4380*/  LDC R246, c[0x0][0x228] ;  /* 0x00008a00fff67b82 */ /* 0x000e620000000800 */
[----:B---3--:R3:W-:Y:S01]  /*e4390*/  @P4 STG.E desc[UR60][R242.64], R252 ;  /* 0x000000fcf2004986 */ /* 0x0087e2000c10193c */
[----:B------:R-:W-:-:S03]  /*e43a0*/  ISETP.LT.AND P4, PT, R13, R197, !P3 ;  /* 0x000000c50d00720c */ /* 0x000fc60005f81270 */
[----:B---3--:R-:W3:Y:S04]  /*e43b0*/  LDL.LU R252, [R1+0x6ac] ;  /* 0x0006ac0001fc7983 */ /* 0x008ee80000300800 */
[----:B------:R-:W2:Y:S04]  /*e43c0*/  LDL.LU R197, [R1+0xeac] ;  /* 0x000eac0001c57983 */ /* 0x000ea80000300800 */
[----:B------:R-:W3:Y:S04]  /*e43d0*/  LDL.LU R239, [R1+0x129c] ;  /* 0x00129c0001ef7983 */ /* 0x000ee80000300800 */
[----:B------:R-:W2:Y:S04]  /*e43e0*/  LDL.LU R251, [R1+0x1aa0] ;  /* 0x001aa00001fb7983 */ /* 0x000ea80000300800 */
[----:B----4-:R4:W-:Y:S04]  /*e43f0*/  @P2 STG.E desc[UR60][R244.64], R249 ;  /* 0x000000f9f4002986 */ /* 0x0109e8000c10193c */
[----:B----4-:R-:W4:Y:S01]  /*e4400*/  LDL.LU R249, [R1+0x16a0] ;  /* 0x0016a00001f97983 */ /* 0x010f220000300800 */
[----:B------:R-:W-:-:S02]  /*e4410*/  ISETP.LT.AND P5, PT, R15, R241, !P5 ;  /* 0x000000f10f00720c */ /* 0x000fc40006fa1270 */
[----:B------:R-:W-:Y:S01]  /*e4420*/  ISETP.LT.AND P6, PT, R11, R234, !P3 ;  /* 0x000000ea0b00720c */ /* 0x000fe20005fc1270 */
[----:B------:R-:W-:-:S04]  /*e4430*/  IMAD.WIDE R242, R0, 0x4, R8 ;  /* 0x0000000400f27825 */ /* 0x000fc800078e0208 */
[----:B------:R-:W-:-:S04]  /*e4440*/  IMAD.WIDE R244, R14, 0x4, R2 ;  /* 0x000000040ef47825 */ /* 0x000fc800078e0202 */
[----:B------:R-:W-:Y:S01]  /*e4450*/  VIADD R16, R10, 0x158 ;  /* 0x000001580a107836 */ /* 0x000fe20000000000 */
[----:B------:R-:W2:Y:S08]  /*e4460*/  LDC.64 R234, c[0x0][0x228] ;  /* 0x00008a00ffea7b82 */ /* 0x000eb00000000a00 */
[----:B------:R-:W2:Y:S01]  /*e4470*/  LDC R241, c[0x0][0x228] ;  /* 0x00008a00fff17b82 */ /* 0x000ea20000000800 */
[----:B------:R-:W-:-:S07]  /*e4480*/  ISETP.GE.AND P2, PT, R16, R237, PT ;  /* 0x000000ed1000720c */ /* 0x000fce0003f46270 */
[----:B------:R-:W2:Y:S01]  /*e4490*/  LDC R237, c[0x0][0x248] ;  /* 0x00009200ffed7b82 */ /* 0x000ea20000000800 */
[----:B-1----:R-:W-:Y:S01]  /*e44a0*/  IADD3 R0, R14, R233, RZ ;  /* 0x000000e90e007210 */ /* 0x002fe20007ffe0ff */
[----:B------:R-:W-:-:S06]  /*e44b0*/  VIADD R16, R10, 0x159 ;  /* 0x000001590a107836 */ /* 0x000fcc0000000000 */
[----:B------:R-:W1:Y:S01]  /*e44c0*/  LDC R233, c[0x0][0x228] ;  /* 0x00008a00ffe97b82 */ /* 0x000e620000000800 */
[----:B---3--:R3:W-:Y:S01]  /*e44d0*/  @P5 STG.E desc[UR60][R242.64], R239 ;  /* 0x000000eff2005986 */ /* 0x0087e2000c10193c */
[----:B------:R-:W-:-:S03]  /*e44e0*/  ISETP.LT.AND P5, PT, R17, R247, !P3 ;  /* 0x000000f71100720c */ /* 0x000fc60005fa1270 */
[----:B--2---:R2:W-:Y:S03]  /*e44f0*/  @P6 STG.E desc[UR60][R244.64], R197 ;  /* 0x000000c5f4006986 */ /* 0x0045e6000c10193c */
[----:B------:R-:W1:Y:S01]  /*e4500*/  LDC R247, c[0x0][0x228] ;  /* 0x00008a00fff77b82 */ /* 0x000e620000000800 */
[----:B------:R-:W-:Y:S01]  /*e4510*/  ISETP.LT.AND P3, PT, R15, R246, !P3 ;  /* 0x000000f60f00720c */ /* 0x000fe20005f61270 */
[----:B---3--:R-:W-:-:S06]  /*e4520*/  IMAD.WIDE R242, R14, 0x4, R4 ;  /* 0x000000040ef27825 */ /* 0x008fcc00078e0204 */
[----:B--2---:R-:W2:Y:S01]  /*e4530*/  LDC R197, c[0x0][0x228] ;  /* 0x00008a00ffc57b82 */ /* 0x004ea20000000800 */
[----:B------:R-:W-:Y:S01]  /*e4540*/  ISETP.LT.AND P6, PT, R11, R238, !P2 ;  /* 0x000000ee0b00720c */ /* 0x000fe200057c1270 */
[----:B------:R-:W-:Y:S01]  /*e4550*/  IMAD.WIDE R244, R14, 0x4, R6 ;  /* 0x000000040ef47825 */ /* 0x000fe200078e0206 */
[----:B------:R3:W-:Y:S01]  /*e4560*/  @P4 STG.E desc[UR60][R242.64], R250 ;  /* 0x000000faf2004986 */ /* 0x0007e2000c10193c */
[----:B------:R-:W-:-:S04]  /*e4570*/  ISETP.LT.AND P4, PT, R13, R199, !P2 ;  /* 0x000000c70d00720c */ /* 0x000fc80005781270 */
[----:B------:R-:W2:Y:S08]  /*e4580*/  LDC R246, c[0x0][0x228] ;  /* 0x00008a00fff67b82 */ /* 0x000eb00000000800 */
[----:B------:R-:W2:Y:S01]  /*e4590*/  LDC.64 R238, c[0x0][0x228] ;  /* 0x00008a00ffee7b82 */ /* 0x000ea20000000a00 */
[----:B---3--:R-:W3:Y:S01]  /*e45a0*/  LDL.LU R250, [R1+0x1ec0] ;  /* 0x001ec00001fa7983 */ /* 0x008ee20000300800 */
[----:B------:R-:W-:-:S03]  /*e45b0*/  IMAD.WIDE R242, R14, 0x4, R8 ;  /* 0x000000040ef27825 */ /* 0x000fc600078e0208 */
[----:B------:R1:W-:Y:S01]  /*e45c0*/  @P5 STG.E desc[UR60][R244.64], R248 ;  /* 0x000000f8f4005986 */ /* 0x0003e2000c10193c */
[----:B------:R-:W-:Y:S02]  /*e45d0*/  ISETP.GE.AND P5, PT, R16, R235, PT ;  /* 0x000000eb1000720c */ /* 0x000fe40003fa6270 */
[----:B------:R-:W-:Y:S01]  /*e45e0*/  IADD3 R14, R0, R237, RZ ;  /* 0x000000ed000e7210 */ /* 0x000fe20007ffe0ff */
[----:B------:R-:W3:Y:S01]  /*e45f0*/  LDC R235, c[0x0][0x248] ;  /* 0x00009200ffeb7b82 */ /* 0x000ee20000000800 */
[----:B------:R1:W-:Y:S01]  /*e4600*/  @P3 STG.E desc[UR60][R242.64], R252 ;  /* 0x000000fcf2003986 */ /* 0x0003e2000c10193c */
[----:B------:R-:W-:Y:S02]  /*e4610*/  ISETP.LT.AND P3, PT, R17, R241, !P2 ;  /* 0x000000f11100720c */ /* 0x000fe40005761270 */
[----:B-1----:R-:W-:-:S04]  /*e4620*/  ISETP.LT.AND P2, PT, R15, R247, !P2 ;  /* 0x000000f70f00720c */ /* 0x002fc80005741270 */
[----:B------:R-:W1:Y:S01]  /*e4630*/  LDC R241, c[0x0][0x228] ;  /* 0x00008a00fff17b82 */ /* 0x000e620000000800 */
[----:B------:R-:W-:-:S07]  /*e4640*/  IMAD.WIDE R244, R0, 0x4, R2 ;  /* 0x0000000400f47825 */ /* 0x000fce00078e0202 */
[----:B------:R-:W1:Y:S01]  /*e4650*/  LDC R248, c[0x0][0x228] ;  /* 0x00008a00fff87b82 */ /* 0x000e620000000800 */
[----:B------:R-:W-:Y:S01]  /*e4660*/  IMAD.WIDE R242, R0, 0x4, R4 ;  /* 0x0000000400f27825 */ /* 0x000fe200078e0204 */
[----:B------:R-:W3:Y:S04]  /*e4670*/  LDL.LU R252, [R1+0x6b0] ;  /* 0x0006b00001fc7983 */ /* 0x000ee80000300800 */
[----:B------:R-:W-:Y:S04]  /*e4680*/  @P6 STG.E desc[UR60][R244.64], R251 ;  /* 0x000000fbf4006986 */ /* 0x000fe8000c10193c */
[----:B----4-:R4:W-:Y:S04]  /*e4690*/  @P4 STG.E desc[UR60][R242.64], R249 ;  /* 0x000000f9f2004986 */ /* 0x0109e8000c10193c */
[----:B------:R-:W3:Y:S01]  /*e46a0*/  LDL.LU R247, [R1+0xeb0] ;  /* 0x000eb00001f77983 */ /* 0x000ee20000300800 */
[----:B--2---:R-:W-:-:S03]  /*e46b0*/  ISETP.LT.AND P4, PT, R13, R197, !P5 ;  /* 0x000000c50d00720c */ /* 0x004fc60006f81270 */
[----:B----4-:R-:W2:Y:S04]  /*e46c0*/  LDL.LU R249, [R1+0xab0] ;  /* 0x000ab00001f97983 */ /* 0x010ea80000300800 */
[----:B------:R-:W4:Y:S04]  /*e46d0*/  LDL.LU R197, [R1+0x12a0] ;  /* 0x0012a00001c57983 */ /* 0x000f280000300800 */
[----:B------:R-:W2:Y:S01]  /*e46e0*/  LDL.LU R237, [R1+0x12b0] ;  /* 0x0012b00001ed7983 */ /* 0x000ea20000300800 */
[----:B------:R-:W-:-:S03]  /*e46f0*/  IMAD.WIDE R244, R0, 0x4, R6 ;  /* 0x0000000400f47825 */ /* 0x000fc600078e0206 */
[----:B------:R-:W4:Y:S01]  /*e4700*/  LDL.LU R251, [R1+0x1aa4] ;  /* 0x001aa40001fb7983 */ /* 0x000f220000300800 */
[----:B------:R-:W-:Y:S01]  /*e4710*/  ISETP.LT.AND P6, PT, R11, R198, !P5 ;  /* 0x000000c60b00720c */ /* 0x000fe20006fc1270 */
[----:B------:R-:W-:Y:S01]  /*e4720*/  IMAD.WIDE R242, R0, 0x4, R8 ;  /* 0x0000000400f27825 */ /* 0x000fe200078e0208 */
[----:B------:R-:W1:Y:S01]  /*e4730*/  LDC.64 R198, c[0x0][0x228] ;  /* 0x00008a00ffc67b82 */ /* 0x000e620000000a00 */
[----:B---3--:R3:W-:Y:S04]  /*e4740*/  @P3 STG.E desc[UR60][R244.64], R250 ;  /* 0x000000faf4003986 */ /* 0x0087e8000c10193c */
[----:B---3--:R-:W3:Y:S01]  /*e4750*/  LDL.LU R250, [R1+0x16a4] ;  /* 0x0016a40001fa7983 */ /* 0x008ee20000300800 */
[----:B------:R-:W-:-:S03]  /*e4760*/  IMAD.WIDE R244, R14, 0x4, R2 ;  /* 0x000000040ef47825 */ /* 0x000fc600078e0202 */
[----:B--2---:R2:W-:Y:S04]  /*e4770*/  @P2 STG.E desc[UR60][R242.64], R237 ;  /* 0x000000edf2002986 */ /* 0x0045e8000c10193c */
[----:B----4-:R4:W-:Y:S01]  /*e4780*/  @P6 STG.E desc[UR60][R244.64], R197 ;  /* 0x000000c5f4006986 */ /* 0x0109e2000c10193c */
[----:B--2---:R-:W-:-:S04]  /*e4790*/  IMAD.WIDE R242, R14, 0x4, R4 ;  /* 0x000000040ef27825 */ /* 0x004fc800078e0204 */
[----:B------:R-:W-:Y:S01]  /*e47a0*/  VIADD R16, R10, 0x15a ;  /* 0x0000015a0a107836 */ /* 0x000fe20000000000 */
[----:B----4-:R-:W2:Y:S08]  /*e47b0*/  LDC R197, c[0x0][0x228] ;  /* 0x00008a00ffc57b82 */ /* 0x010eb00000000800 */
[----:B------:R-:W4:Y:S01]  /*e47c0*/  LDC R237, c[0x0][0x248] ;  /* 0x00009200ffed7b82 */ /* 0x000f220000000800 */
[----:B------:R1:W-:Y:S04]  /*e47d0*/  @P4 STG.E desc[UR60][R242.64], R252 ;  /* 0x000000fcf2004986 */ /* 0x0003e8000c10193c */
[----:B-1----:R-:W2:Y:S01]  /*e47e0*/  LDL.LU R252, [R1+0x1ec4] ;  /* 0x001ec40001fc7983 */ /* 0x002ea20000300800 */
[----:B------:R-:W-:-:S02]  /*e47f0*/  ISETP.LT.AND P2, PT, R17, R246, !P5 ;  /* 0x000000f61100720c */ /* 0x000fc40006f41270 */
[----:B------:R-:W-:Y:S02]  /*e4800*/  ISETP.LT.AND P5, PT, R15, R241, !P5 ;  /* 0x000000f10f00720c */ /* 0x000fe40006fa1270 */
[----:B------:R-:W-:Y:S01]  /*e4810*/  ISETP.GE.AND P3, PT, R16, R239, PT ;  /* 0x000000ef1000720c */ /* 0x000fe20003f66270 */
[C---:B------:R-:W-:Y:S01]  /*e4820*/  IMAD.WIDE R244, R14.reuse, 0x4, R6 ;  /* 0x000000040ef47825 */ /* 0x040fe200078e0206 */
[----:B------:R-:W-:-:S03]  /*e4830*/  IADD3 R0, R14, R235, RZ ;  /* 0x000000eb0e007210 */ /* 0x000fc60007ffe0ff */
[----:B------:R-:W-:Y:S01]  /*e4840*/  IMAD.WIDE R242, R14, 0x4, R8 ;  /* 0x000000040ef27825 */ /* 0x000fe200078e0208 */
[----:B------:R-:W-:Y:S02]  /*e4850*/  ISETP.LT.AND P6, PT, R11, R240, !P3 ;  /* 0x000000f00b00720c */ /* 0x000fe40005fc1270 */
[----:B------:R-:W-:Y:S01]  /*e4860*/  ISETP.LT.AND P4, PT, R13, R233, !P3 ;  /* 0x000000e90d00720c */ /* 0x000fe20005f81270 */
[----:B------:R-:W-:Y:S01]  /*e4870*/  VIADD R16, R10, 0x15b ;  /* 0x0000015b0a107836 */ /* 0x000fe20000000000 */
[----:B------:R-:W1:Y:S08]  /*e4880*/  LDC R246, c[0x0][0x228] ;  /* 0x00008a00fff67b82 */ /* 0x000e700000000800 */
[----:B------:R-:W1:Y:S01]  /*e4890*/  LDC R239, c[0x0][0x228] ;  /* 0x00008a00ffef7b82 */ /* 0x000e620000000800 */
[----:B------:R4:W-:Y:S04]  /*e48a0*/  @P2 STG.E desc[UR60][R244.64], R247 ;  /* 0x000000f7f4002986 */ /* 0x0009e8000c10193c */
[----:B------:R4:W-:Y:S01]  /*e48b0*/  @P5 STG.E desc[UR60][R242.64], R249 ;  /* 0x000000f9f2005986 */ /* 0x0009e2000c10193c */
[----:B------:R-:W-:-:S02]  /*e48c0*/  ISETP.GE.AND P2, PT, R16, R199, PT ;  /* 0x000000c71000720c */ /* 0x000fc40003f46270 */
[----:B------:R-:W-:Y:S02]  /*e48d0*/  ISETP.LT.AND P5, PT, R17, R248, !P3 ;  /* 0x000000f81100720c */ /* 0x000fe40005fa1270 */
[C---:B----4-:R-:W-:Y:S01]  /*e48e0*/  IADD3 R14, R0.reuse, R237, RZ ;  /* 0x000000ed000e7210 */ /* 0x050fe20007ffe0ff */
[----:B------:R-:W4:Y:S08]  /*e48f0*/  LDC.64 R240, c[0x0][0x228] ;  /* 0x00008a00fff07b82 */ /* 0x000f300000000a00 */
[----:B------:R-:W4:Y:S08]  /*e4900*/  LDC R247, c[0x0][0x228] ;  /* 0x00008a00fff77b82 */ /* 0x000f300000000800 */
[----:B------:R-:W4:Y:S08]  /*e4910*/  LDC R199, c[0x0][0x228] ;  /* 0x00008a00ffc77b82 */ /* 0x000f300000000800 */
[----:B------:R-:W4:Y:S01]  /*e4920*/  LDC R235, c[0x0][0x248] ;  /* 0x00009200ffeb7b82 */ /* 0x000f220000000800 */
[----:B------:R-:W-:-:S04]  /*e4930*/  IMAD.WIDE R244, R0, 0x4, R2 ;  /* 0x0000000400f47825 */ /* 0x000fc800078e0202 */
[C---:B------:R-:W-:Y:S01]  /*e4940*/  IMAD.WIDE R242, R0.reuse, 0x4, R4 ;  /* 0x0000000400f27825 */ /* 0x040fe200078e0204 */
[----:B------:R-:W4:Y:S04]  /*e4950*/  LDL.LU R249, [R1+0x6b4] ;  /* 0x0006b40001f97983 */ /* 0x000f280000300800 */
[----:B------:R1:W-:Y:S04]  /*e4960*/  @P6 STG.E desc[UR60][R244.64], R251 ;  /* 0x000000fbf4006986 */ /* 0x0003e8000c10193c */
[----:B------:R-:W4:Y:S01]  /*e4970*/  LDL.LU R248, [R1+0xeb4] ;  /* 0x000eb40001f87983 */ /* 0x000f220000300800 */
[----:B-1----:R-:W-:-:S03]  /*e4980*/  IMAD.WIDE R244, R0, 0x4, R6 ;  /* 0x0000000400f47825 */ /* 0x002fc600078e0206 */
[----:B---3--:R1:W-:Y:S01]  /*e4990*/  @P4 STG.E desc[UR60][R242.64], R250 ;  /* 0x000000faf2004986 */ /* 0x0083e2000c10193c */
[----:B--2---:R-:W-:-:S03]  /*e49a0*/  ISETP.LT.AND P4, PT, R13, R197, !P2 ;  /* 0x000000c50d00720c */ /* 0x004fc60005781270 */
[----:B-1----:R-:W2:Y:S04]  /*e49b0*/  LDL.LU R250, [R1+0xab4] ;  /* 0x000ab40001fa7983 */ /* 0x002ea80000300800 */
[----:B------:R-:W3:Y:S04]  /*e49c0*/  LDL.LU R197, [R1+0x12a4] ;  /* 0x0012a40001c57983 */ /* 0x000ee80000300800 */
[----:B------:R-:W2:Y:S04]  /*e49d0*/  LDL.LU R237, [R1+0x12b4] ;  /* 0x0012b40001ed7983 */ /* 0x000ea80000300800 */
[----:B------:R-:W3:Y:S04]  /*e49e0*/  LDL.LU R251, [R1+0x1aa8] ;  /* 0x001aa80001fb7983 */ /* 0x000ee80000300800 */
[----:B------:R1:W-:Y:S04]  /*e49f0*/  @P5 STG.E desc[UR60][R244.64], R252 ;  /* 0x000000fcf4005986 */ /* 0x0003e8000c10193c */
[----:B-1----:R-:W3:Y:S01]  /*e4a00*/  LDL.LU R252, [R1+0x16a8] ;  /* 0x0016a80001fc7983 */ /* 0x002ee20000300800 */
[----:B------:R-:W-:-:S02]  /*e4a10*/  ISETP.LT.AND P3, PT, R15, R246, !P3 ;  /* 0x000000f60f00720c */ /* 0x000fc40005f61270 */
[----:B------:R-:W-:Y:S01]  /*e4a20*/  ISETP.LT.AND P6, PT, R11, R232, !P2 ;  /* 0x000000e80b00720c */ /* 0x000fe200057c1270 */
[----:B------:R-:W-:-:S04]  /*e4a30*/  IMAD.WIDE R242, R0, 0x4, R8 ;  /* 0x0000000400f27825 */ /* 0x000fc800078e0208 */
[----:B------:R-:W-:Y:S01]  /*e4a40*/  IMAD.WIDE R244, R14, 0x4, R2 ;  /* 0x000000040ef47825 */ /* 0x000fe200078e0202 */
[----:B------:R-:W1:Y:S03]  /*e4a50*/  LDC.64 R232, c[0x0][0x228] ;  /* 0x00008a00ffe87b82 */ /* 0x000e660000000a00 */
[----:B------:R-:W-:-:S05]  /*e4a60*/  VIADD R16, R10, 0x15c ;  /* 0x0000015c0a107836 */ /* 0x000fca0000000000 */
[----:B------:R-:W1:Y:S01]  /*e4a70*/  LDC R246, c[0x0][0x228] ;  /* 0x00008a00fff67b82 */ /* 0x000e620000000800 */
[----:B----4-:R-:W-:Y:S02]  /*e4a80*/  ISETP.GE.AND P5, PT, R16, R241, PT ;  /* 0x000000f11000720c */ /* 0x010fe40003fa6270 */
[----:B------:R-:W-:Y:S01]  /*e4a90*/  IADD3 R0, R14, R235, RZ ;  /* 0x000000eb0e007210 */ /* 0x000fe20007ffe0ff */
[----:B------:R-:W-:-:S04]  /*e4aa0*/  VIADD R16, R10, 0x15d ;  /* 0x0000015d0a107836 */ /* 0x000fc80000000000 */
[----:B------:R-:W4:Y:S01]  /*e4ab0*/  LDC R241, c[0x0][0x228] ;  /* 0x00008a00fff17b82 */ /* 0x000f220000000800 */
[----:B--2---:R2:W-:Y:S01]  /*e4ac0*/  @P3 STG.E desc[UR60][R242.64], R237 ;  /* 0x000000edf2003986 */ /* 0x0045e2000c10193c */
[----:B------:R-:W-:-:S03]  /*e4ad0*/  ISETP.LT.AND P3, PT, R17, R247, !P2 ;  /* 0x000000f71100720c */ /* 0x000fc60005761270 */
[----:B---3--:R3:W-:Y:S01]  /*e4ae0*/  @P6 STG.E desc[UR60][R244.64], R197 ;  /* 0x000000c5f4006986 */ /* 0x0087e2000c10193c */
[----:B------:R-:W-:Y:S02]  /*e4af0*/  ISETP.LT.AND P2, PT, R15, R239, !P2 ;  /* 0x000000ef0f00720c */ /* 0x000fe40005741270 */
[----:B------:R-:W4:Y:S08]  /*e4b00*/  LDC R247, c[0x0][0x228] ;  /* 0x00008a00fff77b82 */ /* 0x000f300000000800 */
[----:B------:R-:W4:Y:S01]  /*e4b10*/  LDC R239, c[0x0][0x248] ;  /* 0x00009200ffef7b82 */ /* 0x000f220000000800 */
[----:B--2---:R-:W-:-:S07]  /*e4b20*/  IMAD.WIDE R242, R14, 0x4, R4 ;  /* 0x000000040ef27825 */ /* 0x004fce00078e0204 */
[----:B---3--:R-:W2:Y:S01]  /*e4b30*/  LDC R197, c[0x0][0x228] ;  /* 0x00008a00ffc57b82 */ /* 0x008ea20000000800 */
[----:B------:R3:W-:Y:S01]  /*e4b40*/  @P4 STG.E desc[UR60][R242.64], R249 ;  /* 0x000000f9f2004986 */ /* 0x0007e2000c10193c */
[----:B------:R-:W-:Y:S02]  /*e4b50*/  ISETP.LT.AND P6, PT, R11, R236, !P5 ;  /* 0x000000ec0b00720c */ /* 0x000fe40006fc1270 */
[----:B------:R-:W-:Y:S01]  /*e4b60*/  ISETP.LT.AND P4, PT, R13, R199, !P5 ;  /* 0x000000c70d00720c */ /* 0x000fe20006f81270 */
[----:B------:R-:W-:-:S03]  /*e4b70*/  IMAD.WIDE R244, R14, 0x4, R6 ;  /* 0x000000040ef47825 */ /* 0x000fc600078e0206 */
[----:B------:R-:W2:Y:S08]  /*e4b80*/  LDC.64 R236, c[0x0][0x228] ;  /* 0x00008a00ffec7b82 */ /* 0x000eb00000000a00 */
[----:B------:R-:W2:Y:S01]  /*e4b90*/  LDC R199, c[0x0][0x228] ;  /* 0x00008a00ffc77b82 */ /* 0x000ea20000000800 */
[----:B---3--:R-:W3:Y:S01]  /*e4ba0*/  LDL.LU R249, [R1+0x1ec8] ;  /* 0x001ec80001f97983 */ /* 0x008ee20000300800 */
[----:B------:R-:W-:-:S03]  /*e4bb0*/  IMAD.WIDE R242, R14, 0x4, R8 ;  /* 0x000000040ef27825 */ /* 0x000fc600078e0208 */
[----:B------:R4:W-:Y:S01]  /*e4bc0*/  @P3 STG.E desc[UR60][R244.64], R248 ;  /* 0x000000f8f4003986 */ /* 0x0009e2000c10193c */
[----:B-1----:R-:W-:Y:S02]  /*e4bd0*/  ISETP.GE.AND P3, PT, R16, R233, PT ;  /* 0x000000e91000720c */ /* 0x002fe40003f66270 */
[C---:B----4-:R-:W-:Y:S01]  /*e4be0*/  IADD3 R14, R0.reuse, R239, RZ ;  /* 0x000000ef000e7210 */ /* 0x050fe20007ffe0ff */
[----:B------:R-:W1:Y:S01]  /*e4bf0*/  LDC R233, c[0x0][0x248] ;  /* 0x00009200ffe97b82 */ /* 0x000e620000000800 */
[----:B------:R4:W-:Y:S01]  /*e4c00*/  @P2 STG.E desc[UR60][R242.64], R250 ;  /* 0x000000faf2002986 */ /* 0x0009e2000c10193c */
[----:B------:R-:W-:-:S04]  /*e4c10*/  IMAD.WIDE R244, R0, 0x4, R2 ;  /* 0x0000000400f47825 */ /* 0x000fc800078e0202 */
[----:B----4-:R-:W-:Y:S01]  /*e4c20*/  IMAD.WIDE R242, R0, 0x4, R4 ;  /* 0x0000000400f27825 */ /* 0x010fe200078e0204 */
        /* <DEDUP_REMOVED lines=8> */
[----:B------:R-:W-:Y:S01]  /*e4cb0*/  ISETP.LT.AND P2, PT, R17, R246, !P5 ;  /* 0x000000f61100720c */ /* 0x000fe20006f41270 */
[----:B------:R-:W-:-:S02]  /*e4cc0*/  IMAD.WIDE R244, R0, 0x4, R6 ;  /* 0x0000000400f47825 */ /* 0x000fc400078e0206 */
[----:B------:R-:W4:Y:S01]  /*e4cd0*/  LDL.LU R251, [R1+0x1aac] ;  /* 0x001aac0001fb7983 */ /* 0x000f220000300800 */
[----:B------:R-:W-:Y:S02]  /*e4ce0*/  ISETP.LT.AND P5, PT, R15, R241, !P5 ;  /* 0x000000f10f00720c */ /* 0x000fe40006fa1270 */
[----:B------:R-:W-:Y:S01]  /*e4cf0*/  ISETP.LT.AND P6, PT, R11, R234, !P3 ;  /* 0x000000ea0b00720c */ /* 0x000fe20005fc1270 */
[----:B------:R-:W-:Y:S01]  /*e4d00*/  IMAD.WIDE R242, R0, 0x4, R8 ;  /* 0x0000000400f27825 */ /* 0x000fe200078e0208 */
[----:B------:R-:W1:Y:S03]  /*e4d10*/  LDC R246, c[0x0][0x228] ;  /* 0x00008a00fff67b82 */ /* 0x000e660000000800 */
[----:B------:R-:W-:-:S05]  /*e4d20*/  VIADD R16, R10, 0x15e ;  /* 0x0000015e0a107836 */ /* 0x000fca0000000000 */
[----:B------:R-:W1:Y:S08]  /*e4d30*/  LDC.64 R234, c[0x0][0x228] ;  /* 0x00008a00ffea7b82 */ /* 0x000e700000000a00 */
[----:B------:R-:W1:Y:S01]  /*e4d40*/  LDC R241, c[0x0][0x228] ;  /* 0x00008a00fff17b82 */ /* 0x000e620000000800 */
[----:B---3--:R3:W-:Y:S04]  /*e4d50*/  @P2 STG.E desc[UR60][R244.64], R249 ;  /* 0x000000f9f4002986 */ /* 0x0087e8000c10193c */
[----:B---3--:R-:W3:Y:S01]  /*e4d60*/  LDL.LU R249, [R1+0x16ac] ;  /* 0x0016ac0001f97983 */ /* 0x008ee20000300800 */
[----:B------:R-:W-:-:S03]  /*e4d70*/  IMAD.WIDE R244, R14, 0x4, R2 ;  /* 0x000000040ef47825 */ /* 0x000fc600078e0202 */
[----:B--2---:R2:W-:Y:S04]  /*e4d80*/  @P5 STG.E desc[UR60][R242.64], R239 ;  /* 0x000000eff2005986 */ /* 0x0045e8000c10193c */
[----:B----4-:R4:W-:Y:S01]  /*e4d90*/  @P6 STG.E desc[UR60][R244.64], R197 ;  /* 0x000000c5f4006986 */ /* 0x0109e2000c10193c */
[----:B--2---:R-:W-:Y:S01]  /*e4da0*/  IMAD.WIDE R242, R14, 0x4, R4 ;  /* 0x000000040ef27825 */ /* 0x004fe200078e0204 */
[----:B------:R-:W-:Y:S02]  /*e4db0*/  ISETP.LT.AND P5, PT, R17, R247, !P3 ;  /* 0x000000f71100720c */ /* 0x000fe40005fa1270 */
[----:B------:R-:W-:Y:S01]  /*e4dc0*/  ISETP.GE.AND P2, PT, R16, R237, PT ;  /* 0x000000ed1000720c */ /* 0x000fe20003f46270 */
[----:B------:R-:W2:Y:S08]  /*e4dd0*/  LDC R247, c[0x0][0x228] ;  /* 0x00008a00fff77b82 */ /* 0x000eb00000000800 */
[----:B----4-:R-:W4:Y:S01]  /*e4de0*/  LDC R197, c[0x0][0x228] ;  /* 0x00008a00ffc57b82 */ /* 0x010f220000000800 */
[----:B------:R1:W-:Y:S07]  /*e4df0*/  @P4 STG.E desc[UR60][R242.64], R250 ;  /* 0x000000faf2004986 */ /* 0x0003ee000c10193c */
[----:B------:R-:W4:Y:S01]  /*e4e00*/  LDC R237, c[0x0][0x248] ;  /* 0x00009200ffed7b82 */ /* 0x000f220000000800 */
[----:B-1----:R-:W3:Y:S01]  /*e4e10*/  LDL.LU R250, [R1+0x1ecc] ;  /* 0x001ecc0001fa7983 */ /* 0x002ee20000300800 */
        /* <DEDUP_REMOVED lines=16> */
[C---:B----4-:R-:W-:Y:S01]  /*e4f20*/  IADD3 R14, R0.reuse, R237, RZ ;  /* 0x000000ed000e7210 */ /* 0x050fe20007ffe0ff */
[----:B------:R-:W2:Y:S08]  /*e4f30*/  LDC R241, c[0x0][0x228] ;  /* 0x00008a00fff17b82 */ /* 0x000eb00000000800 */
[----:B------:R-:W4:Y:S01]  /*e4f40*/  LDC R235, c[0x0][0x248] ;  /* 0x00009200ffeb7b82 */ /* 0x000f220000000800 */
[C---:B------:R-:W-:Y:S01]  /*e4f50*/  IMAD.WIDE R242, R0.reuse, 0x4, R4 ;  /* 0x0000000400f27825 */ /* 0x040fe200078e0204 */
[----:B------:R-:W2:Y:S04]  /*e4f60*/  LDL.LU R252, [R1+0x6bc] ;  /* 0x0006bc0001fc7983 */ /* 0x000ea80000300800 */
[----:B------:R1:W-:Y:S04]  /*e4f70*/  @P6 STG.E desc[UR60][R244.64], R251 ;  /* 0x000000fbf4006986 */ /* 0x0003e8000c10193c */
[----:B------:R-:W2:Y:S01]  /*e4f80*/  LDL.LU R247, [R1+0xebc] ;  /* 0x000ebc0001f77983 */ /* 0x000ea20000300800 */
[----:B------:R-:W2:Y:S01]  /*e4f90*/  LDC R248, c[0x0][0x228] ;  /* 0x00008a00fff87b82 */ /* 0x000ea20000000800 */
[----:B-1----:R-:W-:-:S02]  /*e4fa0*/  IMAD.WIDE R244, R0, 0x4, R6 ;  /* 0x0000000400f47825 */ /* 0x002fc400078e0206 */
[----:B---3--:R1:W-:Y:S01]  /*e4fb0*/  @P4 STG.E desc[UR60][R242.64], R249 ;  /* 0x000000f9f2004986 */ /* 0x0083e2000c10193c */
[----:B------:R-:W-:-:S03]  /*e4fc0*/  ISETP.LT.AND P4, PT, R13, R197, !P5 ;  /* 0x000000c50d00720c */ /* 0x000fc60006f81270 */
[----:B-1----:R-:W3:Y:S04]  /*e4fd0*/  LDL.LU R249, [R1+0xabc] ;  /* 0x000abc0001f97983 */ /* 0x002ee80000300800 */
[----:B------:R-:W2:Y:S04]  /*e4fe0*/  LDL.LU R197, [R1+0x12ac] ;  /* 0x0012ac0001c57983 */ /* 0x000ea80000300800 */
[----:B------:R-:W3:Y:S04]  /*e4ff0*/  LDL.LU R237, [R1+0x12bc] ;  /* 0x0012bc0001ed7983 */ /* 0x000ee80000300800 */
        /* <DEDUP_REMOVED lines=9> */
[----:B----4-:R-:W-:Y:S01]  /*e5090*/  IADD3 R0, R14, R235, RZ ;  /* 0x000000eb0e007210 */ /* 0x010fe20007ffe0ff */
[----:B------:R-:W-:Y:S01]  /*e50a0*/  VIADD R16, R10, 0x161 ;  /* 0x000001610a107836 */ /* 0x000fe20000000000 */
[----:B------:R-:W4:Y:S08]  /*e50b0*/  LDC R239, c[0x0][0x228] ;  /* 0x00008a00ffef7b82 */ /* 0x000f300000000800 */
[----:B------:R-:W4:Y:S01]  /*e50c0*/  LDC R235, c[0x0][0x248] ;  /* 0x00009200ffeb7b82 */ /* 0x000f220000000800 */
[----:B---3--:R3:W-:Y:S04]  /*e50d0*/  @P2 STG.E desc[UR60][R242.64], R237 ;  /* 0x000000edf2002986 */ /* 0x0087e8000c10193c */
[----:B--2---:R2:W-:Y:S01]  /*e50e0*/  @P6 STG.E desc[UR60][R244.64], R197 ;  /* 0x000000c5f4006986 */ /* 0x0045e2000c10193c */
[----:B------:R-:W-:-:S02]  /*e50f0*/  ISETP.LT.AND P2, PT, R17, R246, !P5 ;  /* 0x000000f61100720c */ /* 0x000fc40006f41270 */
[----:B------:R-:W-:Y:S01]  /*e5100*/  ISETP.LT.AND P5, PT, R15, R241, !P5 ;  /* 0x000000f10f00720c */ /* 0x000fe20006fa1270 */
[C---:B---3--:R-:W-:Y:S01]  /*e5110*/  IMAD.WIDE R242, R14.reuse, 0x4, R4 ;  /* 0x000000040ef27825 */ /* 0x048fe200078e0204 */
[----:B--2---:R-:W2:Y:S08]  /*e5120*/  LDC R197, c[0x0][0x228] ;  /* 0x00008a00ffc57b82 */ /* 0x004eb00000000800 */
[----:B------:R-:W3:Y:S01]  /*e5130*/  LDC R237, c[0x0][0x248] ;  /* 0x00009200ffed7b82 */ /* 0x000ee20000000800 */
[----:B------:R-:W-:Y:S01]  /*e5140*/  ISETP.LT.AND P6, PT, R11, R240, !P3 ;  /* 0x000000f00b00720c */ /* 0x000fe20005fc1270 */
[----:B------:R-:W-:Y:S01]  /*e5150*/  IMAD.WIDE R244, R14, 0x4, R6 ;  /* 0x000000040ef47825 */ /* 0x000fe200078e0206 */
[----:B------:R1:W-:Y:S01]  /*e5160*/  @P4 STG.E desc[UR60][R242.64], R252 ;  /* 0x000000fcf2004986 */ /* 0x0003e2000c10193c */
[----:B------:R-:W-:-:S04]  /*e5170*/  ISETP.LT.AND P4, PT, R13, R233, !P3 ;  /* 0x000000e90d00720c */ /* 0x000fc80005f81270 */
[----:B------:R-:W4:Y:S08]  /*e5180*/  LDC R246, c[0x0][0x228] ;  /* 0x00008a00fff67b82 */ /* 0x000f300000000800 */
[----:B------:R-:W4:Y:S01]  /*e5190*/  LDC.64 R240, c[0x0][0x228] ;  /* 0x00008a00fff07b82 */ /* 0x000f220000000a00 */
[----:B-1----:R-:W4:Y:S01]  /*e51a0*/  LDL.LU R252, [R1+0x1ee0] ;  /* 0x001ee00001fc7983 */ /* 0x002f220000300800 */
[----:B------:R-:W-:-:S03]  /*e51b0*/  IMAD.WIDE R242, R14, 0x4, R8 ;  /* 0x000000040ef27825 */ /* 0x000fc600078e0208 */
[----:B------:R1:W-:Y:S01]  /*e51c0*/  @P2 STG.E desc[UR60][R244.64], R247 ;  /* 0x000000f7f4002986 */ /* 0x0003e2000c10193c */
[----:B------:R-:W-:Y:S02]  /*e51d0*/  ISETP.GE.AND P2, PT, R16, R199, PT ;  /* 0x000000c71000720c */ /* 0x000fe40003f46270 */
[----:B------:R-:W4:Y:S01]  /*e51e0*/  LDC R199, c[0x0][0x228] ;  /* 0x00008a00ffc77b82 */ /* 0x000f220000000800 */
[----:B------:R3:W-:Y:S01]  /*e51f0*/  @P5 STG.E desc[UR60][R242.64], R249 ;  /* 0x000000f9f2005986 */ /* 0x0007e2000c10193c */
[----:B------:R-:W-:Y:S01]  /*e5200*/  ISETP.LT.AND P5, PT, R17, R248, !P3 ;  /* 0x000000f81100720c */ /* 0x000fe20005fa1270 */
[C---:B-1----:R-:W-:Y:S01]  /*e5210*/  IMAD.WIDE R244, R0.reuse, 0x4, R2 ;  /* 0x0000000400f47825 */ /* 0x042fe200078e0202 */
[----:B---3--:R-:W-:-:S04]  /*e5220*/  IADD3 R14, R0, R237, RZ ;  /* 0x000000ed000e7210 */ /* 0x008fc80007ffe0ff */
[----:B------:R-:W1:Y:S01]  /*e5230*/  LDC R247, c[0x0][0x228] ;  /* 0x00008a00fff77b82 */ /* 0x000e620000000800 */
[----:B------:R-:W-:Y:S01]  /*e5240*/  IMAD.WIDE R242, R0, 0x4, R4 ;  /* 0x0000000400f27825 */ /* 0x000fe200078e0204 */
[----:B------:R-:W3:Y:S04]  /*e5250*/  LDL.LU R249, [R1+0x6c0] ;  /* 0x0006c00001f97983 */ /* 0x000ee80000300800 */
[----:B------:R-:W-:Y:S04]  /*e5260*/  @P6 STG.E desc[UR60][R244.64], R251 ;  /* 0x000000fbf4006986 */ /* 0x000fe8000c10193c */
[----:B------:R2:W-:Y:S04]  /*e5270*/  @P4 STG.E desc[UR60][R242.64], R250 ;  /* 0x000000faf2004986 */ /* 0x0005e8000c10193c */
[----:B------:R-:W3:Y:S01]  /*e5280*/  LDL.LU R248, [R1+0xec0] ;  /* 0x000ec00001f87983 */ /* 0x000ee20000300800 */
[----:B--2---:R-:W-:-:S03]  /*e5290*/  ISETP.LT.AND P4, PT, R13, R197, !P2 ;  /* 0x000000c50d00720c */ /* 0x004fc60005781270 */
[----:B------:R-:W2:Y:S04]  /*e52a0*/  LDL.LU R250, [R1+0xac0] ;  /* 0x000ac00001fa7983 */ /* 0x000ea80000300800 */
[----:B------:R-:W3:Y:S04]  /*e52b0*/  LDL.LU R197, [R1+0x12c0] ;  /* 0x0012c00001c57983 */ /* 0x000ee80000300800 */
[----:B------:R-:W2:Y:S01]  /*e52c0*/  LDL.LU R237, [R1+0x16b0] ;  /* 0x0016b00001ed7983 */ /* 0x000ea20000300800 */
[----:B------:R-:W-:-:S03]  /*e52d0*/  IMAD.WIDE R244, R0, 0x4, R6 ;  /* 0x0000000400f47825 */ /* 0x000fc600078e0206 */
[----:B------:R-:W3:Y:S01]  /*e52e0*/  LDL.LU R251, [R1+0x1ed4] ;  /* 0x001ed40001fb7983 */ /* 0x000ee20000300800 */
[----:B----4-:R-:W-:Y:S02]  /*e52f0*/  ISETP.LT.AND P3, PT, R15, R246, !P3 ;  /* 0x000000f60f00720c */ /* 0x010fe40005f61270 */
[----:B------:R-:W-:Y:S01]  /*e5300*/  ISETP.LT.AND P6, PT, R11, R232, !P2 ;  /* 0x000000e80b00720c */ /* 0x000fe200057c1270 */
[----:B------:R-:W-:Y:S01]  /*e5310*/  IMAD.WIDE R242, R0, 0x4, R8 ;  /* 0x0000000400f27825 */ /* 0x000fe200078e0208 */
[----:B------:R-:W4:Y:S01]  /*e5320*/  LDC.64 R232, c[0x0][0x228] ;  /* 0x00008a00ffe87b82 */ /* 0x000f220000000a00 */
[----:B------:R1:W-:Y:S02]  /*e5330*/  @P5 STG.E desc[UR60][R244.64], R252 ;  /* 0x000000fcf4005986 */ /* 0x0003e4000c10193c */
[----:B------:R-:W-:-:S05]  /*e5340*/  VIADD R16, R10, 0x162 ;  /* 0x000001620a107836 */ /* 0x000fca0000000000 */
[----:B------:R-:W4:Y:S01]  /*e5350*/  LDC R246, c[0x0][0x228] ;  /* 0x00008a00fff67b82 */ /* 0x000f220000000800 */
[----:B-1----:R-:W4:Y:S01]  /*e5360*/  LDL.LU R252, [R1+0x1ab4] ;  /* 0x001ab40001fc7983 */ /* 0x002f220000300800 */
[----:B------:R-:W-:-:S03]  /*e5370*/  IMAD.WIDE R244, R14, 0x4, R2 ;  /* 0x000000040ef47825 */ /* 0x000fc600078e0202 */
[----:B--2---:R1:W-:Y:S04]  /*e5380*/  @P3 STG.E desc[UR60][R242.64], R237 ;  /* 0x000000edf2003986 */ /* 0x0043e8000c10193c */
[----:B---3--:R2:W-:Y:S01]  /*e5390*/  @P6 STG.E desc[UR60][R244.64], R197 ;  /* 0x000000c5f4006986 */ /* 0x0085e2000c10193c */
[----:B-1----:R-:W-:Y:S01]  /*e53a0*/  IMAD.WIDE R242, R14, 0x4, R4 ;  /* 0x000000040ef27825 */ /* 0x002fe200078e0204 */
[----:B------:R-:W-:Y:S01]  /*e53b0*/  ISETP.LT.AND P3, PT, R17, R247, !P2 ;  /* 0x000000f71100720c */ /* 0x000fe20005761270 */
[----:B--2---:R-:W1:Y:S03]  /*e53c0*/  LDC R197, c[0x0][0x228] ;  /* 0x00008a00ffc57b82 */ /* 0x004e660000000800 */
[----:B------:R2:W-:Y:S01]  /*e53d0*/  @P4 STG.E desc[UR60][R242.64], R249 ;  /* 0x000000f9f2004986 */ /* 0x0005e2000c10193c */
[----:B------:R-:W-:Y:S01]  /*e53e0*/  ISETP.GE.AND P5, PT, R16, R241, PT ;  /* 0x000000f11000720c */ /* 0x000fe20003fa6270 */
[C---:B------:R-:W-:Y:S01]  /*e53f0*/  IMAD.WIDE R244, R14.reuse, 0x4, R6 ;  /* 0x000000040ef47825 */ /* 0x040fe200078e0206 */
[----:B------:R-:W-:-:S02]  /*e5400*/  IADD3 R0, R14, R235, RZ ;  /* 0x000000eb0e007210 */ /* 0x000fc40007ffe0ff */
[----:B------:R-:W3:Y:S01]  /*e5410*/  LDC R247, c[0x0][0x228] ;  /* 0x00008a00fff77b82 */ /* 0x000ee20000000800 */
[----:B--2---:R-:W2:Y:S01]  /*e5420*/  LDL.LU R249, [R1+0x1ee4] ;  /* 0x001ee40001f97983 */ /* 0x004ea20000300800 */
[----:B------:R-:W-:Y:S01]  /*e5430*/  ISETP.LT.AND P2, PT, R15, R239, !P2 ;  /* 0x000000ef0f00720c */ /* 0x000fe20005741270 */
[----:B------:R-:W-:-:S05]  /*e5440*/  IMAD.WIDE R242, R14, 0x4, R8 ;  /* 0x000000040ef27825 */ /* 0x000fca00078e0208 */
[----:B------:R-:W1:Y:S01]  /*e5450*/  LDC R239, c[0x0][0x248] ;  /* 0x00009200ffef7b82 */ /* 0x000e620000000800 */
[----:B------:R-:W-:Y:S02]  /*e5460*/  ISETP.LT.AND P6, PT, R11, R236, !P5 ;  /* 0x000000ec0b00720c */ /* 0x000fe40006fc1270 */
[----:B------:R-:W-:Y:S01]  /*e5470*/  ISETP.LT.AND P4, PT, R13, R199, !P5 ;  /* 0x000000c70d00720c */ /* 0x000fe20006f81270 */
[----:B------:R-:W-:Y:S01]  /*e5480*/  VIADD R16, R10, 0x163 ;  /* 0x000001630a107836 */ /* 0x000fe20000000000 */
[----:B------:R4:W-:Y:S03]  /*e5490*/  @P3 STG.E desc[UR60][R244.64], R248 ;  /* 0x000000f8f4003986 */ /* 0x0009e6000c10193c */
[----:B------:R-:W3:Y:S08]  /*e54a0*/  LDC R241, c[0x0][0x228] ;  /* 0x00008a00fff17b82 */ /* 0x000ef00000000800 */
[----:B------:R-:W3:Y:S08]  /*e54b0*/  LDC.64 R236, c[0x0][0x228] ;  /* 0x00008a00ffec7b82 */ /* 0x000ef00000000a00 */
[----:B------:R-:W3:Y:S01]  /*e54c0*/  LDC R199, c[0x0][0x228] ;  /* 0x00008a00ffc77b82 */ /* 0x000ee20000000800 */
[----:B----4-:R-:W-:-:S07]  /*e54d0*/  ISETP.GE.AND P3, PT, R16, R233, PT ;  /* 0x000000e91000720c */ /* 0x010fce0003f66270 */
[----:B------:R-:W4:Y:S01]  /*e54e0*/  LDC R233, c[0x0][0x248] ;  /* 0x00009200ffe97b82 */ /* 0x000f220000000800 */
[C---:B------:R-:W-:Y:S01]  /*e54f0*/  IMAD.WIDE R244, R0.reuse, 0x4, R2 ;  /* 0x0000000400f47825 */ /* 0x040fe200078e0202 */
[----:B------:R1:W-:Y:S04]  /*e5500*/  @P2 STG.E desc[UR60][R242.64], R250 ;  /* 0x000000faf2002986 */ /* 0x0003e8000c10193c */
[----:B------:R1:W-:Y:S02]  /*e5510*/  @P6 STG.E desc[UR60][R244.64], R251 ;  /* 0x000000fbf4006986 */ /* 0x0003e4000c10193c */
[C---:B-1----:R-:W-:Y:S02]  /*e5520*/  IMAD.WIDE R242, R0.reuse, 0x4, R4 ;  /* 0x0000000400f27825 */ /* 0x042fe400078e0204 */
[----:B------:R-:W4:Y:S04]  /*e5530*/  LDL.LU R250, [R1+0x6c4] ;  /* 0x0006c40001fa7983 */ /* 0x000f280000300800 */
[----:B------:R-:W4:Y:S01]  /*e5540*/  LDL.LU R248, [R1+0xec4] ;  /* 0x000ec40001f87983 */ /* 0x000f220000300800 */
[----:B------:R-:W-:-:S02]  /*e5550*/  IADD3 R14, R0, R239, RZ ;  /* 0x000000ef000e7210 */ /* 0x000fc40007ffe0ff */
[----:B------:R-:W-:Y:S01]  /*e5560*/  ISETP.LT.AND P2, PT, R17, R246, !P5 ;  /* 0x000000f61100720c */ /* 0x000fe20006f41270 */
[----:B------:R-:W-:Y:S01]  /*e5570*/  IMAD.WIDE R244, R0, 0x4, R6 ;  /* 0x0000000400f47825 */ /* 0x000fe200078e0206 */
[----:B------:R-:W1:Y:S01]  /*e5580*/  LDC R246, c[0x0][0x228] ;  /* 0x00008a00fff67b82 */ /* 0x000e620000000800 */
[----:B------:R3:W-:Y:S01]  /*e5590*/  @P4 STG.E desc[UR60][R242.64], R252 ;  /* 0x000000fcf2004986 */ /* 0x0007e2000c10193c */
[----:B------:R-:W-:-:S03]  /*e55a0*/  ISETP.LT.AND P4, PT, R13, R197, !P3 ;  /* 0x000000c50d00720c */ /* 0x000fc60005f81270 */
[----:B---3--:R-:W3:Y:S04]  /*e55b0*/  LDL.LU R252, [R1+0xac4] ;  /* 0x000ac40001fc7983 */ /* 0x008ee80000300800 */
[----:B------:R-:W3:Y:S04]  /*e55c0*/  LDL.LU R197, [R1+0x12c4] ;  /* 0x0012c40001c57983 */ /* 0x000ee80000300800 */
[----:B------:R-:W3:Y:S04]  /*e55d0*/  LDL.LU R239, [R1+0x16b4] ;  /* 0x0016b40001ef7983 */ /* 0x000ee80000300800 */
[----:B------:R-:W3:Y:S04]  /*e55e0*/  LDL.LU R251, [R1+0x1ed8] ;  /* 0x001ed80001fb7983 */ /* 0x000ee80000300800 */
[----:B--2---:R2:W-:Y:S04]  /*e55f0*/  @P2 STG.E desc[UR60][R244.64], R249 ;  /* 0x000000f9f4002986 */ /* 0x0045e8000c10193c */
[----:B--2---:R-:W2:Y:S01]  /*e5600*/  LDL.LU R249, [R1+0x1ab8] ;  /* 0x001ab80001f97983 */ /* 0x004ea20000300800 */
        /* <DEDUP_REMOVED lines=9> */
[----:B----4-:R-:W-:Y:S01]  /*e56a0*/  IADD3 R0, R14, R233, RZ ;  /* 0x000000e90e007210 */ /* 0x010fe20007ffe0ff */
[----:B------:R-:W-:-:S06]  /*e56b0*/  VIADD R16, R10, 0x165 ;  /* 0x000001650a107836 */ /* 0x000fcc0000000000 */
[----:B------:R-:W4:Y:S01]  /*e56c0*/  LDC R233, c[0x0][0x228] ;  /* 0x00008a00ffe97b82 */ /* 0x000f220000000800 */
[----:B---3--:R3:W-:Y:S01]  /*e56d0*/  @P5 STG.E desc[UR60][R242.64], R239 ;  /* 0x000000eff2005986 */ /* 0x0087e2000c10193c */
[----:B------:R-:W-:-:S03]  /*e56e0*/  ISETP.LT.AND P5, PT, R17, R247, !P3 ;  /* 0x000000f71100720c */ /* 0x000fc60005fa1270 */
[----:B------:R4:W-:Y:S03]  /*e56f0*/  @P6 STG.E desc[UR60][R244.64], R197 ;  /* 0x000000c5f4006986 */ /* 0x0009e6000c10193c */
[----:B------:R-:W2:Y:S01]  /*e5700*/  LDC R247, c[0x0][0x228] ;  /* 0x00008a00fff77b82 */ /* 0x000ea20000000800 */
[----:B-1----:R-:W-:Y:S01]  /*e5710*/  ISETP.LT.AND P3, PT, R15, R246, !P3 ;  /* 0x000000f60f00720c */ /* 0x002fe20005f61270 */
[----:B---3--:R-:W-:-:S06]  /*e5720*/  IMAD.WIDE R242, R14, 0x4, R4 ;  /* 0x000000040ef27825 */ /* 0x008fcc00078e0204 */
[----:B----4-:R-:W1:Y:S01]  /*e5730*/  LDC R197, c[0x0][0x228] ;  /* 0x00008a00ffc57b82 */ /* 0x010e620000000800 */
[----:B------:R-:W-:Y:S01]  /*e5740*/  ISETP.LT.AND P6, PT, R11, R238, !P2 ;  /* 0x000000ee0b00720c */ /* 0x000fe200057c1270 */
[----:B------:R-:W-:Y:S01]  /*e5750*/  IMAD.WIDE R244, R14, 0x4, R6 ;  /* 0x000000040ef47825 */ /* 0x000fe200078e0206 */
[----:B------:R3:W-:Y:S01]  /*e5760*/  @P4 STG.E desc[UR60][R242.64], R250 ;  /* 0x000000faf2004986 */ /* 0x0007e2000c10193c */
[----:B------:R-:W-:-:S04]  /*e5770*/  ISETP.LT.AND P4, PT, R13, R199, !P2 ;  /* 0x000000c70d00720c */ /* 0x000fc80005781270 */
[----:B------:R-:W4:Y:S08]  /*e5780*/  LDC R246, c[0x0][0x228] ;  /* 0x00008a00fff67b82 */ /* 0x000f300000000800 */
[----:B------:R-:W4:Y:S01]  /*e5790*/  LDC.64 R238, c[0x0][0x228] ;  /* 0x00008a00ffee7b82 */ /* 0x000f220000000a00 */
[----:B---3--:R-:W3:Y:S01]  /*e57a0*/  LDL.LU R250, [R1+0x1ee8] ;  /* 0x001ee80001fa7983 */ /* 0x008ee20000300800 */
[----:B------:R-:W-:-:S03]  /*e57b0*/  IMAD.WIDE R242, R14, 0x4, R8 ;  /* 0x000000040ef27825 */ /* 0x000fc600078e0208 */
[----:B------:R2:W-:Y:S01]  /*e57c0*/  @P5 STG.E desc[UR60][R244.64], R248 ;  /* 0x000000f8f4005986 */ /* 0x0005e2000c10193c */
[----:B------:R-:W-:Y:S02]  /*e57d0*/  ISETP.GE.AND P5, PT, R16, R235, PT ;  /* 0x000000eb1000720c */ /* 0x000fe40003fa6270 */
[----:B------:R-:W-:Y:S01]  /*e57e0*/  IADD3 R14, R0, R237, RZ ;  /* 0x000000ed000e7210 */ /* 0x000fe20007ffe0ff */
[----:B------:R-:W4:Y:S01]  /*e57f0*/  LDC R235, c[0x0][0x248] ;  /* 0x00009200ffeb7b82 */ /* 0x000f220000000800 */
[----:B------:R1:W-:Y:S01]  /*e5800*/  @P3 STG.E desc[UR60][R242.64], R252 ;  /* 0x000000fcf2003986 */ /* 0x0003e2000c10193c */
[----:B------:R-:W-:Y:S02]  /*e5810*/  ISETP.LT.AND P3, PT, R17, R241, !P2 ;  /* 0x000000f11100720c */ /* 0x000fe40005761270 */
[----:B--2---:R-:W-:-:S04]  /*e5820*/  ISETP.LT.AND P2, PT, R15, R247, !P2 ;  /* 0x000000f70f00720c */ /* 0x004fc80005741270 */
[----:B------:R-:W2:Y:S01]  /*e5830*/  LDC R241, c[0x0][0x228] ;  /* 0x00008a00fff17b82 */ /* 0x000ea20000000800 */
[----:B------:R-:W-:-:S07]  /*e5840*/  IMAD.WIDE R244, R0, 0x4, R2 ;  /* 0x0000000400f47825 */ /* 0x000fce00078e0202 */
[----:B------:R-:W2:Y:S01]  /*e5850*/  LDC R248, c[0x0][0x228] ;  /* 0x00008a00fff87b82 */ /* 0x000ea20000000800 */
[----:B-1----:R-:W-:Y:S01]  /*e5860*/  IMAD.WIDE R242, R0, 0x4, R4 ;  /* 0x0000000400f27825 */ /* 0x002fe200078e0204 */
[----:B------:R-:W4:Y:S04]  /*e5870*/  LDL.LU R252, [R1+0x6c8] ;  /* 0x0006c80001fc7983 */ /* 0x000f280000300800 */
[----:B------:R-:W-:Y:S04]  /*e5880*/  @P6 STG.E desc[UR60][R244.64], R251 ;  /* 0x000000fbf4006986 */ /* 0x000fe8000c10193c */
[----:B------:R1:W-:Y:S04]  /*e5890*/  @P4 STG.E desc[UR60][R242.64], R249 ;  /* 0x000000f9f2004986 */ /* 0x0003e8000c10193c */
[----:B------:R-:W2:Y:S01]  /*e58a0*/  LDL.LU R247, [R1+0xec8] ;  /* 0x000ec80001f77983 */ /* 0x000ea20000300800 */
[----:B------:R-:W-:-:S03]  /*e58b0*/  ISETP.LT.AND P4, PT, R13, R197, !P5 ;  /* 0x000000c50d00720c */ /* 0x000fc60006f81270 */
[----:B-1----:R-:W2:Y:S04]  /*e58c0*/  LDL.LU R249, [R1+0xac8] ;  /* 0x000ac80001f97983 */ /* 0x002ea80000300800 */
        /* <DEDUP_REMOVED lines=390> */
[----:B------:R-:W1:Y:S01]  /*e7130*/  LDC.64 R234, c[0x0][0x228] ;  /* 0x00008a00ffea7b82 */ /* 0x000e620000000a00 */
[----:B---3--:R3:W-:Y:S07]  /*e7140*/  @P2 STG.E desc[UR60][R244.64], R249 ;  /* 0x000000f9f4002986 */ /* 0x0087ee000c10193c */
[----:B------:R-:W1:Y:S01]  /*e7150*/  LDC R241, c[0x0][0x228] ;  /* 0x00008a00fff17b82 */ /* 0x000e620000000800 */
[----:B---3--:R-:W3:Y:S01]  /*e7160*/  LDL.LU R249, [R1+0x1adc] ;  /* 0x001adc0001f97983 */ /* 0x008ee20000300800 */
[----:B------:R-:W-:-:S03]  /*e7170*/  IMAD.WIDE R244, R14, 0x4, R2 ;  /* 0x000000040ef47825 */ /* 0x000fc600078e0202 */
[----:B--2---:R2:W-:Y:S04]  /*e7180*/  @P5 STG.E desc[UR60][R242.64], R239 ;  /* 0x000000eff2005986 */ /* 0x0045e8000c10193c */
[----:B----4-:R4:W-:Y:S01]  /*e7190*/  @P6 STG.E desc[UR60][R244.64], R197 ;  /* 0x000000c5f4006986 */ /* 0x0109e2000c10193c */
[----:B--2---:R-:W-:Y:S01]  /*e71a0*/  IMAD.WIDE R242, R14, 0x4, R4 ;  /* 0x000000040ef27825 */ /* 0x004fe200078e0204 */
[----:B------:R-:W-:Y:S01]  /*e71b0*/  ISETP.GE.AND P2, PT, R16, R237, PT ;  /* 0x000000ed1000720c */ /* 0x000fe20003f46270 */
[----:B----4-:R-:W2:Y:S08]  /*e71c0*/  LDC R197, c[0x0][0x228] ;  /* 0x00008a00ffc57b82 */ /* 0x010eb00000000800 */
[----:B------:R-:W4:Y:S01]  /*e71d0*/  LDC R237, c[0x0][0x248] ;  /* 0x00009200ffed7b82 */ /* 0x000f220000000800 */
[----:B------:R1:W-:Y:S04]  /*e71e0*/  @P4 STG.E desc[UR60][R242.64], R250 ;  /* 0x000000faf2004986 */ /* 0x0003e8000c10193c */
[----:B-1----:R-:W2:Y:S01]  /*e71f0*/  LDL.LU R250, [R1+0x1aec] ;  /* 0x001aec0001fa7983 */ /* 0x002ea20000300800 */
        /* <DEDUP_REMOVED lines=8> */
[----:B------:R-:W1:Y:S08]  /*e7280*/  LDC R247, c[0x0][0x228] ;  /* 0x00008a00fff77b82 */ /* 0x000e700000000800 */
[----:B------:R-:W1:Y:S08]  /*e7290*/  LDC R246, c[0x0][0x228] ;  /* 0x00008a00fff67b82 */ /* 0x000e700000000800 */
[----:B------:R-:W1:Y:S01]  /*e72a0*/  LDC.64 R238, c[0x0][0x228] ;  /* 0x00008a00ffee7b82 */ /* 0x000e620000000a00 */
[----:B------:R4:W-:Y:S04]  /*e72b0*/  @P5 STG.E desc[UR60][R244.64], R248 ;  /* 0x000000f8f4005986 */ /* 0x0009e8000c10193c */
[----:B------:R4:W-:Y:S01]  /*e72c0*/  @P3 STG.E desc[UR60][R242.64], R252 ;  /* 0x000000fcf2003986 */ /* 0x0009e2000c10193c */
[----:B------:R-:W-:-:S02]  /*e72d0*/  ISETP.GE.AND P5, PT, R16, R235, PT ;  /* 0x000000eb1000720c */ /* 0x000fc40003fa6270 */
[C---:B----4-:R-:W-:Y:S01]  /*e72e0*/  IADD3 R14, R0.reuse, R237, RZ ;  /* 0x000000ed000e7210 */ /* 0x050fe20007ffe0ff */
[----:B------:R-:W4:Y:S01]  /*e72f0*/  LDC R233, c[0x0][0x228] ;  /* 0x00008a00ffe97b82 */ /* 0x000f220000000800 */
[----:B------:R-:W-:-:S04]  /*e7300*/  IMAD.WIDE R244, R0, 0x4, R2 ;  /* 0x0000000400f47825 */ /* 0x000fc800078e0202 */
[C---:B------:R-:W-:Y:S01]  /*e7310*/  IMAD.WIDE R242, R0.reuse, 0x4, R4 ;  /* 0x0000000400f27825 */ /* 0x040fe200078e0204 */
[----:B------:R-:W4:Y:S04]  /*e7320*/  LDL.LU R252, [R1+0x6ec] ;  /* 0x0006ec0001fc7983 */ /* 0x000f280000300800 */
[----:B------:R1:W-:Y:S04]  /*e7330*/  @P6 STG.E desc[UR60][R244.64], R251 ;  /* 0x000000fbf4006986 */ /* 0x0003e8000c10193c */
[----:B------:R-:W4:Y:S01]  /*e7340*/  LDL.LU R248, [R1+0xeec] ;  /* 0x000eec0001f87983 */ /* 0x000f220000300800 */
[----:B------:R-:W-:Y:S01]  /*e7350*/  ISETP.LT.AND P3, PT, R17, R241, !P2 ;  /* 0x000000f11100720c */ /* 0x000fe20005761270 */
[----:B------:R-:W2:Y:S08]  /*e7360*/  LDC R235, c[0x0][0x248] ;  /* 0x00009200ffeb7b82 */ /* 0x000eb00000000800 */
[----:B------:R-:W4:Y:S01]  /*e7370*/  LDC R241, c[0x0][0x228] ;  /* 0x00008a00fff17b82 */ /* 0x000f220000000800 */
[----:B-1----:R-:W-:Y:S01]  /*e7380*/  IMAD.WIDE R244, R0, 0x4, R6 ;  /* 0x0000000400f47825 */ /* 0x002fe200078e0206 */
[----:B---3--:R1:W-:Y:S01]  /*e7390*/  @P4 STG.E desc[UR60][R242.64], R249 ;  /* 0x000000f9f2004986 */ /* 0x0083e2000c10193c */
[----:B--2---:R-:W-:-:S03]  /*e73a0*/  ISETP.LT.AND P4, PT, R13, R197, !P5 ;  /* 0x000000c50d00720c */ /* 0x004fc60006f81270 */
[----:B-1----:R-:W2:Y:S04]  /*e73b0*/  LDL.LU R249, [R1+0x2ec] ;  /* 0x0002ec0001f97983 */ /* 0x002ea80000300800 */
[----:B------:R-:W3:Y:S04]  /*e73c0*/  LDL.LU R197, [R1+0xaec] ;  /* 0x000aec0001c57983 */ /* 0x000ee80000300800 */
[----:B------:R-:W4:Y:S04]  /*e73d0*/  LDL.LU R237, [R1+0x16ec] ;  /* 0x0016ec0001ed7983 */ /* 0x000f280000300800 */
[----:B------:R-:W2:Y:S04]  /*e73e0*/  LDL.LU R251, [R1+0x1f10] ;  /* 0x001f100001fb7983 */ /* 0x000ea80000300800 */
[----:B------:R1:W-:Y:S04]  /*e73f0*/  @P3 STG.E desc[UR60][R244.64], R250 ;  /* 0x000000faf4003986 */ /* 0x0003e8000c10193c */
[----:B-1----:R-:W2:Y:S01]  /*e7400*/  LDL.LU R250, [R1+0x1f20] ;  /* 0x001f200001fa7983 */ /* 0x002ea20000300800 */
[----:B------:R-:W-:-:S02]  /*e7410*/  ISETP.LT.AND P2, PT, R15, R247, !P2 ;  /* 0x000000f70f00720c */ /* 0x000fc40005741270 */
[----:B------:R-:W-:Y:S01]  /*e7420*/  ISETP.LT.AND P6, PT, R11, R198, !P5 ;  /* 0x000000c60b00720c */ /* 0x000fe20006fc1270 */
[----:B------:R-:W-:-:S04]  /*e7430*/  IMAD.WIDE R242, R0, 0x4, R8 ;  /* 0x0000000400f27825 */ /* 0x000fc800078e0208 */
[----:B------:R-:W-:Y:S01]  /*e7440*/  IMAD.WIDE R244, R14, 0x4, R2 ;  /* 0x000000040ef47825 */ /* 0x000fe200078e0202 */
[----:B------:R-:W1:Y:S03]  /*e7450*/  LDC.64 R198, c[0x0][0x228] ;  /* 0x00008a00ffc67b82 */ /* 0x000e660000000a00 */
[----:B------:R-:W-:-:S05]  /*e7460*/  VIADD R16, R10, 0x178 ;  /* 0x000001780a107836 */ /* 0x000fca0000000000 */
[----:B------:R-:W2:Y:S01]  /*e7470*/  LDC R247, c[0x0][0x228] ;  /* 0x00008a00fff77b82 */ /* 0x000ea20000000800 */
[----:B------:R-:W-:Y:S02]  /*e7480*/  ISETP.GE.AND P3, PT, R16, R239, PT ;  /* 0x000000ef1000720c */ /* 0x000fe40003f66270 */
[----:B------:R-:W-:Y:S01]  /*e7490*/  IADD3 R0, R14, R235, RZ ;  /* 0x000000eb0e007210 */ /* 0x000fe20007ffe0ff */
[----:B------:R-:W-:-:S04]  /*e74a0*/  VIADD R16, R10, 0x179 ;  /* 0x000001790a107836 */ /* 0x000fc80000000000 */
[----:B------:R-:W2:Y:S08]  /*e74b0*/  LDC R239, c[0x0][0x228] ;  /* 0x00008a00ffef7b82 */ /* 0x000eb00000000800 */
[----:B------:R-:W2:Y:S01]  /*e74c0*/  LDC R235, c[0x0][0x248] ;  /* 0x00009200ffeb7b82 */ /* 0x000ea20000000800 */
[----:B----4-:R4:W-:Y:S04]  /*e74d0*/  @P2 STG.E desc[UR60][R242.64], R237 ;  /* 0x000000edf2002986 */ /* 0x0109e8000c10193c */
[----:B---3--:R3:W-:Y:S01]  /*e74e0*/  @P6 STG.E desc[UR60][R244.64], R197 ;  /* 0x000000c5f4006986 */ /* 0x0087e2000c10193c */
[----:B------:R-:W-:-:S02]  /*e74f0*/  ISETP.LT.AND P2, PT, R17, R246, !P5 ;  /* 0x000000f61100720c */ /* 0x000fc40006f41270 */
[----:B------:R-:W-:Y:S01]  /*e7500*/  ISETP.LT.AND P5, PT, R15, R241, !P5 ;  /* 0x000000f10f00720c */ /* 0x000fe20006fa1270 */
[C---:B----4-:R-:W-:Y:S01]  /*e7510*/  IMAD.WIDE R242, R14.reuse, 0x4, R4 ;  /* 0x000000040ef27825 */ /* 0x050fe200078e0204 */
[----:B---3--:R-:W3:Y:S08]  /*e7520*/  LDC R197, c[0x0][0x228] ;  /* 0x00008a00ffc57b82 */ /* 0x008ef00000000800 */
[----:B------:R-:W4:Y:S01]  /*e7530*/  LDC R237, c[0x0][0x248] ;  /* 0x00009200ffed7b82 */ /* 0x000f220000000800 */
        /* <DEDUP_REMOVED lines=11> */
[----:B--2---:R2:W-:Y:S01]  /*e75f0*/  @P5 STG.E desc[UR60][R242.64], R249 ;  /* 0x000000f9f2005986 */ /* 0x0045e2000c10193c */
[----:B-1----:R-:W-:-:S04]  /*e7600*/  IMAD.WIDE R244, R0, 0x4, R2 ;  /* 0x0000000400f47825 */ /* 0x002fc800078e0202 */
[----:B--2---:R-:W-:Y:S01]  /*e7610*/  IMAD.WIDE R242, R0, 0x4, R4 ;  /* 0x0000000400f27825 */ /* 0x004fe200078e0204 */
[----:B------:R-:W2:Y:S04]  /*e7620*/  LDL.LU R249, [R1+0xaf0] ;  /* 0x000af00001f97983 */ /* 0x000ea80000300800 */
[----:B------:R1:W-:Y:S04]  /*e7630*/  @P6 STG.E desc[UR60][R244.64], R251 ;  /* 0x000000fbf4006986 */ /* 0x0003e8000c10193c */
[----:B------:R1:W-:Y:S04]  /*e7640*/  @P4 STG.E desc[UR60][R242.64], R250 ;  /* 0x000000faf2004986 */ /* 0x0003e8000c10193c */
[----:B------:R-:W2:Y:S01]  /*e7650*/  LDL.LU R248, [R1+0x2f0] ;  /* 0x0002f00001f87983 */ /* 0x000ea20000300800 */
[----:B---3--:R-:W-:-:S02]  /*e7660*/  ISETP.LT.AND P4, PT, R13, R197, !P2 ;  /* 0x000000c50d00720c */ /* 0x008fc40005781270 */
[C---:B----4-:R-:W-:Y:S01]  /*e7670*/  IADD3 R14, R0.reuse, R237, RZ ;  /* 0x000000ed000e7210 */ /* 0x050fe20007ffe0ff */
[----:B-1----:R-:W3:Y:S04]  /*e7680*/  LDL.LU R251, [R1+0x6f0] ;  /* 0x0006f00001fb7983 */ /* 0x002ee80000300800 */
[----:B------:R-:W4:Y:S04]  /*e7690*/  LDL.LU R197, [R1+0xef0] ;  /* 0x000ef00001c57983 */ /* 0x000f280000300800 */
[----:B------:R-:W2:Y:S01]  /*e76a0*/  LDL.LU R237, [R1+0x16f0] ;  /* 0x0016f00001ed7983 */ /* 0x000ea20000300800 */
[----:B------:R-:W-:Y:S01]  /*e76b0*/  ISETP.LT.AND P5, PT, R17, R247, !P3 ;  /* 0x000000f71100720c */ /* 0x000fe20005fa1270 */
[----:B------:R-:W-:-:S02]  /*e76c0*/  IMAD.WIDE R244, R0, 0x4, R6 ;  /* 0x0000000400f47825 */ /* 0x000fc400078e0206 */
[----:B------:R-:W3:Y:S01]  /*e76d0*/  LDL.LU R250, [R1+0x1f14] ;  /* 0x001f140001fa7983 */ /* 0x000ee20000300800 */
[----:B------:R-:W-:Y:S02]  /*e76e0*/  ISETP.LT.AND P3, PT, R15, R239, !P3 ;  /* 0x000000ef0f00720c */ /* 0x000fe40005f61270 */
[----:B------:R-:W-:Y:S01]  /*e76f0*/  ISETP.LT.AND P6, PT, R11, R232, !P2 ;  /* 0x000000e80b00720c */ /* 0x000fe200057c1270 */
[----:B------:R-:W-:Y:S01]  /*e7700*/  IMAD.WIDE R242, R0, 0x4, R8 ;  /* 0x0000000400f27825 */ /* 0x000fe200078e0208 */
[----:B------:R-:W1:Y:S08]  /*e7710*/  LDC R247, c[0x0][0x228] ;  /* 0x00008a00fff77b82 */ /* 0x000e700000000800 */
[----:B------:R-:W3:Y:S01]  /*e7720*/  LDC.64 R232, c[0x0][0x228] ;  /* 0x00008a00ffe87b82 */ /* 0x000ee20000000a00 */
[----:B------:R-:W-:-:S07]  /*e7730*/  VIADD R16, R10, 0x17a ;  /* 0x0000017a0a107836 */ /* 0x000fce0000000000 */
[----:B------:R-:W3:Y:S01]  /*e7740*/  LDC R239, c[0x0][0x228] ;  /* 0x00008a00ffef7b82 */ /* 0x000ee20000000800 */
[----:B------:R1:W-:Y:S04]  /*e7750*/  @P5 STG.E desc[UR60][R244.64], R252 ;  /* 0x000000fcf4005986 */ /* 0x0003e8000c10193c */
[----:B-1----:R-:W3:Y:S01]  /*e7760*/  LDL.LU R252, [R1+0x1f24] ;  /* 0x001f240001fc7983 */ /* 0x002ee20000300800 */
[----:B------:R-:W-:-:S03]  /*e7770*/  IMAD.WIDE R244, R14, 0x4, R2 ;  /* 0x000000040ef47825 */ /* 0x000fc600078e0202 */
[----:B--2---:R1:W-:Y:S04]  /*e7780*/  @P3 STG.E desc[UR60][R242.64], R237 ;  /* 0x000000edf2003986 */ /* 0x0043e8000c10193c */
[----:B----4-:R2:W-:Y:S01]  /*e7790*/  @P6 STG.E desc[UR60][R244.64], R197 ;  /* 0x000000c5f4006986 */ /* 0x0105e2000c10193c */
[----:B-1----:R-:W-:Y:S01]  /*e77a0*/  IMAD.WIDE R242, R14, 0x4, R4 ;  /* 0x000000040ef27825 */ /* 0x002fe200078e0204 */
[----:B--2---:R-:W1:Y:S04]  /*e77b0*/  LDC R197, c[0x0][0x228] ;  /* 0x00008a00ffc57b82 */ /* 0x004e680000000800 */
[----:B------:R2:W-:Y:S04]  /*e77c0*/  @P4 STG.E desc[UR60][R242.64], R249 ;  /* 0x000000f9f2004986 */ /* 0x0005e8000c10193c */
[----:B--2---:R-:W2:Y:S01]  /*e77d0*/  LDL.LU R249, [R1+0x12e4] ;  /* 0x0012e40001f97983 */ /* 0x004ea20000300800 */
[----:B------:R-:W-:-:S02]  /*e77e0*/  ISETP.LT.AND P3, PT, R17, R246, !P2 ;  /* 0x000000f61100720c */ /* 0x000fc40005761270 */
[----:B------:R-:W-:Y:S02]  /*e77f0*/  ISETP.LT.AND P2, PT, R15, R247, !P2 ;  /* 0x000000f70f00720c */ /* 0x000fe40005741270 */
[----:B------:R-:W-:Y:S01]  /*e7800*/  ISETP.GE.AND P5, PT, R16, R241, PT ;  /* 0x000000f11000720c */ /* 0x000fe20003fa6270 */
[C---:B------:R-:W-:Y:S01]  /*e7810*/  IMAD.WIDE R244, R14.reuse, 0x4, R6 ;  /* 0x000000040ef47825 */ /* 0x040fe200078e0206 */
[----:B------:R-:W4:Y:S01]  /*e7820*/  LDC R241, c[0x0][0x248] ;  /* 0x00009200fff17b82 */ /* 0x000f220000000800 */
[C---:B------:R-:W-:Y:S02]  /*e7830*/  IADD3 R0, R14.reuse, R235, RZ ;  /* 0x000000eb0e007210 */ /* 0x040fe40007ffe0ff */
[----:B------:R-:W-:Y:S02]  /*e7840*/  ISETP.LT.AND P6, PT, R11, R236, !P5 ;  /* 0x000000ec0b00720c */ /* 0x000fe40006fc1270 */
[----:B------:R-:W-:Y:S01]  /*e7850*/  ISETP.LT.AND P4, PT, R13, R199, !P5 ;  /* 0x000000c70d00720c */ /* 0x000fe20006f81270 */
[----:B------:R-:W-:-:S04]  /*e7860*/  IMAD.WIDE R242, R14, 0x4, R8 ;  /* 0x000000040ef27825 */ /* 0x000fc800078e0208 */
[----:B------:R-:W-:Y:S01]  /*e7870*/  VIADD R16, R10, 0x17b ;  /* 0x0000017b0a107836 */ /* 0x000fe20000000000 */
[----:B------:R-:W2:Y:S08]  /*e7880*/  LDC R246, c[0x0][0x228] ;  /* 0x00008a00fff67b82 */ /* 0x000eb00000000800 */
[----:B------:R-:W2:Y:S08]  /*e7890*/  LDC.64 R236, c[0x0][0x228] ;  /* 0x00008a00ffec7b82 */ /* 0x000eb00000000a00 */
[----:B------:R-:W2:Y:S01]  /*e78a0*/  LDC R199, c[0x0][0x228] ;  /* 0x00008a00ffc77b82 */ /* 0x000ea20000000800 */
[----:B------:R1:W-:Y:S04]  /*e78b0*/  @P3 STG.E desc[UR60][R244.64], R248 ;  /* 0x000000f8f4003986 */ /* 0x0003e8000c10193c */
[----:B---3--:R3:W-:Y:S01]  /*e78c0*/  @P2 STG.E desc[UR60][R242.64], R251 ;  /* 0x000000fbf2002986 */ /* 0x0087e2000c10193c */
[----:B------:R-:W-:-:S02]  /*e78d0*/  ISETP.GE.AND P3, PT, R16, R233, PT ;  /* 0x000000e91000720c */ /* 0x000fc40003f66270 */
[----:B------:R-:W2:Y:S01]  /*e78e0*/  LDC R247, c[0x0][0x228] ;  /* 0x00008a00fff77b82 */ /* 0x000ea20000000800 */
[----:B------:R-:W2:Y:S01]  /*e78f0*/  LDL.LU R233, [R1+0x16f4] ;  /* 0x0016f40001e97983 */ /* 0x000ea20000300800 */
[----:B-1----:R-:W-:-:S04]  /*e7900*/  IMAD.WIDE R244, R0, 0x4, R2 ;  /* 0x0000000400f47825 */ /* 0x002fc800078e0202 */
[C---:B---3--:R-:W-:Y:S02]  /*e7910*/  IMAD.WIDE R242, R0.reuse, 0x4, R4 ;  /* 0x0000000400f27825 */ /* 0x048fe400078e0204 */
[----:B------:R-:W1:Y:S01]  /*e7920*/  LDC R248, c[0x0][0x228] ;  /* 0x00008a00fff87b82 */ /* 0x000e620000000800 */
[----:B------:R3:W-:Y:S01]  /*e7930*/  @P6 STG.E desc[UR60][R244.64], R250 ;  /* 0x000000faf4006986 */ /* 0x0007e2000c10193c */
[----:B----4-:R-:W-:Y:S02]  /*e7940*/  IADD3 R14, R0, R241, RZ ;  /* 0x000000f1000e7210 */ /* 0x010fe40007ffe0ff */
[----:B------:R-:W-:-:S04]  /*e7950*/  ISETP.LT.AND P2, PT, R17, R239, !P5 ;  /* 0x000000ef1100720c */ /* 0x000fc80006f41270 */
[----:B------:R-:W4:Y:S01]  /*e7960*/  LDC R239, c[0x0][0x228] ;  /* 0x00008a00ffef7b82 */ /* 0x000f220000000800 */
[----:B---3--:R-:W-:Y:S01]  /*e7970*/  IMAD.WIDE R244, R0, 0x4, R6 ;  /* 0x0000000400f47825 */ /* 0x008fe200078e0206 */
[----:B------:R3:W-:Y:S01]  /*e7980*/  @P4 STG.E desc[UR60][R242.64], R252 ;  /* 0x000000fcf2004986 */ /* 0x0007e2000c10193c */
[----:B------:R-:W-:-:S03]  /*e7990*/  ISETP.LT.AND P4, PT, R13, R197, !P3 ;  /* 0x000000c50d00720c */ /* 0x000fc60005f81270 */
[----:B---3--:R-:W3:Y:S04]  /*e79a0*/  LDL.LU R252, [R1+0x2f4] ;  /* 0x0002f40001fc7983 */ /* 0x008ee80000300800 */
[----:B------:R-:W3:Y:S04]  /*e79b0*/  LDL.LU R251, [R1+0x6f4] ;  /* 0x0006f40001fb7983 */ /* 0x000ee80000300800 */
[----:B------:R-:W3:Y:S04]  /*e79c0*/  LDL.LU R197, [R1+0xef4] ;  /* 0x000ef40001c57983 */ /* 0x000ee80000300800 */
[----:B------:R-:W3:Y:S04]  /*e79d0*/  LDL.LU R241, [R1+0xaf4] ;  /* 0x000af40001f17983 */ /* 0x000ee80000300800 */
[----:B------:R-:W3:Y:S04]  /*e79e0*/  LDL.LU R250, [R1+0x1f18] ;  /* 0x001f180001fa7983 */ /* 0x000ee80000300800 */
[----:B--2---:R2:W-:Y:S04]  /*e79f0*/  @P2 STG.E desc[UR60][R244.64], R249 ;  /* 0x000000f9f4002986 */ /* 0x0045e8000c10193c */
[----:B--2---:R-:W2:Y:S01]  /*e7a00*/  LDL.LU R249, [R1+0x1f28] ;  /* 0x001f280001f97983 */ /* 0x004ea20000300800 */
[----:B------:R-:W-:-:S02]  /*e7a10*/  ISETP.LT.AND P5, PT, R15, R246, !P5 ;  /* 0x000000f60f00720c */ /* 0x000fc40006fa1270 */
[----:B------:R-:W-:Y:S01]  /*e7a20*/  ISETP.LT.AND P6, PT, R11, R234, !P3 ;  /* 0x000000ea0b00720c */ /* 0x000fe20005fc1270 */
[----:B------:R-:W4:Y:S01]  /*e7a30*/  LDC R246, c[0x0][0x248] ;  /* 0x00009200fff67b82 */ /* 0x000f220000000800 */
[----:B------:R-:W-:-:S04]  /*e7a40*/  IMAD.WIDE R242, R0, 0x4, R8 ;  /* 0x0000000400f27825 */ /* 0x000fc800078e0208 */
[----:B------:R-:W-:-:S03]  /*e7a50*/  IMAD.WIDE R244, R14, 0x4, R2 ;  /* 0x000000040ef47825 */ /* 0x000fc600078e0202 */
[----:B------:R-:W3:Y:S01]  /*e7a60*/  LDC.64 R234, c[0x0][0x228] ;  /* 0x00008a00ffea7b82 */ /* 0x000ee20000000a00 */
[----:B------:R-:W-:Y:S01]  /*e7a70*/  VIADD R16, R10, 0x17c ;  /* 0x0000017c0a107836 */ /* 0x000fe20000000000 */
[----:B------:R4:W-:Y:S01]  /*e7a80*/  @P5 STG.E desc[UR60][R242.64], R233 ;  /* 0x000000e9f2005986 */ /* 0x0009e2000c10193c */
[----:B-1----:R-:W-:Y:S02]  /*e7a90*/  ISETP.LT.AND P5, PT, R17, R248, !P3 ;  /* 0x000000f81100720c */ /* 0x002fe40005fa1270 */
[----:B----4-:R-:W-:Y:S02]  /*e7aa0*/  ISETP.LT.AND P3, PT, R15, R239, !P3 ;  /* 0x000000ef0f00720c */ /* 0x010fe40005f61270 */
[----:B------:R-:W-:Y:S01]  /*e7ab0*/  ISETP.GE.AND P2, PT, R16, R237, PT ;  /* 0x000000ed1000720c */ /* 0x000fe20003f46270 */
[C---:B------:R-:W-:Y:S01]  /*e7ac0*/  IMAD.WIDE R242, R14.reuse, 0x4, R4 ;  /* 0x000000040ef27825 */ /* 0x040fe200078e0204 */
[----:B------:R-:W-:-:S03]  /*e7ad0*/  IADD3 R0, R14, R246, RZ ;  /* 0x000000f60e007210 */ /* 0x000fc60007ffe0ff */
[----:B------:R-:W-:Y:S01]  /*e7ae0*/  VIADD R16, R10, 0x17d ;  /* 0x0000017d0a107836 */ /* 0x000fe20000000000 */
[----:B------:R-:W4:Y:S01]  /*e7af0*/  LDL.LU R248, [R1+0x16f8] ;  /* 0x0016f80001f87983 */ /* 0x000f220000300800 */
[----:B------:R-:W1:Y:S08]  /*e7b00*/  LDC R233, c[0x0][0x228] ;  /* 0x00008a00ffe97b82 */ /* 0x000e700000000800 */
[----:B------:R-:W4:Y:S08]  /*e7b10*/  LDC R237, c[0x0][0x228] ;  /* 0x00008a00ffed7b82 */ /* 0x000f300000000800 */
[----:B------:R-:W4:Y:S01]  /*e7b20*/  LDC R246, c[0x0][0x228] ;  /* 0x00008a00fff67b82 */ /* 0x000f220000000800 */
[----:B---3--:R3:W-:Y:S01]  /*e7b30*/  @P6 STG.E desc[UR60][R244.64], R197 ;  /* 0x000000c5f4006986 */ /* 0x0087e2000c10193c */
[----:B------:R-:W-:-:S03]  /*e7b40*/  ISETP.LT.AND P6, PT, R11, R238, !P2 ;  /* 0x000000ee0b00720c */ /* 0x000fc600057c1270 */
[----:B------:R1:W-:Y:S03]  /*e7b50*/  @P4 STG.E desc[UR60][R242.64], R241 ;  /* 0x000000f1f2004986 */ /* 0x0003e6000c10193c */
[----:B---3--:R-:W3:Y:S01]  /*e7b60*/  LDC R197, c[0x0][0x228] ;  /* 0x00008a00ffc57b82 */ /* 0x008ee20000000800 */
[----:B------:R-:W-:Y:S01]  /*e7b70*/  ISETP.LT.AND P4, PT, R13, R199, !P2 ;  /* 0x000000c70d00720c */ /* 0x000fe20005781270 */
[----:B------:R-:W-:-:S04]  /*e7b80*/  IMAD.WIDE R244, R14, 0x4, R6 ;  /* 0x000000040ef47825 */ /* 0x000fc800078e0206 */
[----:B-1----:R-:W-:Y:S02]  /*e7b90*/  IMAD.WIDE R242, R14, 0x4, R8 ;  /* 0x000000040ef27825 */ /* 0x002fe400078e0208 */
[----:B------:R-:W1:Y:S08]  /*e7ba0*/  LDC R241, c[0x0][0x248] ;  /* 0x00009200fff17b82 */ /* 0x000e700000000800 */
[----:B------:R-:W4:Y:S01]  /*e7bb0*/  LDC.64 R238, c[0x0][0x228] ;  /* 0x00008a00ffee7b82 */ /* 0x000f220000000a00 */
[----:B------:R3:W-:Y:S04]  /*e7bc0*/  @P5 STG.E desc[UR60][R244.64], R252 ;  /* 0x000000fcf4005986 */ /* 0x0007e8000c10193c */
[----:B------:R3:W-:Y:S01]  /*e7bd0*/  @P3 STG.E desc[UR60][R242.64], R251 ;  /* 0x000000fbf2003986 */ /* 0x0007e2000c10193c */
[----:B------:R-:W-:Y:S01]  /*e7be0*/  ISETP.GE.AND P5, PT, R16, R235, PT ;  /* 0x000000eb1000720c */ /* 0x000fe20003fa6270 */
[----:B---3--:R-:W-:-:S04]  /*e7bf0*/  IMAD.WIDE R244, R0, 0x4, R2 ;  /* 0x0000000400f47825 */ /* 0x008fc800078e0202 */
[C---:B------:R-:W-:Y:S01]  /*e7c00*/  IMAD.WIDE R242, R0.reuse, 0x4, R4 ;  /* 0x0000000400f27825 */ /* 0x040fe200078e0204 */
[----:B------:R-:W3:Y:S04]  /*e7c10*/  LDL.LU R252, [R1+0xef8] ;  /* 0x000ef80001fc7983 */ /* 0x000ee80000300800 */
[----:B------:R-:W3:Y:S04]  /*e7c20*/  LDL.LU R251, [R1+0xaf8] ;  /* 0x000af80001fb7983 */ /* 0x000ee80000300800 */
[----:B------:R1:W-:Y:S01]  /*e7c30*/  @P6 STG.E desc[UR60][R244.64], R250 ;  /* 0x000000faf4006986 */ /* 0x0003e2000c10193c */
[----:B------:R-:W-:Y:S01]  /*e7c40*/  ISETP.LT.AND P3, PT, R17, R247, !P2 ;  /* 0x000000f71100720c */ /* 0x000fe20005761270 */
[----:B------:R-:W3:Y:S02]  /*e7c50*/  LDC R235, c[0x0][0x228] ;  /* 0x00008a00ffeb7b82 */ /* 0x000ee40000000800 */
[----:B-1----:R-:W3:Y:S04]  /*e7c60*/  LDL.LU R250, [R1+0x6f8] ;  /* 0x0006f80001fa7983 */ /* 0x002ee80000300800 */
[----:B--2---:R1:W-:Y:S01]  /*e7c70*/  @P4 STG.E desc[UR60][R242.64], R249 ;  /* 0x000000f9f2004986 */ /* 0x0043e2000c10193c */
[----:B------:R-:W-:Y:S01]  /*e7c80*/  ISETP.LT.AND P4, PT, R13, R197, !P5 ;  /* 0x000000c50d00720c */ /* 0x000fe20006f81270 */
[----:B------:R-:W-:Y:S01]  /*e7c90*/  IMAD.WIDE R244, R0, 0x4, R6 ;  /* 0x0000000400f47825 */ /* 0x000fe200078e0206 */
[----:B------:R-:W-:-:S02]  /*e7ca0*/  ISETP.LT.AND P6, PT, R11, R198, !P5 ;  /* 0x000000c60b00720c */ /* 0x000fc40006fc1270 */
[----:B------:R-:W-:Y:S02]  /*e7cb0*/  ISETP.LT.AND P2, PT, R15, R233, !P2 ;  /* 0x000000e90f00720c */ /* 0x000fe40005741270 */
[----:B------:R-:W-:Y:S01]  /*e7cc0*/  IADD3 R14, R0, R241, RZ ;  /* 0x000000f1000e7210 */ /* 0x000fe20007ffe0ff */
[----:B------:R-:W2:Y:S01]  /*e7cd0*/  LDC R233, c[0x0][0x248] ;  /* 0x00009200ffe97b82 */ /* 0x000ea20000000800 */
[----:B------:R-:W-:-:S07]  /*e7ce0*/  VIADD R16, R10, 0x17e ;  /* 0x0000017e0a107836 */ /* 0x000fce0000000000 */
[----:B------:R-:W3:Y:S08]  /*e7cf0*/  LDC R247, c[0x0][0x228] ;  /* 0x00008a00fff77b82 */ /* 0x000ef00000000800 */
[----:B------:R-:W3:Y:S01]  /*e7d00*/  LDC.64 R198, c[0x0][0x228] ;  /* 0x00008a00ffc67b82 */ /* 0x000ee20000000a00 */
[----:B-1----:R-:W3:Y:S04]  /*e7d10*/  LDL.LU R249, [R1+0x1f1c] ;  /* 0x001f1c0001f97983 */ /* 0x002ee80000300800 */
[----:B------:R-:W4:Y:S01]  /*e7d20*/  LDL.LU R197, [R1+0x12e8] ;  /* 0x0012e80001c57983 */ /* 0x000f220000300800 */
[----:B------:R-:W-:-:S03]  /*e7d30*/  IMAD.WIDE R242, R0, 0x4, R8 ;  /* 0x0000000400f27825 */ /* 0x000fc600078e0208 */
[----:B----4-:R1:W-:Y:S04]  /*e7d40*/  @P3 STG.E desc[UR60][R244.64], R197 ;  /* 0x000000c5f4003986 */ /* 0x0103e8000c10193c */
[----:B------:R-:W-:Y:S01]  /*e7d50*/  @P2 STG.E desc[UR60][R242.64], R248 ;  /* 0x000000f8f2002986 */ /* 0x000fe2000c10193c */
[----:B------:R-:W-:-:S03]  /*e7d60*/  ISETP.LT.AND P2, PT, R17, R237, !P5 ;  /* 0x000000ed1100720c */ /* 0x000fc60006f41270 */
[----:B------:R-:W4:Y:S01]  /*e7d70*/  LDL.LU R237, [R1+0x2f8] ;  /* 0x0002f80001ed7983 */ /* 0x000f220000300800 */
[C---:B-1----:R-:W-:Y:S01]  /*e7d80*/  IMAD.WIDE R244, R14.reuse, 0x4, R2 ;  /* 0x000000040ef47825 */ /* 0x042fe200078e0202 */
[----:B--2---:R-:W-:Y:S01]  /*e7d90*/  IADD3 R0, R14, R233, RZ ;  /* 0x000000e90e007210 */ /* 0x004fe20007ffe0ff */
[----:B------:R-:W1:Y:S03]  /*e7da0*/  LDC R197, c[0x0][0x228] ;  /* 0x00008a00ffc57b82 */ /* 0x000e660000000800 */
[----:B---3--:R2:W-:Y:S04]  /*e7db0*/  @P6 STG.E desc[UR60][R244.64], R252 ;  /* 0x000000fcf4006986 */ /* 0x0085e8000c10193c */
[----:B--2---:R-:W2:Y:S01]  /*e7dc0*/  LDL.LU R252, [R1+0x1f2c] ;  /* 0x001f2c0001fc7983 */ /* 0x004ea20000300800 */
[----:B------:R-:W-:-:S02]  /*e7dd0*/  ISETP.GE.AND P3, PT, R16, R239, PT ;  /* 0x000000ef1000720c */ /* 0x000fc40003f66270 */
[----:B------:R-:W-:Y:S01]  /*e7de0*/  ISETP.LT.AND P5, PT, R15, R235, !P5 ;  /* 0x000000eb0f00720c */ /* 0x000fe20006fa1270 */
[----:B------:R-:W3:Y:S01]  /*e7df0*/  LDL.LU R248, [R1+0x12ec] ;  /* 0x0012ec0001f87983 */ /* 0x000ee20000300800 */
[----:B------:R-:W-:Y:S01]  /*e7e00*/  IMAD.WIDE R242, R14, 0x4, R4 ;  /* 0x000000040ef27825 */ /* 0x000fe200078e0204 */
[----:B------:R-:W-:-:S03]  /*e7e10*/  ISETP.LT.AND P6, PT, R11, R240, !P3 ;  /* 0x000000f00b00720c */ /* 0x000fc60005fc1270 */
[----:B------:R-:W-:Y:S01]  /*e7e20*/  IMAD.WIDE R240, R14, 0x4, R6 ;  /* 0x000000040ef07825 */ /* 0x000fe200078e0206 */
[----:B------:R-:W3:Y:S08]  /*e7e30*/  LDC R244, c[0x0][0x228] ;  /* 0x00008a00fff47b82 */ /* 0x000ef00000000800 */
[----:B------:R-:W1:Y:S01]  /*e7e40*/  LDC R239, c[0x0][0x228] ;  /* 0x00008a00ffef7b82 */ /* 0x000e620000000800 */
[----:B------:R1:W-:Y:S01]  /*e7e50*/  @P4 STG.E desc[UR60][R242.64], R251 ;  /* 0x000000fbf2004986 */ /* 0x0003e2000c10193c */
[----:B------:R-:W-:-:S06]  /*e7e60*/  ISETP.LT.AND P4, PT, R13, R246, !P3 ;  /* 0x000000f60d00720c */ /* 0x000fcc0005f81270 */
[----:B------:R-:W2:Y:S01]  /*e7e70*/  LDC R245, c[0x0][0x248] ;  /* 0x00009200fff57b82 */ /* 0x000ea20000000800 */
[----:B------:R-:W-:-:S07]  /*e7e80*/  VIADD R16, R10, 0x17f ;  /* 0x0000017f0a107836 */ /* 0x000fce0000000000 */
[----:B------:R-:W3:Y:S01]  /*e7e90*/  LDC R235, c[0x0][0x248] ;  /* 0x00009200ffeb7b82 */ /* 0x000ee20000000800 */
[----:B-1----:R-:W3:Y:S01]  /*e7ea0*/  LDL.LU R251, [R1+0x16fc] ;  /* 0x0016fc0001fb7983 */ /* 0x002ee20000300800 */
[----:B------:R-:W-:-:S03]  /*e7eb0*/  IMAD.WIDE R242, R14, 0x4, R8 ;  /* 0x000000040ef27825 */ /* 0x000fc600078e0208 */
[----:B------:R-:W3:Y:S04]  /*e7ec0*/  LDL.LU R14, [R1+0x1fc4] ;  /* 0x001fc400010e7983 */ /* 0x000ee80000300800 */
[----:B------:R-:W3:Y:S04]  /*e7ed0*/  LDL.LU R246, [R1+0xefc] ;  /* 0x000efc0001f67983 */ /* 0x000ee80000300800 */
[----:B----4-:R1:W-:Y:S04]  /*e7ee0*/  @P2 STG.E desc[UR60][R240.64], R237 ;  /* 0x000000edf0002986 */ /* 0x0103e8000c10193c */
[----:B------:R4:W-:Y:S01]  /*e7ef0*/  @P5 STG.E desc[UR60][R242.64], R250 ;  /* 0x000000faf2005986 */ /* 0x0009e2000c10193c */
[----:B-1----:R-:W-:-:S03]  /*e7f00*/  IMAD.WIDE R240, R0, 0x4, R2 ;  /* 0x0000000400f07825 */ /* 0x002fc600078e0202 */
[----:B----4-:R-:W4:Y:S01]  /*e7f10*/  LDL.LU R250, [R1+0xafc] ;  /* 0x000afc0001fa7983 */ /* 0x010f220000300800 */
[----:B------:R-:W1:Y:S08]  /*e7f20*/  LDC R242, c[0x0][0x228] ;  /* 0x00008a00fff27b82 */ /* 0x000e700000000800 */
[----:B------:R-:W4:Y:S01]  /*e7f30*/  LDC R237, c[0x0][0x228] ;  /* 0x00008a00ffed7b82 */ /* 0x000f220000000800 */
[----:B------:R2:W-:Y:S04]  /*e7f40*/  @P6 STG.E desc[UR60][R240.64], R249 ;  /* 0x000000f9f0006986 */ /* 0x0005e8000c10193c */
[----:B--2---:R-:W2:Y:S01]  /*e7f50*/  LDL.LU R249, [R1+0x2fc] ;  /* 0x0002fc0001f97983 */ /* 0x004ea20000300800 */
[----:B------:R-:W-:-:S05]  /*e7f60*/  IMAD.WIDE R240, R0, 0x4, R4 ;  /* 0x0000000400f07825 */ /* 0x000fca00078e0204 */
[----:B------:R3:W-:Y:S04]  /*e7f70*/  @P4 STG.E desc[UR60][R240.64], R252 ;  /* 0x000000fcf0004986 */ /* 0x0007e8000c10193c */
[----:B---3--:R-:W3:Y:S01]  /*e7f80*/  LDL.LU R252, [R1+0x6fc] ;  /* 0x0006fc0001fc7983 */ /* 0x008ee20000300800 */
[----:B------:R-:W-:Y:S02]  /*e7f90*/  ISETP.LT.AND P5, PT, R17, R247, !P3 ;  /* 0x000000f71100720c */ /* 0x000fe40005fa1270 */
[----:B------:R-:W-:Y:S02]  /*e7fa0*/  ISETP.GE.AND P2, PT, R16, R199, PT ;  /* 0x000000c71000720c */ /* 0x000fe40003f46270 */
[----:B------:R-:W-:Y:S01]  /*e7fb0*/  ISETP.LT.AND P3, PT, R15, R197, !P3 ;  /* 0x000000c50f00720c */ /* 0x000fe20005f61270 */
[----:B------:R-:W-:-:S04]  /*e7fc0*/  IMAD.WIDE R240, R0, 0x4, R8 ;  /* 0x0000000400f07825 */ /* 0x000fc800078e0208 */
[----:B------:R-:W-:Y:S01]  /*e7fd0*/  VIADD R10, R10, 0x180 ;  /* 0x000001800a0a7836 */ /* 0x000fe20000000000 */
[----:B------:R-:W-:Y:S01]  /*e7fe0*/  ISETP.LT.AND P6, PT, R11, R232, !P2 ;  /* 0x000000e80b00720c */ /* 0x000fe200057c1270 */
[C---:B------:R-:W-:Y:S01]  /*e7ff0*/  IMAD.WIDE R232, R0.reuse, 0x4, R6 ;  /* 0x0000000400e87825 */ /* 0x040fe200078e0206 */
[----:B------:R-:W-:Y:S02]  /*e8000*/  ISETP.LT.AND P4, PT, R17, R239, !P2 ;  /* 0x000000ef1100720c */ /* 0x000fe40005781270 */
[----:B------:R-:W-:Y:S01]  /*e8010*/  IADD3 R0, R0, R245, RZ ;  /* 0x000000f500007210 */ /* 0x000fe20007ffe0ff */
[----:B------:R-:W3:Y:S08]  /*e8020*/  LDC R16, c[0x0][0x228] ;  /* 0x00008a00ff107b82 */ /* 0x000ef00000000800 */
[----:B------:R-:W3:Y:S08]  /*e8030*/  LDC R239, c[0x0][0x228] ;  /* 0x00008a00ffef7b82 */ /* 0x000ef00000000800 */
[----:B------:R-:W3:Y:S08]  /*e8040*/  LDC R199, c[0x0][0x248] ;  /* 0x00009200ffc77b82 */ /* 0x000ef00000000800 */
[----:B------:R-:W3:Y:S01]  /*e8050*/  LDC R197, c[0x0][0x228] ;  /* 0x00008a00ffc57b82 */ /* 0x000ee20000000800 */
[----:B------:R1:W-:Y:S01]  /*e8060*/  @P5 STG.E desc[UR60][R232.64], R248 ;  /* 0x000000f8e8005986 */ /* 0x0003e2000c10193c */
[----:B------:R-:W-:-:S03]  /*e8070*/  ISETP.LT.AND P5, PT, R13, R244, !P2 ;  /* 0x000000f40d00720c */ /* 0x000fc600057a1270 */
[----:B------:R1:W-:Y:S02]  /*e8080*/  @P3 STG.E desc[UR60][R240.64], R251 ;  /* 0x000000fbf0003986 */ /* 0x0003e4000c10193c */
[----:B-1----:R-:W-:Y:S01]  /*e8090*/  ISETP.LT.AND P2, PT, R15, R242, !P2 ;  /* 0x000000f20f00720c */ /* 0x002fe20005741270 */
[C---:B------:R-:W-:Y:S01]  /*e80a0*/  IMAD.WIDE R242, R0.reuse, 0x4, R6 ;  /* 0x0000000400f27825 */ /* 0x040fe200078e0206 */
[----:B------:R-:W3:Y:S04]  /*e80b0*/  LDL.LU R248, [R1+0x1af0] ;  /* 0x001af00001f87983 */ /* 0x000ee80000300800 */
[----:B------:R-:W3:Y:S01]  /*e80c0*/  LDL.LU R251, [R1+0x1f30] ;  /* 0x001f300001fb7983 */ /* 0x000ee20000300800 */
[----:B------:R-:W-:-:S04]  /*e80d0*/  IMAD.WIDE R232, R0, 0x4, R2 ;  /* 0x0000000400e87825 */ /* 0x000fc800078e0202 */
[----:B------:R-:W-:Y:S01]  /*e80e0*/  IMAD.WIDE R240, R0, 0x4, R4 ;  /* 0x0000000400f07825 */ /* 0x000fe200078e0204 */
[----:B------:R-:W3:Y:S01]  /*e80f0*/  LDL.LU R247, [R1+0x1700] ;  /* 0x0017000001f77983 */ /* 0x000ee20000300800 */
[----:B------:R-:W-:-:S03]  /*e8100*/  ISETP.GE.AND P3, PT, R10, R14, PT ;  /* 0x0000000e0a00720c */ /* 0x000fc60003f66270 */
[----:B------:R1:W-:Y:S01]  /*e8110*/  @P6 STG.E desc[UR60][R232.64], R246 ;  /* 0x000000f6e8006986 */ /* 0x0003e2000c10193c */
[----:B------:R-:W3:Y:S01]  /*e8120*/  LDC R14, c[0x0][0x228] ;  /* 0x00008a00ff0e7b82 */ /* 0x000ee20000000800 */
[----:B------:R-:W-:Y:S02]  /*e8130*/  ISETP.LT.AND P6, PT, R11, R236, !P3 ;  /* 0x000000ec0b00720c */ /* 0x000fe40005fc1270 */
[----:B-1----:R-:W3:Y:S04]  /*e8140*/  LDL.LU R246, [R1+0x12f0] ;  /* 0x0012f00001f67983 */ /* 0x002ee80000300800 */
[----:B----4-:R-:W-:Y:S04]  /*e8150*/  @P5 STG.E desc[UR60][R240.64], R250 ;  /* 0x000000faf0005986 */ /* 0x010fe8000c10193c */
[----:B--2---:R1:W-:Y:S01]  /*e8160*/  @P4 STG.E desc[UR60][R242.64], R249 ;  /* 0x000000f9f2004986 */ /* 0x0043e2000c10193c */
[----:B------:R-:W-:Y:S01]  /*e8170*/  ISETP.LT.AND P4, PT, R15, R237, !P3 ;  /* 0x000000ed0f00720c */ /* 0x000fe20005f81270 */
[----:B------:R-:W-:-:S02]  /*e8180*/  IMAD.WIDE R236, R0, 0x4, R8 ;  /* 0x0000000400ec7825 */ /* 0x000fc400078e0208 */
[----:B-1----:R-:W2:Y:S04]  /*e8190*/  LDL.LU R249, [R1+0xf00] ;  /* 0x000f000001f97983 */ /* 0x002ea80000300800 */
[----:B------:R-:W4:Y:S04]  /*e81a0*/  LDL.LU R250, [R1+0xb00] ;  /* 0x000b000001fa7983 */ /* 0x000f280000300800 */
[----:B---3--:R1:W-:Y:S04]  /*e81b0*/  @P2 STG.E desc[UR60][R236.64], R252 ;  /* 0x000000fcec002986 */ /* 0x0083e8000c10193c */
[----:B-1----:R-:W3:Y:S01]  /*e81c0*/  LDL.LU R252, [R1+0x700] ;  /* 0x0007000001fc7983 */ /* 0x002ee20000300800 */
[----:B------:R-:W-:Y:S01]  /*e81d0*/  IMAD.IADD R10, R0, 0x1, R235 ;  /* 0x00000001000a7824 */ /* 0x000fe200078e02eb */
[----:B------:R-:W-:-:S02]  /*e81e0*/  ISETP.LT.AND P5, PT, R13, R16, !P3 ;  /* 0x000000100d00720c */ /* 0x000fc40005fa1270 */
[----:B------:R-:W-:Y:S01]  /*e81f0*/  ISETP.LT.AND P3, PT, R17, R239, !P3 ;  /* 0x000000ef1100720c */ /* 0x000fe20005f61270 */
[----:B------:R-:W3:Y:S01]  /*e8200*/  LDL.LU R241, [R1+0x4928] ;  /* 0x0049280001f17983 */ /* 0x000ee20000300800 */
[----:B------:R-:W-:-:S03]  /*e8210*/  IMAD.WIDE R232, R10, 0x4, R2 ;  /* 0x000000040ae87825 */ /* 0x000fc600078e0202 */
[----:B------:R-:W3:Y:S01]  /*e8220*/  LDL.LU R240, [R1+0x3d54] ;  /* 0x003d540001f07983 */ /* 0x000ee20000300800 */
[C---:B------:R-:W-:Y:S01]  /*e8230*/  IMAD.WIDE R236, R10.reuse, 0x4, R4 ;  /* 0x000000040aec7825 */ /* 0x040fe200078e0204 */
[----:B------:R-:W-:Y:S02]  /*e8240*/  ISETP.LT.AND P2, PT, R11, R234, !P0 ;  /* 0x000000ea0b00720c */ /* 0x000fe40004741270 */
[----:B------:R-:W3:Y:S01]  /*e8250*/  LDL.LU R244, [R1+0x300] ;  /* 0x0003000001f47983 */ /* 0x000ee20000300800 */
[C---:B------:R-:W-:Y:S01]  /*e8260*/  IADD3 R0, R10.reuse, R199, RZ ;  /* 0x000000c70a007210 */ /* 0x040fe20007ffe0ff */
[----:B------:R-:W1:Y:S08]  /*e8270*/  LDC R239, c[0x0][0x248] ;  /* 0x00009200ffef7b82 */ /* 0x000e700000000800 */
[----:B------:R-:W1:Y:S01]  /*e8280*/  LDC R16, c[0x0][0x228] ;  /* 0x00008a00ff107b82 */ /* 0x000e620000000800 */
[----:B------:R1:W-:Y:S04]  /*e8290*/  @P6 STG.E desc[UR60][R232.64], R248 ;  /* 0x000000f8e8006986 */ /* 0x0003e8000c10193c */
[----:B------:R1:W-:Y:S01]  /*e82a0*/  @P5 STG.E desc[UR60][R236.64], R251 ;  /* 0x000000fbec005986 */ /* 0x0003e2000c10193c */
[----:B------:R-:W-:Y:S01]  /*e82b0*/  IMAD.WIDE R234, R10, 0x4, R8 ;  /* 0x000000040aea7825 */ /* 0x000fe200078e0208 */
[----:B------:R-:W-:-:S02]  /*e82c0*/  ISETP.LT.AND P6, PT, R17, R197, !P0 ;  /* 0x000000c51100720c */ /* 0x000fc400047c1270 */
[C---:B------:R-:W-:Y:S02]  /*e82d0*/  ISETP.LT.AND P5, PT, R13.reuse, R14, !P0 ;  /* 0x0000000e0d00720c */ /* 0x040fe400047a1270 */
[----:B------:R-:W3:Y:S01]  /*e82e0*/  LDC R14, c[0x0][0x248] ;  /* 0x00009200ff0e7b82 */ /* 0x000ee20000000800 */
[----:B-1----:R-:W-:Y:S01]  /*e82f0*/  IMAD.WIDE R232, R10, 0x4, R6 ;  /* 0x000000040ae87825 */ /* 0x002fe200078e0206 */
[----:B------:R-:W3:Y:S04]  /*e8300*/  LDL.LU R248, [R1+0x1af4] ;  /* 0x001af40001f87983 */ /* 0x000ee80000300800 */
[----:B------:R-:W3:Y:S04]  /*e8310*/  LDL.LU R251, [R1+0x1f34] ;  /* 0x001f340001fb7983 */ /* 0x000ee80000300800 */
[----:B------:R1:W-:Y:S01]  /*e8320*/  @P3 STG.E desc[UR60][R232.64], R247 ;  /* 0x000000f7e8003986 */ /* 0x0003e2000c10193c */
[----:B------:R-:W-:Y:S01]  /*e8330*/  ISETP.LT.AND P3, PT, R13, R196, !P1 ;  /* 0x000000c40d00720c */ /* 0x000fe20004f61270 */
[----:B------:R-:W-:-:S02]  /*e8340*/  IMAD.WIDE R196, R0, 0x4, R2 ;  /* 0x0000000400c47825 */ /* 0x000fc400078e0202 */
[----:B------:R1:W-:Y:S01]  /*e8350*/  @P4 STG.E desc[UR60][R234.64], R246 ;  /* 0x000000f6ea004986 */ /* 0x0003e2000c10193c */
[----:B------:R-:W-:Y:S01]  /*e8360*/  ISETP.LT.AND P4, PT, R11, R198, !P1 ;  /* 0x000000c60b00720c */ /* 0x000fe20004f81270 */
[C---:B------:R-:W-:Y:S02]  /*e8370*/  IMAD.WIDE R198, R0.reuse, 0x4, R4 ;  /* 0x0000000400c67825 */ /* 0x040fe400078e0204 */
[----:B-1----:R-:W3:Y:S04]  /*e8380*/  LDL.LU R247, [R1+0x1704] ;  /* 0x0017040001f77983 */ /* 0x002ee80000300800 */
[----:B------:R-:W3:Y:S04]  /*e8390*/  LDL.LU R235, [R1+0x492c] ;  /* 0x00492c0001eb7983 */ /* 0x000ee80000300800 */
[----:B------:R-:W3:Y:S04]  /*e83a0*/  LDL.LU R246, [R1+0x12f4] ;  /* 0x0012f40001f67983 */ /* 0x000ee80000300800 */
[----:B--2---:R1:W-:Y:S04]  /*e83b0*/  @P2 STG.E desc[UR60][R196.64], R249 ;  /* 0x000000f9c4002986 */ /* 0x0043e8000c10193c */
[----:B----4-:R2:W-:Y:S04]  /*e83c0*/  @P5 STG.E desc[UR60][R198.64], R250 ;  /* 0x000000fac6005986 */ /* 0x0105e8000c10193c */
[----:B-1----:R-:W4:Y:S01]  /*e83d0*/  LDL.LU R249, [R1+0xf04] ;  /* 0x000f040001f97983 */ /* 0x002f220000300800 */
[----:B------:R-:W-:-:S03]  /*e83e0*/  IMAD.WIDE R196, R0, 0x4, R6 ;  /* 0x0000000400c47825 */ /* 0x000fc600078e0206 */
[----:B--2---:R-:W2:Y:S04]  /*e83f0*/  LDL.LU R250, [R1+0xb04] ;  /* 0x000b040001fa7983 */ /* 0x004ea80000300800 */
[----:B---3--:R1:W-:Y:S04]  /*e8400*/  @P6 STG.E desc[UR60][R196.64], R252 ;  /* 0x000000fcc4006986 */ /* 0x0083e8000c10193c */
[----:B-1----:R-:W3:Y:S01]  /*e8410*/  LDL.LU R252, [R1+0x704] ;  /* 0x0007040001fc7983 */ /* 0x002ee20000300800 */
[----:B------:R-:W-:Y:S01]  /*e8420*/  ISETP.LT.AND P0, PT, R15, R238, !P0 ;  /* 0x000000ee0f00720c */ /* 0x000fe20004701270 */
[----:B------:R-:W-:-:S02]  /*e8430*/  IMAD.IADD R10, R0, 0x1, R239 ;  /* 0x00000001000a7824 */ /* 0x000fc400078e02ef */
[----:B------:R-:W-:Y:S01]  /*e8440*/  IMAD.WIDE R196, R0, 0x4, R8 ;  /* 0x0000000400c47825 */ /* 0x000fe200078e0208 */
[----:B------:R-:W-:-:S03]  /*e8450*/  ISETP.GE.AND P5, PT, R241, R19, PT ;  /* 0x00000013f100720c */ /* 0x000fc60003fa6270 */
[C---:B------:R-:W-:Y:S01]  /*e8460*/  IMAD.WIDE R198, R10.reuse, 0x4, R2 ;  /* 0x000000040ac67825 */ /* 0x040fe200078e0202 */
[----:B------:R-:W-:Y:S02]  /*e8470*/  ISETP.LT.AND P2, PT, R17, R16, !P1 ;  /* 0x000000101100720c */ /* 0x000fe40004f41270 */
[----:B------:R-:W-:Y:S01]  /*e8480*/  ISETP.LT.AND P1, PT, R15, R18, !P1 ;  /* 0x000000120f00720c */ /* 0x000fe20004f21270 */
[----:B------:R-:W3:Y:S01]  /*e8490*/  LDL.LU R234, [R1+0x4934] ;  /* 0x0049340001ea7983 */ /* 0x000ee20000300800 */
[C---:B------:R-:W-:Y:S01]  /*e84a0*/  IMAD.WIDE R232, R10.reuse, 0x4, R4 ;  /* 0x000000040ae87825 */ /* 0x040fe200078e0204 */
[----:B------:R-:W-:Y:S01]  /*e84b0*/  IADD3 R0, R10, R14, RZ ;  /* 0x0000000e0a007210 */ /* 0x000fe20007ffe0ff */
[----:B------:R-:W1:Y:S01]  /*e84c0*/  LDC R16, c[0x0][0x248] ;  /* 0x00009200ff107b82 */ /* 0x000e620000000800 */
[----:B------:R-:W-:-:S07]  /*e84d0*/  ISETP.GE.AND P6, PT, R240, R19, PT ;  /* 0x00000013f000720c */ /* 0x000fce0003fc6270 */
[----:B------:R-:W1:Y:S01]  /*e84e0*/  LDC R14, c[0x0][0x248] ;  /* 0x00009200ff0e7b82 */ /* 0x000e620000000800 */
[----:B------:R1:W-:Y:S01]  /*e84f0*/  @P0 STG.E desc[UR60][R196.64], R244 ;  /* 0x000000f4c4000986 */ /* 0x0003e2000c10193c */
[----:B------:R-:W-:-:S03]  /*e8500*/  ISETP.LT.AND P0, PT, R11, R18, !P5 ;  /* 0x000000120b00720c */ /* 0x000fc60006f01270 */
[----:B------:R1:W-:Y:S04]  /*e8510*/  @P4 STG.E desc[UR60][R198.64], R248 ;  /* 0x000000f8c6004986 */ /* 0x0003e8000c10193c */
[----:B------:R1:W-:Y:S01]  /*e8520*/  @P3 STG.E desc[UR60][R232.64], R251 ;  /* 0x000000fbe8003986 */ /* 0x0003e2000c10193c */
[-C--:B------:R-:W-:Y:S02]  /*e8530*/  ISETP.LT.AND P3, PT, R13, R18.reuse, !P5 ;  /* 0x000000120d00720c */ /* 0x080fe40006f61270 */
[----:B------:R-:W-:Y:S01]  /*e8540*/  ISETP.LT.AND P4, PT, R17, R18, !P5 ;  /* 0x000000121100720c */ /* 0x000fe20006f81270 */
[----:B-1----:R-:W3:Y:S04]  /*e8550*/  LDL.LU R244, [R1+0x304] ;  /* 0x0003040001f47983 */ /* 0x002ee80000300800 */
[----:B------:R-:W3:Y:S01]  /*e8560*/  LDL.LU R248, [R1+0x1af8] ;  /* 0x001af80001f87983 */ /* 0x000ee20000300800 */
[----:B------:R-:W-:-:S03]  /*e8570*/  IMAD.WIDE R196, R10, 0x4, R6 ;  /* 0x000000040ac47825 */ /* 0x000fc600078e0206 */
[----:B------:R-:W3:Y:S01]  /*e8580*/  LDL.LU R251, [R1+0x1f38] ;  /* 0x001f380001fb7983 */ /* 0x000ee20000300800 */
[----:B------:R-:W-:-:S04]  /*e8590*/  IMAD.WIDE R198, R10, 0x4, R8 ;  /* 0x000000040ac67825 */ /* 0x000fc800078e0208 */
[----:B------:R-:W-:Y:S01]  /*e85a0*/  IMAD.WIDE R232, R0, 0x4, R2 ;  /* 0x0000000400e87825 */ /* 0x000fe200078e0202 */
[----:B------:R1:W-:Y:S01]  /*e85b0*/  @P2 STG.E desc[UR60][R196.64], R247 ;  /* 0x000000f7c4002986 */ /* 0x0003e2000c10193c */
[----:B------:R-:W-:-:S03]  /*e85c0*/  ISETP.GE.AND P2, PT, R235, R19, PT ;  /* 0x00000013eb00720c */ /* 0x000fc60003f46270 */
[----:B------:R1:W-:Y:S04]  /*e85d0*/  @P1 STG.E desc[UR60][R198.64], R246 ;  /* 0x000000f6c6001986 */ /* 0x0003e8000c10193c */
[----:B-1----:R-:W3:Y:S04]  /*e85e0*/  LDL.LU R247, [R1+0x1708] ;  /* 0x0017080001f77983 */ /* 0x002ee80000300800 */
[----:B------:R-:W3:Y:S01]  /*e85f0*/  LDL.LU R235, [R1+0x4930] ;  /* 0x0049300001eb7983 */ /* 0x000ee20000300800 */
[----:B------:R-:W-:-:S04]  /*e8600*/  IMAD.WIDE R198, R0, 0x4, R4 ;  /* 0x0000000400c67825 */ /* 0x000fc800078e0204 */
[----:B------:R-:W-:Y:S01]  /*e8610*/  IMAD.WIDE R196, R0, 0x4, R6 ;  /* 0x0000000400c47825 */ /* 0x000fe200078e0206 */
[----:B----4-:R1:W-:Y:S04]  /*e8620*/  @P0 STG.E desc[UR60][R232.64], R249 ;  /* 0x000000f9e8000986 */ /* 0x0103e8000c10193c */
[----:B--2---:R2:W-:Y:S04]  /*e8630*/  @P3 STG.E desc[UR60][R198.64], R250 ;  /* 0x000000fac6003986 */ /* 0x0045e8000c10193c */
[----:B-1----:R-:W4:Y:S04]  /*e8640*/  LDL.LU R249, [R1+0x12f8] ;  /* 0x0012f80001f97983 */ /* 0x002f280000300800 */
[----:B------:R-:W4:Y:S04]  /*e8650*/  LDL.LU R246, [R1+0xf08] ;  /* 0x000f080001f67983 */ /* 0x000f280000300800 */
[----:B--2---:R-:W2:Y:S04]  /*e8660*/  LDL.LU R250, [R1+0xb08] ;  /* 0x000b080001fa7983 */ /* 0x004ea80000300800 */
[----:B---3--:R1:W-:Y:S04]  /*e8670*/  @P4 STG.E desc[UR60][R196.64], R252 ;  /* 0x000000fcc4004986 */ /* 0x0083e8000c10193c */
[----:B-1----:R-:W3:Y:S01]  /*e8680*/  LDL.LU R252, [R1+0x708] ;  /* 0x0007080001fc7983 */ /* 0x002ee20000300800 */
[----:B------:R-:W-:-:S02]  /*e8690*/  ISETP.LT.AND P5, PT, R15, R18, !P5 ;  /* 0x000000120f00720c */ /* 0x000fc40006fa1270 */
[-C--:B------:R-:W-:Y:S01]  /*e86a0*/  ISETP.LT.AND P1, PT, R11, R18.reuse, !P6 ;  /* 0x000000120b00720c */ /* 0x080fe20007721270 */
[C---:B------:R-:W-:Y:S01]  /*e86b0*/  IMAD.IADD R10, R0.reuse, 0x1, R16 ;  /* 0x00000001000a7824 */ /* 0x040fe200078e0210 */
[----:B------:R-:W-:Y:S01]  /*e86c0*/  ISETP.LT.AND P0, PT, R13, R18, !P6 ;  /* 0x000000120d00720c */ /* 0x000fe20007701270 */
[----:B------:R-:W-:-:S04]  /*e86d0*/  IMAD.WIDE R196, R0, 0x4, R8 ;  /* 0x0000000400c47825 */ /* 0x000fc800078e0208 */
[----:B------:R-:W-:Y:S01]  /*e86e0*/  IMAD.WIDE R198, R10, 0x4, R2 ;  /* 0x000000040ac67825 */ /* 0x000fe200078e0202 */
[-C--:B------:R-:W-:Y:S02]  /*e86f0*/  ISETP.LT.AND P4, PT, R17, R18.reuse, !P6 ;  /* 0x000000121100720c */ /* 0x080fe40007781270 */
[----:B------:R-:W-:Y:S02]  /*e8700*/  ISETP.GE.AND P3, PT, R234, R19, PT ;  /* 0x00000013ea00720c */ /* 0x000fe40003f66270 */
[-C--:B------:R-:W-:Y:S01]  /*e8710*/  ISETP.LT.AND P6, PT, R15, R18.reuse, !P6 ;  /* 0x000000120f00720c */ /* 0x080fe200077c1270 */
[----:B------:R-:W-:Y:S01]  /*e8720*/  IMAD.WIDE R232, R10, 0x4, R4 ;  /* 0x000000040ae87825 */ /* 0x000fe200078e0204 */
[----:B------:R-:W3:Y:S04]  /*e8730*/  LDL.LU R234, [R1+0x4938] ;  /* 0x0049380001ea7983 */ /* 0x000ee80000300800 */
[----:B------:R-:W-:Y:S04]  /*e8740*/  @P5 STG.E desc[UR60][R196.64], R244 ;  /* 0x000000f4c4005986 */ /* 0x000fe8000c10193c */
[----:B------:R1:W-:Y:S01]  /*e8750*/  @P1 STG.E desc[UR60][R198.64], R248 ;  /* 0x000000f8c6001986 */ /* 0x0003e2000c10193c */
[----:B------:R-:W-:-:S02]  /*e8760*/  ISETP.LT.AND P1, PT, R11, R18, !P2 ;  /* 0x000000120b00720c */ /* 0x000fc40005721270 */
[-C--:B------:R-:W-:Y:S01]  /*e8770*/  ISETP.LT.AND P5, PT, R17, R18.reuse, !P2 ;  /* 0x000000121100720c */ /* 0x080fe200057a1270 */
[----:B------:R-:W3:Y:S01]  /*e8780*/  LDC R16, c[0x0][0x248] ;  /* 0x00009200ff107b82 */ /* 0x000ee20000000800 */
[----:B------:R1:W-:Y:S01]  /*e8790*/  @P0 STG.E desc[UR60][R232.64], R251 ;  /* 0x000000fbe8000986 */ /* 0x0003e2000c10193c */
[----:B------:R-:W-:-:S03]  /*e87a0*/  ISETP.LT.AND P0, PT, R13, R18, !P2 ;  /* 0x000000120d00720c */ /* 0x000fc60005701270 */
[----:B-1----:R-:W3:Y:S01]  /*e87b0*/  LDL.LU R248, [R1+0x308] ;  /* 0x0003080001f87983 */ /* 0x002ee20000300800 */
[----:B------:R-:W-:-:S04]  /*e87c0*/  IMAD.WIDE R196, R10, 0x4, R6 ;  /* 0x000000040ac47825 */ /* 0x000fc800078e0206 */
[C---:B------:R-:W-:Y:S01]  /*e87d0*/  IMAD.WIDE R198, R10.reuse, 0x4, R8 ;  /* 0x000000040ac67825 */ /* 0x040fe200078e0208 */
[----:B------:R-:W3:Y:S04]  /*e87e0*/  LDL.LU R251, [R1+0x1afc] ;  /* 0x001afc0001fb7983 */ /* 0x000ee80000300800 */
[----:B------:R-:W3:Y:S01]  /*e87f0*/  LDL.LU R244, [R1+0x1f3c] ;  /* 0x001f3c0001f47983 */ /* 0x000ee20000300800 */
[----:B------:R-:W-:-:S03]  /*e8800*/  IADD3 R0, R10, R14, RZ ;  /* 0x0000000e0a007210 */ /* 0x000fc60007ffe0ff */
[----:B------:R1:W-:Y:S01]  /*e8810*/  @P4 STG.E desc[UR60][R196.64], R247 ;  /* 0x000000f7c4004986 */ /* 0x0003e2000c10193c */
[----:B------:R-:W3:Y:S01]  /*e8820*/  LDC R14, c[0x0][0x248] ;  /* 0x00009200ff0e7b82 */ /* 0x000ee20000000800 */
[C---:B------:R-:W-:Y:S02]  /*e8830*/  IMAD.WIDE R232, R0.reuse, 0x4, R6 ;  /* 0x0000000400e87825 */ /* 0x040fe400078e0206 */
[----:B-1----:R-:W3:Y:S02]  /*e8840*/  LDL.LU R247, [R1+0x170c] ;  /* 0x00170c0001f77983 */ /* 0x002ee40000300800 */
[C---:B------:R-:W-:Y:S02]  /*e8850*/  IMAD.WIDE R196, R0.reuse, 0x4, R2 ;  /* 0x0000000400c47825 */ /* 0x040fe400078e0202 */
[----:B----4-:R1:W-:Y:S04]  /*e8860*/  @P6 STG.E desc[UR60][R198.64], R249 ;  /* 0x000000f9c6006986 */ /* 0x0103e8000c10193c */
[----:B------:R4:W-:Y:S04]  /*e8870*/  @P1 STG.E desc[UR60][R196.64], R246 ;  /* 0x000000f6c4001986 */ /* 0x0009e8000c10193c */
[----:B-1----:R-:W3:Y:S01]  /*e8880*/  LDL.LU R249, [R1+0x12fc] ;  /* 0x0012fc0001f97983 */ /* 0x002ee20000300800 */
[----:B------:R-:W-:-:S03]  /*e8890*/  IMAD.WIDE R198, R0, 0x4, R4 ;  /* 0x0000000400c67825 */ /* 0x000fc600078e0204 */
[----:B------:R-:W3:Y:S04]  /*e88a0*/  LDL.LU R236, [R1+0x4944] ;  /* 0x0049440001ec7983 */ /* 0x000ee80000300800 */
[----:B----4-:R-:W4:Y:S04]  /*e88b0*/  LDL.LU R246, [R1+0xf0c] ;  /* 0x000f0c0001f67983 */ /* 0x010f280000300800 */
[----:B--2---:R1:W-:Y:S04]  /*e88c0*/  @P0 STG.E desc[UR60][R198.64], R250 ;  /* 0x000000fac6000986 */ /* 0x0043e8000c10193c */
[----:B---3--:R2:W-:Y:S04]  /*e88d0*/  @P5 STG.E desc[UR60][R232.64], R252 ;  /* 0x000000fce8005986 */ /* 0x0085e8000c10193c */
[----:B-1----:R-:W3:Y:S04]  /*e88e0*/  LDL.LU R250, [R1+0xb0c] ;  /* 0x000b0c0001fa7983 */ /* 0x002ee80000300800 */
[----:B--2---:R-:W2:Y:S01]  /*e88f0*/  LDL.LU R252, [R1+0x70c] ;  /* 0x00070c0001fc7983 */ /* 0x004ea20000300800 */
[----:B------:R-:W-:-:S02]  /*e8900*/  ISETP.LT.AND P2, PT, R15, R18, !P2 ;  /* 0x000000120f00720c */ /* 0x000fc40005741270 */
[-C--:B------:R-:W-:Y:S02]  /*e8910*/  ISETP.LT.AND P6, PT, R11, R18.reuse, !P3 ;  /* 0x000000120b00720c */ /* 0x080fe40005fc1270 */
[----:B------:R-:W-:Y:S01]  /*e8920*/  ISETP.LT.AND P5, PT, R13, R18, !P3 ;  /* 0x000000120d00720c */ /* 0x000fe20005fa1270 */
[----:B------:R-:W-:-:S04]  /*e8930*/  IMAD.WIDE R196, R0, 0x4, R8 ;  /* 0x0000000400c47825 */ /* 0x000fc800078e0208 */
[----:B------:R-:W-:Y:S01]  /*e8940*/  IMAD.IADD R10, R0, 0x1, R16 ;  /* 0x00000001000a7824 */ /* 0x000fe200078e0210 */
[-C--:B------:R-:W-:Y:S02]  /*e8950*/  ISETP.LT.AND P1, PT, R17, R18.reuse, !P3 ;  /* 0x000000121100720c */ /* 0x080fe40005f21270 */
[-C--:B------:R-:W-:Y:S02]  /*e8960*/  ISETP.LT.AND P3, PT, R15, R18.reuse, !P3 ;  /* 0x000000120f00720c */ /* 0x080fe40005f61270 */
[----:B------:R-:W-:Y:S01]  /*e8970*/  ISETP.GE.AND P4, PT, R235, R19, PT ;  /* 0x00000013eb00720c */ /* 0x000fe20003f86270 */
[----:B------:R-:W-:Y:S01]  /*e8980*/  IMAD.WIDE R198, R10, 0x4, R2 ;  /* 0x000000040ac67825 */ /* 0x000fe200078e0202 */
[----:B------:R-:W2:Y:S04]  /*e8990*/  LDL.LU R235, [R1+0x493c] ;  /* 0x00493c0001eb7983 */ /* 0x000ea80000300800 */
[----:B------:R1:W-:Y:S04]  /*e89a0*/  @P2 STG.E desc[UR60][R196.64], R248 ;  /* 0x000000f8c4002986 */ /* 0x0003e8000c10193c */
[----:B------:R1:W-:Y:S01]  /*e89b0*/  @P6 STG.E desc[UR60][R198.64], R251 ;  /* 0x000000fbc6006986 */ /* 0x0003e2000c10193c */
[----:B------:R-:W-:-:S02]  /*e89c0*/  ISETP.LT.AND P2, PT, R11, R18, !P4 ;  /* 0x000000120b00720c */ /* 0x000fc40006741270 */
[----:B------:R-:W-:Y:S01]  /*e89d0*/  ISETP.LT.AND P6, PT, R13, R18, !P4 ;  /* 0x000000120d00720c */ /* 0x000fe200067c1270 */
[C---:B------:R-:W-:Y:S01]  /*e89e0*/  IMAD.WIDE R232, R10.reuse, 0x4, R8 ;  /* 0x000000040ae87825 */ /* 0x040fe200078e0208 */
[----:B------:R-:W-:Y:S02]  /*e89f0*/  IADD3 R0, R10, R14, RZ ;  /* 0x0000000e0a007210 */ /* 0x000fe40007ffe0ff */
[----:B------:R-:W-:Y:S01]  /*e8a00*/  ISETP.GE.AND P0, PT, R234, R19, PT ;  /* 0x00000013ea00720c */ /* 0x000fe20003f06270 */
[----:B------:R-:W2:Y:S08]  /*e8a10*/  LDC R16, c[0x0][0x248] ;  /* 0x00009200ff107b82 */ /* 0x000eb00000000800 */
[----:B------:R-:W2:Y:S01]  /*e8a20*/  LDC R14, c[0x0][0x248] ;  /* 0x00009200ff0e7b82 */ /* 0x000ea20000000800 */
[C---:B-1----:R-:W-:Y:S01]  /*e8a30*/  IMAD.WIDE R196, R10.reuse, 0x4, R4 ;  /* 0x000000040ac47825 */ /* 0x042fe200078e0204 */
[----:B------:R-:W2:Y:S03]  /*e8a40*/  LDL.LU R248, [R1+0x30c] ;  /* 0x00030c0001f87983 */ /* 0x000ea60000300800 */
[----:B------:R-:W-:Y:S01]  /*e8a50*/  IMAD.WIDE R198, R10, 0x4, R6 ;  /* 0x000000040ac67825 */ /* 0x000fe200078e0206 */
[----:B------:R-:W2:Y:S04]  /*e8a60*/  LDL.LU R251, [R1+0x1f40] ;  /* 0x001f400001fb7983 */ /* 0x000ea80000300800 */
[----:B------:R1:W-:Y:S01]  /*e8a70*/  @P5 STG.E desc[UR60][R196.64], R244 ;  /* 0x000000f4c4005986 */ /* 0x0003e2000c10193c */
[----:B------:R-:W-:-:S03]  /*e8a80*/  ISETP.LT.AND P5, PT, R17, R18, !P4 ;  /* 0x000000121100720c */ /* 0x000fc600067a1270 */
[----:B------:R1:W-:Y:S02]  /*e8a90*/  @P1 STG.E desc[UR60][R198.64], R247 ;  /* 0x000000f7c6001986 */ /* 0x0003e4000c10193c */
[----:B-1----:R-:W-:-:S04]  /*e8aa0*/  IMAD.WIDE R196, R0, 0x4, R2 ;  /* 0x0000000400c47825 */ /* 0x002fc800078e0202 */
[C---:B------:R-:W-:Y:S01]  /*e8ab0*/  IMAD.WIDE R198, R0.reuse, 0x4, R4 ;  /* 0x0000000400c67825 */ /* 0x040fe200078e0204 */
[----:B------:R1:W-:Y:S04]  /*e8ac0*/  @P3 STG.E desc[UR60][R232.64], R249 ;  /* 0x000000f9e8003986 */ /* 0x0003e8000c10193c */
[----:B----4-:R-:W-:Y:S04]  /*e8ad0*/  @P2 STG.E desc[UR60][R196.64], R246 ;  /* 0x000000f6c4002986 */ /* 0x010fe8000c10193c */
[----:B-1----:R-:W4:Y:S04]  /*e8ae0*/  LDL.LU R249, [R1+0x1b00] ;  /* 0x001b000001f97983 */ /* 0x002f280000300800 */
[----:B------:R-:W4:Y:S04]  /*e8af0*/  LDL.LU R234, [R1+0x4940] ;  /* 0x0049400001ea7983 */ /* 0x000f280000300800 */
[----:B------:R-:W4:Y:S01]  /*e8b00*/  LDL.LU R244, [R1+0x1300] ;  /* 0x0013000001f47983 */ /* 0x000f220000300800 */
[----:B------:R-:W-:-:S03]  /*e8b10*/  IMAD.WIDE R232, R0, 0x4, R6 ;  /* 0x0000000400e87825 */ /* 0x000fc600078e0206 */
[----:B---3--:R-:W-:Y:S04]  /*e8b20*/  @P6 STG.E desc[UR60][R198.64], R250 ;  /* 0x000000fac6006986 */ /* 0x008fe8000c10193c */
[----:B--2---:R1:W-:Y:S04]  /*e8b30*/  @P5 STG.E desc[UR60][R232.64], R252 ;  /* 0x000000fce8005986 */ /* 0x0043e8000c10193c */
[----:B-1----:R-:W2:Y:S01]  /*e8b40*/  LDL.LU R252, [R1+0x1710] ;  /* 0x0017100001fc7983 */ /* 0x002ea20000300800 */
[-C--:B------:R-:W-:Y:S02]  /*e8b50*/  ISETP.LT.AND P4, PT, R15, R18.reuse, !P4 ;  /* 0x000000120f00720c */ /* 0x080fe40006781270 */
[-C--:B------:R-:W-:Y:S01]  /*e8b60*/  ISETP.LT.AND P3, PT, R11, R18.reuse, !P0 ;  /* 0x000000120b00720c */ /* 0x080fe20004761270 */
[C---:B------:R-:W-:Y:S01]  /*e8b70*/  IMAD.IADD R10, R0.reuse, 0x1, R16 ;  /* 0x00000001000a7824 */ /* 0x040fe200078e0210 */
[----:B------:R-:W3:Y:S04]  /*e8b80*/  LDL.LU R246, [R1+0xb10] ;  /* 0x000b100001f67983 */ /* 0x000ee80000300800 */
[----:B------:R-:W3:Y:S01]  /*e8b90*/  LDL.LU R250, [R1+0xf10] ;  /* 0x000f100001fa7983 */ /* 0x000ee20000300800 */
[----:B------:R-:W-:Y:S01]  /*e8ba0*/  ISETP.LT.AND P5, PT, R13, R18, !P0 ;  /* 0x000000120d00720c */ /* 0x000fe200047a1270 */
[----:B------:R-:W-:-:S04]  /*e8bb0*/  IMAD.WIDE R196, R0, 0x4, R8 ;  /* 0x0000000400c47825 */ /* 0x000fc800078e0208 */
[C---:B------:R-:W-:Y:S01]  /*e8bc0*/  IMAD.WIDE R198, R10.reuse, 0x4, R2 ;  /* 0x000000040ac67825 */ /* 0x040fe200078e0202 */
[-C--:B------:R-:W-:Y:S01]  /*e8bd0*/  ISETP.LT.AND P6, PT, R17, R18.reuse, !P0 ;  /* 0x000000121100720c */ /* 0x080fe200047c1270 */
[----:B------:R-:W3:Y:S01]  /*e8be0*/  LDL.LU R247, [R1+0x710] ;  /* 0x0007100001f77983 */ /* 0x000ee20000300800 */
[----:B------:R-:W-:Y:S02]  /*e8bf0*/  ISETP.LT.AND P0, PT, R15, R18, !P0 ;  /* 0x000000120f00720c */ /* 0x000fe40004701270 */
[----:B------:R-:W-:Y:S01]  /*e8c00*/  ISETP.GE.AND P2, PT, R235, R19, PT ;  /* 0x00000013eb00720c */ /* 0x000fe20003f46270 */
[----:B------:R-:W1:Y:S01]  /*e8c10*/  LDC R16, c[0x0][0x248] ;  /* 0x00009200ff107b82 */ /* 0x000e620000000800 */
[----:B------:R-:W3:Y:S04]  /*e8c20*/  LDL.LU R235, [R1+0x494c] ;  /* 0x00494c0001eb7983 */ /* 0x000ee80000300800 */
[----:B------:R1:W-:Y:S04]  /*e8c30*/  @P4 STG.E desc[UR60][R196.64], R248 ;  /* 0x000000f8c4004986 */ /* 0x0003e8000c10193c */
[----:B------:R1:W-:Y:S04]  /*e8c40*/  @P3 STG.E desc[UR60][R198.64], R251 ;  /* 0x000000fbc6003986 */ /* 0x0003e8000c10193c */
[----:B-1----:R-:W3:Y:S01]  /*e8c50*/  LDL.LU R248, [R1+0x310] ;  /* 0x0003100001f87983 */ /* 0x002ee20000300800 */
[----:B------:R-:W-:-:S04]  /*e8c60*/  IMAD.WIDE R198, R10, 0x4, R4 ;  /* 0x000000040ac67825 */ /* 0x000fc800078e0204 */
[----:B------:R-:W-:Y:S01]  /*e8c70*/  IMAD.WIDE R196, R10, 0x4, R6 ;  /* 0x000000040ac47825 */ /* 0x000fe200078e0206 */
[----:B------:R-:W3:Y:S04]  /*e8c80*/  LDL.LU R251, [R1+0x1f44] ;  /* 0x001f440001fb7983 */ /* 0x000ee80000300800 */
[----:B----4-:R1:W-:Y:S04]  /*e8c90*/  @P5 STG.E desc[UR60][R198.64], R249 ;  /* 0x000000f9c6005986 */ /* 0x0103e8000c10193c */
[----:B------:R4:W-:Y:S01]  /*e8ca0*/  @P6 STG.E desc[UR60][R196.64], R244 ;  /* 0x000000f4c4006986 */ /* 0x0009e2000c10193c */
[----:B------:R-:W-:-:S03]  /*e8cb0*/  ISETP.GE.AND P5, PT, R234, R19, PT ;  /* 0x00000013ea00720c */ /* 0x000fc60003fa6270 */
[----:B-1----:R-:W3:Y:S01]  /*e8cc0*/  LDL.LU R249, [R1+0x1b04] ;  /* 0x001b040001f97983 */ /* 0x002ee20000300800 */
[----:B----4-:R-:W-:-:S03]  /*e8cd0*/  IMAD.WIDE R196, R10, 0x4, R8 ;  /* 0x000000040ac47825 */ /* 0x010fc600078e0208 */
[----:B------:R-:W4:Y:S04]  /*e8ce0*/  LDL.LU R234, [R1+0x4950] ;  /* 0x0049500001ea7983 */ /* 0x000f280000300800 */
[----:B--2---:R1:W-:Y:S04]  /*e8cf0*/  @P0 STG.E desc[UR60][R196.64], R252 ;  /* 0x000000fcc4000986 */ /* 0x0043e8000c10193c */
[----:B-1----:R-:W2:Y:S01]  /*e8d00*/  LDL.LU R252, [R1+0x1304] ;  /* 0x0013040001fc7983 */ /* 0x002ea20000300800 */
[----:B------:R-:W-:Y:S02]  /*e8d10*/  ISETP.GE.AND P1, PT, R236, R19, PT ;  /* 0x00000013ec00720c */ /* 0x000fe40003f26270 */
[----:B------:R-:W-:-:S02]  /*e8d20*/  IADD3 R0, R10, R14, RZ ;  /* 0x0000000e0a007210 */ /* 0x000fc40007ffe0ff */
[CC--:B------:R-:W-:Y:S01]  /*e8d30*/  ISETP.LT.AND P0, PT, R11.reuse, R18.reuse, !P2 ;  /* 0x000000120b00720c */ /* 0x0c0fe20005701270 */
[----:B------:R-:W4:Y:S01]  /*e8d40*/  LDL.LU R244, [R1+0x1714] ;  /* 0x0017140001f47983 */ /* 0x000f220000300800 */
[-C--:B------:R-:W-:Y:S02]  /*e8d50*/  ISETP.LT.AND P4, PT, R11, R18.reuse, !P1 ;  /* 0x000000120b00720c */ /* 0x080fe40004f81270 */
[-C--:B------:R-:W-:Y:S01]  /*e8d60*/  ISETP.LT.AND P3, PT, R13, R18.reuse, !P1 ;  /* 0x000000120d00720c */ /* 0x080fe20004f61270 */
[----:B------:R-:W-:Y:S01]  /*e8d70*/  IMAD.WIDE R198, R0, 0x4, R2 ;  /* 0x0000000400c67825 */ /* 0x000fe200078e0202 */
[----:B------:R-:W-:-:S03]  /*e8d80*/  ISETP.LT.AND P6, PT, R17, R18, !P1 ;  /* 0x000000121100720c */ /* 0x000fc60004fc1270 */
[----:B------:R-:W-:Y:S01]  /*e8d90*/  IMAD.WIDE R232, R0, 0x4, R4 ;  /* 0x0000000400e87825 */ /* 0x000fe200078e0204 */
[----:B------:R-:W-:-:S03]  /*e8da0*/  ISETP.LT.AND P1, PT, R15, R18, !P1 ;  /* 0x000000120f00720c */ /* 0x000fc60004f21270 */
[----:B------:R-:W-:-:S04]  /*e8db0*/  IMAD.WIDE R196, R0, 0x4, R6 ;  /* 0x0000000400c47825 */ /* 0x000fc800078e0206 */
[----:B------:R-:W-:Y:S01]  /*e8dc0*/  IMAD.IADD R10, R0, 0x1, R16 ;  /* 0x00000001000a7824 */ /* 0x000fe200078e0210 */
[----:B------:R-:W1:Y:S08]  /*e8dd0*/  LDC R14, c[0x0][0x248] ;  /* 0x00009200ff0e7b82 */ /* 0x000e700000000800 */
[----:B------:R-:W4:Y:S01]  /*e8de0*/  LDC R16, c[0x0][0x248] ;  /* 0x00009200ff107b82 */ /* 0x000f220000000800 */
[----:B---3--:R3:W-:Y:S04]  /*e8df0*/  @P4 STG.E desc[UR60][R198.64], R246 ;  /* 0x000000f6c6004986 */ /* 0x0087e8000c10193c */
[----:B------:R3:W-:Y:S01]  /*e8e00*/  @P3 STG.E desc[UR60][R232.64], R250 ;  /* 0x000000fae8003986 */ /* 0x0007e2000c10193c */
[----:B------:R-:W-:-:S03]  /*e8e10*/  ISETP.LT.AND P3, PT, R13, R18, !P2 ;  /* 0x000000120d00720c */ /* 0x000fc60005761270 */
[----:B------:R3:W-:Y:S01]  /*e8e20*/  @P6 STG.E desc[UR60][R196.64], R247 ;  /* 0x000000f7c4006986 */ /* 0x0007e2000c10193c */
[----:B------:R-:W-:-:S03]  /*e8e30*/  ISETP.LT.AND P4, PT, R17, R18, !P2 ;  /* 0x000000121100720c */ /* 0x000fc60005781270 */
[----:B---3--:R-:W3:Y:S04]  /*e8e40*/  LDL.LU R246, [R1+0xb14] ;  /* 0x000b140001f67983 */ /* 0x008ee80000300800 */
[----:B------:R-:W3:Y:S01]  /*e8e50*/  LDL.LU R250, [R1+0xf14] ;  /* 0x000f140001fa7983 */ /* 0x000ee20000300800 */
[----:B------:R-:W-:-:S04]  /*e8e60*/  IMAD.WIDE R232, R0, 0x4, R8 ;  /* 0x0000000400e87825 */ /* 0x000fc800078e0208 */
[----:B------:R-:W-:-:S04]  /*e8e70*/  IMAD.WIDE R198, R10, 0x4, R2 ;  /* 0x000000040ac67825 */ /* 0x000fc800078e0202 */
[C---:B------:R-:W-:Y:S01]  /*e8e80*/  IMAD.WIDE R196, R10.reuse, 0x4, R4 ;  /* 0x000000040ac47825 */ /* 0x040fe200078e0204 */
[----:B------:R-:W-:Y:S01]  /*e8e90*/  ISETP.GE.AND P6, PT, R235, R19, PT ;  /* 0x00000013eb00720c */ /* 0x000fe20003fc6270 */
[----:B------:R-:W3:Y:S04]  /*e8ea0*/  LDL.LU R247, [R1+0x714] ;  /* 0x0007140001f77983 */ /* 0x000ee80000300800 */
[----:B------:R1:W-:Y:S04]  /*e8eb0*/  @P1 STG.E desc[UR60][R232.64], R248 ;  /* 0x000000f8e8001986 */ /* 0x0003e8000c10193c */
[----:B------:R-:W-:Y:S04]  /*e8ec0*/  @P0 STG.E desc[UR60][R198.64], R251 ;  /* 0x000000fbc6000986 */ /* 0x000fe8000c10193c */
[----:B------:R-:W3:Y:S04]  /*e8ed0*/  LDL.LU R235, [R1+0x4948] ;  /* 0x0049480001eb7983 */ /* 0x000ee80000300800 */
[----:B-1----:R-:W3:Y:S04]  /*e8ee0*/  LDL.LU R248, [R1+0x314] ;  /* 0x0003140001f87983 */ /* 0x002ee80000300800 */
[----:B------:R1:W-:Y:S04]  /*e8ef0*/  @P3 STG.E desc[UR60][R196.64], R249 ;  /* 0x000000f9c4003986 */ /* 0x0003e8000c10193c */
[----:B-1----:R-:W3:Y:S01]  /*e8f00*/  LDL.LU R249, [R1+0x1f48] ;  /* 0x001f480001f97983 */ /* 0x002ee20000300800 */
[----:B------:R-:W-:-:S03]  /*e8f10*/  IMAD.WIDE R196, R10, 0x4, R6 ;  /* 0x000000040ac47825 */ /* 0x000fc600078e0206 */
[----:B------:R-:W3:Y:S04]  /*e8f20*/  LDL.LU R251, [R1+0x1b08] ;  /* 0x001b080001fb7983 */ /* 0x000ee80000300800 */
[----:B--2---:R1:W-:Y:S04]  /*e8f30*/  @P4 STG.E desc[UR60][R196.64], R252 ;  /* 0x000000fcc4004986 */ /* 0x0043e8000c10193c */
[----:B-1----:R-:W2:Y:S01]  /*e8f40*/  LDL.LU R252, [R1+0x1308] ;  /* 0x0013080001fc7983 */ /* 0x002ea20000300800 */
[-C--:B------:R-:W-:Y:S02]  /*e8f50*/  ISETP.LT.AND P2, PT, R15, R18.reuse, !P2 ;  /* 0x000000120f00720c */ /* 0x080fe40005741270 */
[----:B------:R-:W-:-:S02]  /*e8f60*/  ISETP.LT.AND P1, PT, R11, R18, !P5 ;  /* 0x000000120b00720c */ /* 0x000fc40006f21270 */
[C---:B------:R-:W-:Y:S02]  /*e8f70*/  IADD3 R0, R10.reuse, R14, RZ ;  /* 0x0000000e0a007210 */ /* 0x040fe40007ffe0ff */
[----:B------:R-:W-:Y:S01]  /*e8f80*/  ISETP.LT.AND P3, PT, R13, R18, !P5 ;  /* 0x000000120d00720c */ /* 0x000fe20006f61270 */
[----:B------:R-:W-:-:S04]  /*e8f90*/  IMAD.WIDE R196, R10, 0x4, R8 ;  /* 0x000000040ac47825 */ /* 0x000fc800078e0208 */
[----:B------:R-:W-:Y:S01]  /*e8fa0*/  IMAD.WIDE R198, R0, 0x4, R2 ;  /* 0x0000000400c67825 */ /* 0x000fe200078e0202 */
[-C--:B------:R-:W-:Y:S02]  /*e8fb0*/  ISETP.LT.AND P4, PT, R17, R18.reuse, !P5 ;  /* 0x000000121100720c */ /* 0x080fe40006f81270 */
[----:B----4-:R-:W-:Y:S02]  /*e8fc0*/  ISETP.GE.AND P0, PT, R234, R19, PT ;  /* 0x00000013ea00720c */ /* 0x010fe40003f06270 */
[-C--:B------:R-:W-:Y:S01]  /*e8fd0*/  ISETP.LT.AND P5, PT, R15, R18.reuse, !P5 ;  /* 0x000000120f00720c */ /* 0x080fe20006fa1270 */
[C---:B------:R-:W-:Y:S01]  /*e8fe0*/  IMAD.WIDE R232, R0.reuse, 0x4, R4 ;  /* 0x0000000400e87825 */ /* 0x040fe200078e0204 */
[----:B------:R-:W4:Y:S04]  /*e8ff0*/  LDL.LU R234, [R1+0x4954] ;  /* 0x0049540001ea7983 */ /* 0x000f280000300800 */
[----:B------:R1:W-:Y:S01]  /*e9000*/  @P2 STG.E desc[UR60][R196.64], R244 ;  /* 0x000000f4c4002986 */ /* 0x0003e2000c10193c */
[----:B------:R-:W-:Y:S01]  /*e9010*/  ISETP.LT.AND P2, PT, R11, R18, !P6 ;  /* 0x000000120b00720c */ /* 0x000fe20007741270 */
[C---:B------:R-:W-:Y:S01]  /*e9020*/  IMAD.IADD R10, R0.reuse, 0x1, R16 ;  /* 0x00000001000a7824 */ /* 0x040fe200078e0210 */
[----:B------:R-:W2:Y:S08]  /*e9030*/  LDC R14, c[0x0][0x248] ;  /* 0x00009200ff0e7b82 */ /* 0x000eb00000000800 */
[----:B------:R-:W4:Y:S01]  /*e9040*/  LDC R16, c[0x0][0x248] ;  /* 0x00009200ff107b82 */ /* 0x000f220000000800 */
[----:B---3--:R3:W-:Y:S04]  /*e9050*/  @P1 STG.E desc[UR60][R198.64], R246 ;  /* 0x000000f6c6001986 */ /* 0x0087e8000c10193c */
[----:B------:R3:W-:Y:S04]  /*e9060*/  @P3 STG.E desc[UR60][R232.64], R250 ;  /* 0x000000fae8003986 */ /* 0x0007e8000c10193c */
[----:B-1----:R-:W4:Y:S01]  /*e9070*/  LDL.LU R244, [R1+0x1718] ;  /* 0x0017180001f47983 */ /* 0x002f220000300800 */
[----:B------:R-:W-:-:S03]  /*e9080*/  IMAD.WIDE R196, R0, 0x4, R6 ;  /* 0x0000000400c47825 */ /* 0x000fc600078e0206 */
[----:B---3--:R-:W3:Y:S04]  /*e9090*/  LDL.LU R246, [R1+0xb18] ;  /* 0x000b180001f67983 */ /* 0x008ee80000300800 */
[----:B------:R-:W3:Y:S01]  /*e90a0*/  LDL.LU R250, [R1+0xf18] ;  /* 0x000f180001fa7983 */ /* 0x000ee20000300800 */
[-C--:B------:R-:W-:Y:S01]  /*e90b0*/  ISETP.LT.AND P1, PT, R13, R18.reuse, !P6 ;  /* 0x000000120d00720c */ /* 0x080fe20007721270 */
[----:B------:R-:W-:Y:S01]  /*e90c0*/  IMAD.WIDE R198, R0, 0x4, R8 ;  /* 0x0000000400c67825 */ /* 0x000fe200078e0208 */
[----:B------:R-:W-:-:S03]  /*e90d0*/  ISETP.LT.AND P3, PT, R17, R18, !P6 ;  /* 0x000000121100720c */ /* 0x000fc60007761270 */
        /* <DEDUP_REMOVED lines=8> */
[----:B------:R1:W-:Y:S04]  /*e9160*/  @P2 STG.E desc[UR60][R232.64], R249 ;  /* 0x000000f9e8002986 */ /* 0x0003e8000c10193c */
[----:B------:R1:W-:Y:S04]  /*e9170*/  @P1 STG.E desc[UR60][R198.64], R251 ;  /* 0x000000fbc6001986 */ /* 0x0003e8000c10193c */
[----:B-1----:R-:W3:Y:S04]  /*e9180*/  LDL.LU R249, [R1+0x318] ;  /* 0x0003180001f97983 */ /* 0x002ee80000300800 */
[----:B------:R-:W3:Y:S04]  /*e9190*/  LDL.LU R248, [R1+0x1f4c] ;  /* 0x001f4c0001f87983 */ /* 0x000ee80000300800 */
[----:B------:R-:W3:Y:S04]  /*e91a0*/  LDL.LU R251, [R1+0x1b0c] ;  /* 0x001b0c0001fb7983 */ /* 0x000ee80000300800 */
[----:B--2---:R1:W-:Y:S04]  /*e91b0*/  @P3 STG.E desc[UR60][R196.64], R252 ;  /* 0x000000fcc4003986 */ /* 0x0043e8000c10193c */
[----:B-1----:R-:W2:Y:S01]  /*e91c0*/  LDL.LU R252, [R1+0x130c] ;  /* 0x00130c0001fc7983 */ /* 0x002ea20000300800 */
[----:B------:R-:W-:-:S02]  /*e91d0*/  ISETP.LT.AND P6, PT, R15, R18, !P6 ;  /* 0x000000120f00720c */ /* 0x000fc400077c1270 */
[----:B------:R-:W-:Y:S02]  /*e91e0*/  ISETP.LT.AND P5, PT, R11, R18, !P0 ;  /* 0x000000120b00720c */ /* 0x000fe400047a1270 */
[C---:B------:R-:W-:Y:S02]  /*e91f0*/  IADD3 R0, R10.reuse, R14, RZ ;  /* 0x0000000e0a007210 */ /* 0x040fe40007ffe0ff */
[----:B------:R-:W-:Y:S01]  /*e9200*/  ISETP.LT.AND P2, PT, R13, R18, !P0 ;  /* 0x000000120d00720c */ /* 0x000fe20004741270 */
[----:B------:R-:W-:-:S04]  /*e9210*/  IMAD.WIDE R196, R10, 0x4, R8 ;  /* 0x000000040ac47825 */ /* 0x000fc800078e0208 */
[----:B------:R-:W-:Y:S01]  /*e9220*/  IMAD.WIDE R198, R0, 0x4, R2 ;  /* 0x0000000400c67825 */ /* 0x000fe200078e0202 */
[----:B------:R-:W-:-:S03]  /*e9230*/  ISETP.LT.AND P3, PT, R17, R18, !P0 ;  /* 0x000000121100720c */ /* 0x000fc60004761270 */
[----:B------:R-:W-:Y:S01]  /*e9240*/  IMAD.WIDE R232, R0, 0x4, R4 ;  /* 0x0000000400e87825 */ /* 0x000fe200078e0204 */
[----:B----4-:R-:W-:Y:S02]  /*e9250*/  ISETP.GE.AND P1, PT, R234, R19, PT ;  /* 0x00000013ea00720c */ /* 0x010fe40003f26270 */
[-C--:B------:R-:W-:Y:S01]  /*e9260*/  ISETP.LT.AND P0, PT, R15, R18.reuse, !P0 ;  /* 0x000000120f00720c */ /* 0x080fe20004701270 */
[----:B------:R-:W4:Y:S04]  /*e9270*/  LDL.LU R234, [R1+0x4960] ;  /* 0x0049600001ea7983 */ /* 0x000f280000300800 */
[----:B------:R1:W-:Y:S01]  /*e9280*/  @P6 STG.E desc[UR60][R196.64], R244 ;  /* 0x000000f4c4006986 */ /* 0x0003e2000c10193c */
[----:B------:R-:W2:Y:S03]  /*e9290*/  LDC R14, c[0x0][0x248] ;  /* 0x00009200ff0e7b82 */ /* 0x000ea60000000800 */
[----:B---3--:R3:W-:Y:S04]  /*e92a0*/  @P5 STG.E desc[UR60][R198.64], R246 ;  /* 0x000000f6c6005986 */ /* 0x0087e8000c10193c */
[----:B------:R3:W-:Y:S01]  /*e92b0*/  @P2 STG.E desc[UR60][R232.64], R250 ;  /* 0x000000fae8002986 */ /* 0x0007e2000c10193c */
[----:B------:R-:W-:-:S02]  /*e92c0*/  ISETP.LT.AND P2, PT, R11, R18, !P4 ;  /* 0x000000120b00720c */ /* 0x000fc40006741270 */
[-C--:B------:R-:W-:Y:S02]  /*e92d0*/  ISETP.LT.AND P5, PT, R13, R18.reuse, !P4 ;  /* 0x000000120d00720c */ /* 0x080fe400067a1270 */
[----:B------:R-:W-:Y:S01]  /*e92e0*/  ISETP.LT.AND P6, PT, R17, R18, !P4 ;  /* 0x000000121100720c */ /* 0x000fe200067c1270 */
[C---:B-1----:R-:W-:Y:S01]  /*e92f0*/  IMAD.WIDE R196, R0.reuse, 0x4, R6 ;  /* 0x0000000400c47825 */ /* 0x042fe200078e0206 */
[----:B---3--:R-:W3:Y:S04]  /*e9300*/  LDL.LU R246, [R1+0x171c] ;  /* 0x00171c0001f67983 */ /* 0x008ee80000300800 */
[----:B------:R-:W4:Y:S01]  /*e9310*/  LDL.LU R250, [R1+0xb1c] ;  /* 0x000b1c0001fa7983 */ /* 0x000f220000300800 */
[----:B------:R-:W-:-:S03]  /*e9320*/  IMAD.WIDE R198, R0, 0x4, R8 ;  /* 0x0000000400c67825 */ /* 0x000fc600078e0208 */
[----:B------:R-:W4:Y:S01]  /*e9330*/  LDL.LU R244, [R1+0xf1c] ;  /* 0x000f1c0001f47983 */ /* 0x000f220000300800 */
[----:B------:R-:W-:-:S03]  /*e9340*/  IMAD.IADD R10, R0, 0x1, R16 ;  /* 0x00000001000a7824 */ /* 0x000fc600078e0210 */
[----:B------:R1:W-:Y:S01]  /*e9350*/  @P3 STG.E desc[UR60][R196.64], R247 ;  /* 0x000000f7c4003986 */ /* 0x0003e2000c10193c */
[----:B------:R-:W4:Y:S01]  /*e9360*/  LDC R0, c[0x0][0x248] ;  /* 0x00009200ff007b82 */ /* 0x000f220000000800 */
[----:B------:R-:W-:Y:S01]  /*e9370*/  IMAD.WIDE R232, R10, 0x4, R6 ;  /* 0x000000040ae87825 */ /* 0x000fe200078e0206 */
[----:B------:R-:W-:-:S06]  /*e9380*/  ISETP.LT.AND P4, PT, R15, R18, !P4 ;  /* 0x000000120f00720c */ /* 0x000fcc0006781270 */
[----:B------:R-:W4:Y:S01]  /*e9390*/  LDC R16, c[0x0][0x248] ;  /* 0x00009200ff107b82 */ /* 0x000f220000000800 */
[----:B-1----:R-:W4:Y:S01]  /*e93a0*/  LDL.LU R247, [R1+0x71c] ;  /* 0x00071c0001f77983 */ /* 0x002f220000300800 */
[----:B------:R-:W-:-:S03]  /*e93b0*/  IMAD.WIDE R196, R10, 0x4, R2 ;  /* 0x000000040ac47825 */ /* 0x000fc600078e0202 */
[----:B------:R1:W-:Y:S04]  /*e93c0*/  @P0 STG.E desc[UR60][R198.64], R249 ;  /* 0x000000f9c6000986 */ /* 0x0003e8000c10193c */
[----:B------:R1:W-:Y:S04]  /*e93d0*/  @P2 STG.E desc[UR60][R196.64], R248 ;  /* 0x000000f8c4002986 */ /* 0x0003e8000c10193c */
[----:B-1----:R-:W4:Y:S01]  /*e93e0*/  LDL.LU R249, [R1+0x31c] ;  /* 0x00031c0001f97983 */ /* 0x002f220000300800 */
[----:B------:R-:W-:-:S03]  /*e93f0*/  IMAD.WIDE R198, R10, 0x4, R4 ;  /* 0x000000040ac67825 */ /* 0x000fc600078e0204 */
[----:B------:R-:W4:Y:S04]  /*e9400*/  LDL.LU R236, [R1+0x495c] ;  /* 0x00495c0001ec7983 */ /* 0x000f280000300800 */
[----:B------:R-:W4:Y:S04]  /*e9410*/  LDL.LU R248, [R1+0x1f50] ;  /* 0x001f500001f87983 */ /* 0x000f280000300800 */
[----:B------:R1:W-:Y:S04]  /*e9420*/  @P5 STG.E desc[UR60][R198.64], R251 ;  /* 0x000000fbc6005986 */ /* 0x0003e8000c10193c */
[----:B--2---:R2:W-:Y:S04]  /*e9430*/  @P6 STG.E desc[UR60][R232.64], R252 ;  /* 0x000000fce8006986 */ /* 0x0045e8000c10193c */
[----:B-1----:R-:W4:Y:S04]  /*e9440*/  LDL.LU R251, [R1+0x1b10] ;  /* 0x001b100001fb7983 */ /* 0x002f280000300800 */
[----:B--2---:R-:W2:Y:S01]  /*e9450*/  LDL.LU R252, [R1+0x1720] ;  /* 0x0017200001fc7983 */ /* 0x004ea20000300800 */
[----:B------:R-:W-:-:S02]  /*e9460*/  ISETP.LT.AND P0, PT, R11, R18, !P1 ;  /* 0x000000120b00720c */ /* 0x000fc40004f01270 */
[----:B------:R-:W-:Y:S02]  /*e9470*/  ISETP.LT.AND P2, PT, R13, R18, !P1 ;  /* 0x000000120d00720c */ /* 0x000fe40004f41270 */
[C---:B------:R-:W-:Y:S01]  /*e9480*/  IADD3 R14, R10.reuse, R14, RZ ;  /* 0x0000000e0a0e7210 */ /* 0x040fe20007ffe0ff */
[----:B------:R-:W-:Y:S01]  /*e9490*/  IMAD.WIDE R196, R10, 0x4, R8 ;  /* 0x000000040ac47825 */ /* 0x000fe200078e0208 */
[-C--:B------:R-:W-:Y:S02]  /*e94a0*/  ISETP.LT.AND P5, PT, R17, R18.reuse, !P1 ;  /* 0x000000121100720c */ /* 0x080fe40004fa1270 */
[----:B------:R-:W-:Y:S01]  /*e94b0*/  ISETP.LT.AND P1, PT, R15, R18, !P1 ;  /* 0x000000120f00720c */ /* 0x000fe20004f21270 */
[----:B------:R-:W-:Y:S01]  /*e94c0*/  IMAD.WIDE R198, R14, 0x4, R2 ;  /* 0x000000040ec67825 */ /* 0x000fe200078e0202 */
[----:B------:R-:W-:-:S03]  /*e94d0*/  ISETP.GE.AND P3, PT, R235, R19, PT ;  /* 0x00000013eb00720c */ /* 0x000fc60003f66270 */
[----:B------:R-:W-:Y:S01]  /*e94e0*/  IMAD.WIDE R232, R14, 0x4, R8 ;  /* 0x000000040ee87825 */ /* 0x000fe200078e0208 */
[----:B------:R-:W2:Y:S04]  /*e94f0*/  LDL.LU R235, [R1+0x4964] ;  /* 0x0049640001eb7983 */ /* 0x000ea80000300800 */
[----:B---3--:R1:W-:Y:S04]  /*e9500*/  @P4 STG.E desc[UR60][R196.64], R246 ;  /* 0x000000f6c4004986 */ /* 0x0083e8000c10193c */
[----:B----4-:R3:W-:Y:S01]  /*e9510*/  @P0 STG.E desc[UR60][R198.64], R250 ;  /* 0x000000fac6000986 */ /* 0x0107e2000c10193c */
[----:B------:R-:W-:-:S02]  /*e9520*/  ISETP.LT.AND P0, PT, R11, R18, !P3 ;  /* 0x000000120b00720c */ /* 0x000fc40005f01270 */
[----:B------:R-:W-:Y:S01]  /*e9530*/  ISETP.LT.AND P4, PT, R13, R18, !P3 ;  /* 0x000000120d00720c */ /* 0x000fe20005f81270 */
[C---:B------:R-:W-:Y:S02]  /*e9540*/  IMAD.IADD R0, R14.reuse, 0x1, R0 ;  /* 0x000000010e007824 */ /* 0x040fe400078e0200 */
[----:B-1----:R-:W-:-:S04]  /*e9550*/  IMAD.WIDE R196, R14, 0x4, R4 ;  /* 0x000000040ec47825 */ /* 0x002fc800078e0204 */
[----:B---3--:R-:W-:Y:S01]  /*e9560*/  IMAD.WIDE R198, R14, 0x4, R6 ;  /* 0x000000040ec67825 */ /* 0x008fe200078e0206 */
[----:B------:R-:W3:Y:S04]  /*e9570*/  LDL.LU R246, [R1+0x1310] ;  /* 0x0013100001f67983 */ /* 0x000ee80000300800 */
[----:B------:R1:W-:Y:S01]  /*e9580*/  @P2 STG.E desc[UR60][R196.64], R244 ;  /* 0x000000f4c4002986 */ /* 0x0003e2000c10193c */
[----:B------:R-:W-:-:S03]  /*e9590*/  ISETP.LT.AND P2, PT, R17, R18, !P3 ;  /* 0x000000121100720c */ /* 0x000fc60005f41270 */
[----:B------:R4:W-:Y:S04]  /*e95a0*/  @P5 STG.E desc[UR60][R198.64], R247 ;  /* 0x000000f7c6005986 */ /* 0x0009e8000c10193c */
[----:B------:R-:W3:Y:S01]  /*e95b0*/  LDL.LU R250, [R1+0xf20] ;  /* 0x000f200001fa7983 */ /* 0x000ee20000300800 */
[----:B------:R-:W-:Y:S02]  /*e95c0*/  ISETP.GE.AND P6, PT, R234, R19, PT ;  /* 0x00000013ea00720c */ /* 0x000fe40003fc6270 */
[C---:B------:R-:W-:Y:S01]  /*e95d0*/  IADD3 R10, R0.reuse, R16, RZ ;  /* 0x00000010000a7210 */ /* 0x040fe20007ffe0ff */
[----:B------:R-:W3:Y:S01]  /*e95e0*/  LDC R14, c[0x0][0x248] ;  /* 0x00009200ff0e7b82 */ /* 0x000ee20000000800 */
[----:B-1----:R-:W-:-:S04]  /*e95f0*/  IMAD.WIDE R196, R0, 0x4, R2 ;  /* 0x0000000400c47825 */ /* 0x002fc800078e0202 */
[C---:B----4-:R-:W-:Y:S01]  /*e9600*/  IMAD.WIDE R198, R0.reuse, 0x4, R4 ;  /* 0x0000000400c67825 */ /* 0x050fe200078e0204 */
[----:B------:R1:W-:Y:S04]  /*e9610*/  @P1 STG.E desc[UR60][R232.64], R249 ;  /* 0x000000f9e8001986 */ /* 0x0003e8000c10193c */
[----:B------:R-:W-:Y:S01]  /*e9620*/  @P0 STG.E desc[UR60][R196.64], R248 ;  /* 0x000000f8c4000986 */ /* 0x000fe2000c10193c */
[-C--:B------:R-:W-:Y:S02]  /*e9630*/  ISETP.LT.AND P3, PT, R15, R18.reuse, !P3 ;  /* 0x000000120f00720c */ /* 0x080fe40005f61270 */
[----:B------:R-:W-:Y:S01]  /*e9640*/  ISETP.LT.AND P5, PT, R11, R18, !P6 ;  /* 0x000000120b00720c */ /* 0x000fe200077a1270 */
[----:B------:R-:W4:Y:S01]  /*e9650*/  LDC R16, c[0x0][0x248] ;  /* 0x00009200ff107b82 */ /* 0x000f220000000800 */
[----:B-1----:R-:W4:Y:S01]  /*e9660*/  LDL.LU R249, [R1+0xb20] ;  /* 0x000b200001f97983 */ /* 0x002f220000300800 */
[----:B------:R-:W-:-:S03]  /*e9670*/  IMAD.WIDE R232, R0, 0x4, R6 ;  /* 0x0000000400e87825 */ /* 0x000fc600078e0206 */
[----:B------:R-:W4:Y:S04]  /*e9680*/  LDL.LU R234, [R1+0x4968] ;  /* 0x0049680001ea7983 */ /* 0x000f280000300800 */
[----:B------:R-:W4:Y:S04]  /*e9690*/  LDL.LU R244, [R1+0x320] ;  /* 0x0003200001f47983 */ /* 0x000f280000300800 */
[----:B------:R-:W-:Y:S04]  /*e96a0*/  @P4 STG.E desc[UR60][R198.64], R251 ;  /* 0x000000fbc6004986 */ /* 0x000fe8000c10193c */
[----:B--2---:R1:W-:Y:S04]  /*e96b0*/  @P2 STG.E desc[UR60][R232.64], R252 ;  /* 0x000000fce8002986 */ /* 0x0043e8000c10193c */
[----:B-1----:R-:W2:Y:S04]  /*e96c0*/  LDL.LU R252, [R1+0x720] ;  /* 0x0007200001fc7983 */ /* 0x002ea80000300800 */
[----:B------:R-:W2:Y:S01]  /*e96d0*/  LDL.LU R248, [R1+0x1f54] ;  /* 0x001f540001f87983 */ /* 0x000ea20000300800 */
[----:B------:R-:W-:Y:S01]  /*e96e0*/  ISETP.LT.AND P4, PT, R13, R18, !P6 ;  /* 0x000000120d00720c */ /* 0x000fe20007781270 */
[----:B------:R-:W-:-:S02]  /*e96f0*/  IMAD.WIDE R196, R0, 0x4, R8 ;  /* 0x0000000400c47825 */ /* 0x000fc400078e0208 */
[----:B------:R-:W2:Y:S02]  /*e9700*/  LDL.LU R251, [R1+0x1b14] ;  /* 0x001b140001fb7983 */ /* 0x000ea40000300800 */
[C---:B------:R-:W-:Y:S01]  /*e9710*/  IMAD.WIDE R198, R10.reuse, 0x4, R2 ;  /* 0x000000040ac67825 */ /* 0x040fe200078e0202 */
[-C--:B------:R-:W-:Y:S01]  /*e9720*/  ISETP.LT.AND P2, PT, R17, R18.reuse, !P6 ;  /* 0x000000121100720c */ /* 0x080fe20007741270 */
[----:B------:R-:W2:Y:S01]  /*e9730*/  LDL.LU R247, [R1+0x1724] ;  /* 0x0017240001f77983 */ /* 0x000ea20000300800 */
[----:B------:R-:W-:Y:S02]  /*e9740*/  ISETP.LT.AND P6, PT, R15, R18, !P6 ;  /* 0x000000120f00720c */ /* 0x000fe400077c1270 */
[----:B------:R-:W-:Y:S02]  /*e9750*/  ISETP.GE.AND P0, PT, R235, R19, PT ;  /* 0x00000013eb00720c */ /* 0x000fe40003f06270 */
[----:B------:R-:W2:Y:S04]  /*e9760*/  LDL.LU R235, [R1+0x4974] ;  /* 0x0049740001eb7983 */ /* 0x000ea80000300800 */
[----:B---3--:R1:W-:Y:S04]  /*e9770*/  @P3 STG.E desc[UR60][R196.64], R246 ;  /* 0x000000f6c4003986 */ /* 0x0083e8000c10193c */
[----:B------:R3:W-:Y:S01]  /*e9780*/  @P5 STG.E desc[UR60][R198.64], R250 ;  /* 0x000000fac6005986 */ /* 0x0007e2000c10193c */
[----:B-1----:R-:W-:-:S03]  /*e9790*/  IMAD.WIDE R196, R10, 0x4, R4 ;  /* 0x000000040ac47825 */ /* 0x002fc600078e0204 */
[----:B------:R-:W2:Y:S04]  /*e97a0*/  LDL.LU R246, [R1+0x1314] ;  /* 0x0013140001f67983 */ /* 0x000ea80000300800 */
[----:B---3--:R-:W3:Y:S01]  /*e97b0*/  LDL.LU R250, [R1+0xf24] ;  /* 0x000f240001fa7983 */ /* 0x008ee20000300800 */
[----:B------:R-:W-:-:S03]  /*e97c0*/  IMAD.WIDE R198, R10, 0x4, R6 ;  /* 0x000000040ac67825 */ /* 0x000fc600078e0206 */
[----:B----4-:R1:W-:Y:S04]  /*e97d0*/  @P4 STG.E desc[UR60][R196.64], R249 ;  /* 0x000000f9c4004986 */ /* 0x0103e8000c10193c */
[----:B------:R-:W-:Y:S01]  /*e97e0*/  @P2 STG.E desc[UR60][R198.64], R244 ;  /* 0x000000f4c6002986 */ /* 0x000fe2000c10193c */
[----:B------:R-:W-:-:S03]  /*e97f0*/  ISETP.GE.AND P4, PT, R234, R19, PT ;  /* 0x00000013ea00720c */ /* 0x000fc60003f86270 */
[----:B-1----:R-:W4:Y:S01]  /*e9800*/  LDL.LU R249, [R1+0xb24] ;  /* 0x000b240001f97983 */ /* 0x002f220000300800 */
[----:B------:R-:W-:-:S03]  /*e9810*/  IMAD.WIDE R196, R10, 0x4, R8 ;  /* 0x000000040ac47825 */ /* 0x000fc600078e0208 */
[----:B------:R-:W4:Y:S04]  /*e9820*/  LDL.LU R234, [R1+0x496c] ;  /* 0x00496c0001ea7983 */ /* 0x000f280000300800 */
[----:B--2---:R1:W-:Y:S04]  /*e9830*/  @P6 STG.E desc[UR60][R196.64], R252 ;  /* 0x000000fcc4006986 */ /* 0x0043e8000c10193c */
[----:B-1----:R-:W2:Y:S01]  /*e9840*/  LDL.LU R252, [R1+0x324] ;  /* 0x0003240001fc7983 */ /* 0x002ea20000300800 */
[----:B------:R-:W-:Y:S01]  /*e9850*/  ISETP.GE.AND P1, PT, R236, R19, PT ;  /* 0x00000013ec00720c */ /* 0x000fe20003f26270 */
[----:B------:R-:W-:-:S02]  /*e9860*/  IMAD.IADD R0, R10, 0x1, R14 ;  /* 0x000000010a007824 */ /* 0x000fc400078e020e */
[----:B------:R-:W2:Y:S01]  /*e9870*/  LDL.LU R244, [R1+0x724] ;  /* 0x0007240001f47983 */ /* 0x000ea20000300800 */
[-C--:B------:R-:W-:Y:S02]  /*e9880*/  ISETP.LT.AND P5, PT, R11, R18.reuse, !P1 ;  /* 0x000000120b00720c */ /* 0x080fe40004fa1270 */
[-C--:B------:R-:W-:Y:S01]  /*e9890*/  ISETP.LT.AND P3, PT, R13, R18.reuse, !P1 ;  /* 0x000000120d00720c */ /* 0x080fe20004f61270 */
[C---:B------:R-:W-:Y:S01]  /*e98a0*/  IMAD.WIDE R198, R0.reuse, 0x4, R2 ;  /* 0x0000000400c67825 */ /* 0x040fe200078e0202 */
[-C--:B------:R-:W-:Y:S02]  /*e98b0*/  ISETP.LT.AND P2, PT, R17, R18.reuse, !P1 ;  /* 0x000000121100720c */ /* 0x080fe40004f41270 */
[-C--:B------:R-:W-:Y:S01]  /*e98c0*/  ISETP.LT.AND P1, PT, R15, R18.reuse, !P1 ;  /* 0x000000120f00720c */ /* 0x080fe20004f21270 */
[C---:B------:R-:W-:Y:S01]  /*e98d0*/  IMAD.WIDE R232, R0.reuse, 0x4, R4 ;  /* 0x0000000400e87825 */ /* 0x040fe200078e0204 */
[----:B------:R-:W-:Y:S02]  /*e98e0*/  ISETP.LT.AND P6, PT, R13, R18, !P0 ;  /* 0x000000120d00720c */ /* 0x000fe400047c1270 */
[C---:B------:R-:W-:Y:S01]  /*e98f0*/  IADD3 R10, R0.reuse, R16, RZ ;  /* 0x00000010000a7210 */ /* 0x040fe20007ffe0ff */
[----:B------:R-:W-:Y:S01]  /*e9900*/  IMAD.WIDE R196, R0, 0x4, R6 ;  /* 0x0000000400c47825 */ /* 0x000fe200078e0206 */
[----:B------:R-:W1:Y:S08]  /*e9910*/  LDC R14, c[0x0][0x248] ;  /* 0x00009200ff0e7b82 */ /* 0x000e700000000800 */
[----:B------:R-:W1:Y:S01]  /*e9920*/  LDC R16, c[0x0][0x248] ;  /* 0x00009200ff107b82 */ /* 0x000e620000000800 */
[----:B------:R3:W-:Y:S01]  /*e9930*/  @P5 STG.E desc[UR60][R198.64], R248 ;  /* 0x000000f8c6005986 */ /* 0x0007e2000c10193c */
[----:B------:R-:W-:-:S03]  /*e9940*/  ISETP.LT.AND P5, PT, R11, R18, !P0 ;  /* 0x000000120b00720c */ /* 0x000fc600047a1270 */
[----:B------:R3:W-:Y:S04]  /*e9950*/  @P3 STG.E desc[UR60][R232.64], R251 ;  /* 0x000000fbe8003986 */ /* 0x0007e8000c10193c */
        /* <DEDUP_REMOVED lines=13> */
[----:B----4-:R1:W-:Y:S04]  /*e9a30*/  @P6 STG.E desc[UR60][R196.64], R249 ;  /* 0x000000f9c4006986 */ /* 0x0103e8000c10193c */
[----:B-1----:R-:W4:Y:S01]  /*e9a40*/  LDL.LU R249, [R1+0xf28] ;  /* 0x000f280001f97983 */ /* 0x002f220000300800 */
[----:B------:R-:W-:-:S03]  /*e9a50*/  IMAD.WIDE R196, R10, 0x4, R6 ;  /* 0x000000040ac47825 */ /* 0x000fc600078e0206 */
[----:B------:R-:W4:Y:S04]  /*e9a60*/  LDL.LU R250, [R1+0xb28] ;  /* 0x000b280001fa7983 */ /* 0x000f280000300800 */
[----:B--2---:R1:W-:Y:S04]  /*e9a70*/  @P3 STG.E desc[UR60][R196.64], R252 ;  /* 0x000000fcc4003986 */ /* 0x0043e8000c10193c */
[----:B-1----:R-:W2:Y:S01]  /*e9a80*/  LDL.LU R252, [R1+0x328] ;  /* 0x0003280001fc7983 */ /* 0x002ea20000300800 */
[-C--:B------:R-:W-:Y:S02]  /*e9a90*/  ISETP.LT.AND P0, PT, R15, R18.reuse, !P0 ;  /* 0x000000120f00720c */ /* 0x080fe40004701270 */
[-C--:B------:R-:W-:Y:S01]  /*e9aa0*/  ISETP.LT.AND P6, PT, R11, R18.reuse, !P4 ;  /* 0x000000120b00720c */ /* 0x080fe200067c1270 */
[C---:B------:R-:W-:Y:S01]  /*e9ab0*/  IMAD.IADD R0, R10.reuse, 0x1, R14 ;  /* 0x000000010a007824 */ /* 0x040fe200078e020e */
[----:B------:R-:W-:Y:S01]  /*e9ac0*/  ISETP.LT.AND P5, PT, R13, R18, !P4 ;  /* 0x000000120d00720c */ /* 0x000fe200067a1270 */
[----:B------:R-:W-:-:S04]  /*e9ad0*/  IMAD.WIDE R196, R10, 0x4, R8 ;  /* 0x000000040ac47825 */ /* 0x000fc800078e0208 */
[----:B------:R-:W-:Y:S01]  /*e9ae0*/  IMAD.WIDE R198, R0, 0x4, R2 ;  /* 0x0000000400c67825 */ /* 0x000fe200078e0202 */
[----:B------:R-:W-:Y:S02]  /*e9af0*/  ISETP.GE.AND P1, PT, R234, R19, PT ;  /* 0x00000013ea00720c */ /* 0x000fe40003f26270 */
[-C--:B------:R-:W-:Y:S02]  /*e9b00*/  ISETP.LT.AND P3, PT, R17, R18.reuse, !P4 ;  /* 0x000000121100720c */ /* 0x080fe40006761270 */
[-C--:B------:R-:W-:Y:S01]  /*e9b10*/  ISETP.LT.AND P4, PT, R15, R18.reuse, !P4 ;  /* 0x000000120f00720c */ /* 0x080fe20006781270 */
[----:B------:R-:W2:Y:S01]  /*e9b20*/  LDL.LU R234, [R1+0x4978] ;  /* 0x0049780001ea7983 */ /* 0x000ea20000300800 */
[----:B------:R-:W-:Y:S01]  /*e9b30*/  IMAD.WIDE R232, R0, 0x4, R4 ;  /* 0x0000000400e87825 */ /* 0x000fe200078e0204 */
[----:B------:R-:W1:Y:S02]  /*e9b40*/  LDC R14, c[0x0][0x248] ;  /* 0x00009200ff0e7b82 */ /* 0x000e640000000800 */
[----:B------:R3:W-:Y:S01]  /*e9b50*/  @P0 STG.E desc[UR60][R196.64], R244 ;  /* 0x000000f4c4000986 */ /* 0x0007e2000c10193c */
[----:B------:R-:W-:-:S03]  /*e9b60*/  ISETP.LT.AND P0, PT, R11, R18, !P2 ;  /* 0x000000120b00720c */ /* 0x000fc60005701270 */
[----:B---3--:R3:W-:Y:S01]  /*e9b70*/  @P6 STG.E desc[UR60][R198.64], R248 ;  /* 0x000000f8c6006986 */ /* 0x0087e2000c10193c */
[----:B------:R-:W-:-:S03]  /*e9b80*/  IADD3 R10, R0, R16, RZ ;  /* 0x00000010000a7210 */ /* 0x000fc60007ffe0ff */
[----:B------:R3:W-:Y:S04]  /*e9b90*/  @P5 STG.E desc[UR60][R232.64], R251 ;  /* 0x000000fbe8005986 */ /* 0x0007e8000c10193c */
[----:B------:R-:W2:Y:S01]  /*e9ba0*/  LDL.LU R244, [R1+0x728] ;  /* 0x0007280001f47983 */ /* 0x000ea20000300800 */
[----:B------:R-:W-:-:S04]  /*e9bb0*/  IMAD.WIDE R196, R0, 0x4, R6 ;  /* 0x0000000400c47825 */ /* 0x000fc800078e0206 */
[----:B---3--:R-:W-:Y:S01]  /*e9bc0*/  IMAD.WIDE R198, R0, 0x4, R8 ;  /* 0x0000000400c67825 */ /* 0x008fe200078e0208 */
[-C--:B------:R-:W-:Y:S01]  /*e9bd0*/  ISETP.LT.AND P6, PT, R17, R18.reuse, !P2 ;  /* 0x000000121100720c */ /* 0x080fe200057c1270 */
[----:B------:R-:W3:Y:S04]  /*e9be0*/  LDL.LU R248, [R1+0x1f5c] ;  /* 0x001f5c0001f87983 */ /* 0x000ee80000300800 */
[----:B------:R-:W3:Y:S01]  /*e9bf0*/  LDL.LU R251, [R1+0x1b1c] ;  /* 0x001b1c0001fb7983 */ /* 0x000ee20000300800 */
[----:B------:R-:W-:Y:S01]  /*e9c00*/  ISETP.LT.AND P5, PT, R13, R18, !P2 ;  /* 0x000000120d00720c */ /* 0x000fe200057a1270 */
[----:B------:R-:W-:Y:S02]  /*e9c10*/  IMAD.WIDE R232, R10, 0x4, R2 ;  /* 0x000000040ae87825 */ /* 0x000fe400078e0202 */
[----:B------:R1:W-:Y:S01]  /*e9c20*/  @P3 STG.E desc[UR60][R196.64], R247 ;  /* 0x000000f7c4003986 */ /* 0x0003e2000c10193c */
[----:B------:R-:W-:-:S03]  /*e9c30*/  ISETP.GE.AND P3, PT, R235, R19, PT ;  /* 0x00000013eb00720c */ /* 0x000fc60003f66270 */
[----:B------:R1:W-:Y:S01]  /*e9c40*/  @P4 STG.E desc[UR60][R198.64], R246 ;  /* 0x000000f6c6004986 */ /* 0x0003e2000c10193c */
[----:B------:R-:W3:Y:S03]  /*e9c50*/  LDC R16, c[0x0][0x248] ;  /* 0x00009200ff107b82 */ /* 0x000ee60000000800 */
[----:B-1----:R-:W3:Y:S04]  /*e9c60*/  LDL.LU R247, [R1+0x172c] ;  /* 0x00172c0001f77983 */ /* 0x002ee80000300800 */
[----:B------:R-:W3:Y:S01]  /*e9c70*/  LDL.LU R235, [R1+0x4980] ;  /* 0x0049800001eb7983 */ /* 0x000ee20000300800 */
[----:B------:R-:W-:-:S04]  /*e9c80*/  IMAD.WIDE R196, R10, 0x4, R4 ;  /* 0x000000040ac47825 */ /* 0x000fc800078e0204 */
[----:B------:R-:W-:Y:S01]  /*e9c90*/  IMAD.WIDE R198, R10, 0x4, R6 ;  /* 0x000000040ac67825 */ /* 0x000fe200078e0206 */
[----:B----4-:R1:W-:Y:S04]  /*e9ca0*/  @P0 STG.E desc[UR60][R232.64], R249 ;  /* 0x000000f9e8000986 */ /* 0x0103e8000c10193c */
[----:B------:R4:W-:Y:S04]  /*e9cb0*/  @P5 STG.E desc[UR60][R196.64], R250 ;  /* 0x000000fac4005986 */ /* 0x0009e8000c10193c */
[----:B-1----:R-:W3:Y:S04]  /*e9cc0*/  LDL.LU R249, [R1+0x131c] ;  /* 0x00131c0001f97983 */ /* 0x002ee80000300800 */
[----:B------:R-:W3:Y:S04]  /*e9cd0*/  LDL.LU R246, [R1+0xf2c] ;  /* 0x000f2c0001f67983 */ /* 0x000ee80000300800 */
[----:B----4-:R-:W4:Y:S04]  /*e9ce0*/  LDL.LU R250, [R1+0xb2c] ;  /* 0x000b2c0001fa7983 */ /* 0x010f280000300800 */
[----:B--2---:R1:W-:Y:S04]  /*e9cf0*/  @P6 STG.E desc[UR60][R198.64], R252 ;  /* 0x000000fcc6006986 */ /* 0x0043e8000c10193c */
[----:B-1----:R-:W2:Y:S01]  /*e9d00*/  LDL.LU R252, [R1+0x32c] ;  /* 0x00032c0001fc7983 */ /* 0x002ea20000300800 */
[----:B------:R-:W-:-:S02]  /*e9d10*/  ISETP.LT.AND P2, PT, R15, R18, !P2 ;  /* 0x000000120f00720c */ /* 0x000fc40005741270 */
[-C--:B------:R-:W-:Y:S01]  /*e9d20*/  ISETP.LT.AND P4, PT, R11, R18.reuse, !P1 ;  /* 0x000000120b00720c */ /* 0x080fe20004f81270 */
[C---:B------:R-:W-:Y:S01]  /*e9d30*/  IMAD.IADD R0, R10.reuse, 0x1, R14 ;  /* 0x000000010a007824 */ /* 0x040fe200078e020e */
[----:B------:R-:W-:Y:S01]  /*e9d40*/  ISETP.LT.AND P0, PT, R13, R18, !P1 ;  /* 0x000000120d00720c */ /* 0x000fe20004f01270 */
[----:B------:R-:W-:-:S04]  /*e9d50*/  IMAD.WIDE R196, R10, 0x4, R8 ;  /* 0x000000040ac47825 */ /* 0x000fc800078e0208 */
[----:B------:R-:W-:Y:S01]  /*e9d60*/  IMAD.WIDE R198, R0, 0x4, R2 ;  /* 0x0000000400c67825 */ /* 0x000fe200078e0202 */
[-C--:B------:R-:W-:Y:S02]  /*e9d70*/  ISETP.LT.AND P6, PT, R17, R18.reuse, !P1 ;  /* 0x000000121100720c */ /* 0x080fe40004fc1270 */
[----:B------:R-:W-:Y:S01]  /*e9d80*/  ISETP.GE.AND P5, PT, R234, R19, PT ;  /* 0x00000013ea00720c */ /* 0x000fe20003fa6270 */
[----:B------:R-:W-:Y:S01]  /*e9d90*/  IMAD.WIDE R232, R0, 0x4, R4 ;  /* 0x0000000400e87825 */ /* 0x000fe200078e0204 */
[-C--:B------:R-:W-:Y:S01]  /*e9da0*/  ISETP.LT.AND P1, PT, R15, R18.reuse, !P1 ;  /* 0x000000120f00720c */ /* 0x080fe20004f21270 */
[----:B------:R-:W2:Y:S04]  /*e9db0*/  LDL.LU R234, [R1+0x497c] ;  /* 0x00497c0001ea7983 */ /* 0x000ea80000300800 */
        /* <DEDUP_REMOVED lines=9> */
[----:B------:R-:W3:Y:S04]  /*e9e50*/  LDL.LU R251, [R1+0x1b20] ;  /* 0x001b200001fb7983 */ /* 0x000ee80000300800 */
[----:B------:R-:W3:Y:S01]  /*e9e60*/  LDL.LU R244, [R1+0x1f60] ;  /* 0x001f600001f47983 */ /* 0x000ee20000300800 */
[C---:B------:R-:W-:Y:S01]  /*e9e70*/  IMAD.WIDE R198, R0.reuse, 0x4, R8 ;  /* 0x0000000400c67825 */ /* 0x040fe200078e0208 */
[----:B------:R-:W-:-:S02]  /*e9e80*/  IADD3 R10, R0, R16, RZ ;  /* 0x00000010000a7210 */ /* 0x000fc40007ffe0ff */
[----:B------:R1:W-:Y:S01]  /*e9e90*/  @P6 STG.E desc[UR60][R196.64], R247 ;  /* 0x000000f7c4006986 */ /* 0x0003e2000c10193c */
[----:B------:R-:W3:Y:S01]  /*e9ea0*/  LDC R0, c[0x0][0x248] ;  /* 0x00009200ff007b82 */ /* 0x000ee20000000800 */
[----:B------:R-:W-:-:S07]  /*e9eb0*/  ISETP.LT.AND P3, PT, R15, R18, !P3 ;  /* 0x000000120f00720c */ /* 0x000fce0005f61270 */
[----:B------:R-:W3:Y:S01]  /*e9ec0*/  LDC R16, c[0x0][0x248] ;  /* 0x00009200ff107b82 */ /* 0x000ee20000000800 */
[C---:B------:R-:W-:Y:S01]  /*e9ed0*/  IMAD.WIDE R232, R10.reuse, 0x4, R6 ;  /* 0x000000040ae87825 */ /* 0x040fe200078e0206 */
[----:B-1----:R-:W3:Y:S03]  /*e9ee0*/  LDL.LU R247, [R1+0x1320] ;  /* 0x0013200001f77983 */ /* 0x002ee60000300800 */
[C---:B------:R-:W-:Y:S01]  /*e9ef0*/  IMAD.WIDE R196, R10.reuse, 0x4, R2 ;  /* 0x000000040ac47825 */ /* 0x040fe200078e0202 */
[----:B------:R1:W-:Y:S04]  /*e9f00*/  @P1 STG.E desc[UR60][R198.64], R249 ;  /* 0x000000f9c6001986 */ /* 0x0003e8000c10193c */
[----:B------:R4:W-:Y:S04]  /*e9f10*/  @P2 STG.E desc[UR60][R196.64], R246 ;  /* 0x000000f6c4002986 */ /* 0x0009e8000c10193c */
[----:B-1----:R-:W3:Y:S01]  /*e9f20*/  LDL.LU R249, [R1+0x1730] ;  /* 0x0017300001f97983 */ /* 0x002ee20000300800 */
[----:B------:R-:W-:-:S03]  /*e9f30*/  IMAD.WIDE R198, R10, 0x4, R4 ;  /* 0x000000040ac67825 */ /* 0x000fc600078e0204 */
[----:B------:R-:W3:Y:S04]  /*e9f40*/  LDL.LU R236, [R1+0x4984] ;  /* 0x0049840001ec7983 */ /* 0x000ee80000300800 */
[----:B----4-:R-:W4:Y:S04]  /*e9f50*/  LDL.LU R246, [R1+0xf30] ;  /* 0x000f300001f67983 */ /* 0x010f280000300800 */
[----:B------:R1:W-:Y:S04]  /*e9f60*/  @P0 STG.E desc[UR60][R198.64], R250 ;  /* 0x000000fac6000986 */ /* 0x0003e8000c10193c */
[----:B--2---:R2:W-:Y:S04]  /*e9f70*/  @P4 STG.E desc[UR60][R232.64], R252 ;  /* 0x000000fce8004986 */ /* 0x0045e8000c10193c */
[----:B-1----:R-:W4:Y:S04]  /*e9f80*/  LDL.LU R250, [R1+0xb30] ;  /* 0x000b300001fa7983 */ /* 0x002f280000300800 */
[----:B--2---:R-:W2:Y:S01]  /*e9f90*/  LDL.LU R252, [R1+0x730] ;  /* 0x0007300001fc7983 */ /* 0x004ea20000300800 */
[----:B------:R-:W-:-:S02]  /*e9fa0*/  ISETP.LT.AND P1, PT, R11, R18, !P5 ;  /* 0x000000120b00720c */ /* 0x000fc40006f21270 */
[----:B------:R-:W-:Y:S01]  /*e9fb0*/  ISETP.LT.AND P4, PT, R13, R18, !P5 ;  /* 0x000000120d00720c */ /* 0x000fe20006f81270 */
[----:B------:R-:W-:-:S04]  /*e9fc0*/  IMAD.WIDE R196, R10, 0x4, R8 ;  /* 0x000000040ac47825 */ /* 0x000fc800078e0208 */
[----:B------:R-:W-:Y:S01]  /*e9fd0*/  IMAD.IADD R14, R10, 0x1, R14 ;  /* 0x000000010a0e7824 */ /* 0x000fe200078e020e */
[-C--:B------:R-:W-:Y:S02]  /*e9fe0*/  ISETP.LT.AND P2, PT, R17, R18.reuse, !P5 ;  /* 0x000000121100720c */ /* 0x080fe40006f41270 */
[----:B------:R-:W-:Y:S01]  /*e9ff0*/  ISETP.LT.AND P5, PT, R15, R18, !P5 ;  /* 0x000000120f00720c */ /* 0x000fe20006fa1270 */
[----:B------:R-:W-:Y:S01]  /*ea000*/  IMAD.WIDE R198, R14, 0x4, R2 ;  /* 0x000000040ec67825 */ /* 0x000fe200078e0202 */
[----:B------:R-:W-:-:S03]  /*ea010*/  ISETP.GE.AND P6, PT, R235, R19, PT ;  /* 0x00000013eb00720c */ /* 0x000fc60003fc6270 */
[----:B------:R-:W-:Y:S01]  /*ea020*/  IMAD.WIDE R232, R14, 0x4, R8 ;  /* 0x000000040ee87825 */ /* 0x000fe200078e0208 */
[----:B------:R-:W2:Y:S04]  /*ea030*/  LDL.LU R235, [R1+0x4988] ;  /* 0x0049880001eb7983 */ /* 0x000ea80000300800 */
[----:B---3--:R1:W-:Y:S04]  /*ea040*/  @P3 STG.E desc[UR60][R196.64], R248 ;  /* 0x000000f8c4003986 */ /* 0x0083e8000c10193c */
[----:B------:R3:W-:Y:S01]  /*ea050*/  @P1 STG.E desc[UR60][R198.64], R251 ;  /* 0x000000fbc6001986 */ /* 0x0007e2000c10193c */
[----:B------:R-:W-:-:S02]  /*ea060*/  ISETP.LT.AND P1, PT, R11, R18, !P6 ;  /* 0x000000120b00720c */ /* 0x000fc40007721270 */
[----:B------:R-:W-:Y:S02]  /*ea070*/  ISETP.LT.AND P3, PT, R17, R18, !P6 ;  /* 0x000000121100720c */ /* 0x000fe40007761270 */
[C---:B------:R-:W-:Y:S01]  /*ea080*/  IADD3 R0, R14.reuse, R0, RZ ;  /* 0x000000000e007210 */ /* 0x040fe20007ffe0ff */
[----:B-1----:R-:W-:-:S04]  /*ea090*/  IMAD.WIDE R196, R14, 0x4, R4 ;  /* 0x000000040ec47825 */ /* 0x002fc800078e0204 */
[----:B---3--:R-:W-:Y:S01]  /*ea0a0*/  IMAD.WIDE R198, R14, 0x4, R6 ;  /* 0x000000040ec67825 */ /* 0x008fe200078e0206 */
[----:B------:R-:W3:Y:S04]  /*ea0b0*/  LDL.LU R248, [R1+0x330] ;  /* 0x0003300001f87983 */ /* 0x000ee80000300800 */
[----:B------:R1:W-:Y:S01]  /*ea0c0*/  @P4 STG.E desc[UR60][R196.64], R244 ;  /* 0x000000f4c4004986 */ /* 0x0003e2000c10193c */
[----:B------:R-:W-:-:S03]  /*ea0d0*/  ISETP.LT.AND P4, PT, R13, R18, !P6 ;  /* 0x000000120d00720c */ /* 0x000fc60007781270 */
[----:B------:R1:W-:Y:S04]  /*ea0e0*/  @P2 STG.E desc[UR60][R198.64], R247 ;  /* 0x000000f7c6002986 */ /* 0x0003e8000c10193c */
[----:B------:R-:W3:Y:S01]  /*ea0f0*/  LDL.LU R251, [R1+0x1b24] ;  /* 0x001b240001fb7983 */ /* 0x000ee20000300800 */
[----:B------:R-:W-:Y:S01]  /*ea100*/  ISETP.GE.AND P0, PT, R234, R19, PT ;  /* 0x00000013ea00720c */ /* 0x000fe20003f06270 */
[C---:B------:R-:W-:Y:S01]  /*ea110*/  IMAD.IADD R10, R0.reuse, 0x1, R16 ;  /* 0x00000001000a7824 */ /* 0x040fe200078e0210 */
[----:B------:R-:W3:Y:S01]  /*ea120*/  LDC R14, c[0x0][0x248] ;  /* 0x00009200ff0e7b82 */ /* 0x000ee20000000800 */
[----:B-1----:R-:W-:-:S04]  /*ea130*/  IMAD.WIDE R196, R0, 0x4, R2 ;  /* 0x0000000400c47825 */ /* 0x002fc800078e0202 */
[C---:B------:R-:W-:Y:S01]  /*ea140*/  IMAD.WIDE R198, R0.reuse, 0x4, R4 ;  /* 0x0000000400c67825 */ /* 0x040fe200078e0204 */
[----:B------:R-:W-:Y:S02]  /*ea150*/  ISETP.LT.AND P6, PT, R15, R18, !P6 ;  /* 0x000000120f00720c */ /* 0x000fe400077c1270 */
[----:B------:R-:W1:Y:S01]  /*ea160*/  LDC R16, c[0x0][0x248] ;  /* 0x00009200ff107b82 */ /* 0x000e620000000800 */
[----:B------:R1:W-:Y:S04]  /*ea170*/  @P5 STG.E desc[UR60][R232.64], R249 ;  /* 0x000000f9e8005986 */ /* 0x0003e8000c10193c */
[----:B----4-:R-:W-:Y:S04]  /*ea180*/  @P1 STG.E desc[UR60][R196.64], R246 ;  /* 0x000000f6c4001986 */ /* 0x010fe8000c10193c */
[----:B-1----:R-:W4:Y:S01]  /*ea190*/  LDL.LU R249, [R1+0x1f64] ;  /* 0x001f640001f97983 */ /* 0x002f220000300800 */
[----:B------:R-:W-:-:S03]  /*ea1a0*/  IMAD.WIDE R232, R0, 0x4, R6 ;  /* 0x0000000400e87825 */ /* 0x000fc600078e0206 */
[----:B------:R-:W4:Y:S04]  /*ea1b0*/  LDL.LU R234, [R1+0x4990] ;  /* 0x0049900001ea7983 */ /* 0x000f280000300800 */
[----:B------:R-:W4:Y:S04]  /*ea1c0*/  LDL.LU R244, [R1+0x1324] ;  /* 0x0013240001f47983 */ /* 0x000f280000300800 */
[----:B------:R-:W-:Y:S04]  /*ea1d0*/  @P4 STG.E desc[UR60][R198.64], R250 ;  /* 0x000000fac6004986 */ /* 0x000fe8000c10193c */
[----:B--2---:R1:W-:Y:S04]  /*ea1e0*/  @P3 STG.E desc[UR60][R232.64], R252 ;  /* 0x000000fce8003986 */ /* 0x0043e8000c10193c */
[----:B-1----:R-:W2:Y:S01]  /*ea1f0*/  LDL.LU R252, [R1+0x1734] ;  /* 0x0017340001fc7983 */ /* 0x002ea20000300800 */
[----:B------:R-:W-:-:S03]  /*ea200*/  ISETP.LT.AND P5, PT, R11, R18, !P0 ;  /* 0x000000120b00720c */ /* 0x000fc600047a1270 */
[----:B------:R-:W2:Y:S04]  /*ea210*/  LDL.LU R246, [R1+0xf34] ;  /* 0x000f340001f67983 */ /* 0x000ea80000300800 */
[----:B------:R-:W2:Y:S01]  /*ea220*/  LDL.LU R250, [R1+0xb34] ;  /* 0x000b340001fa7983 */ /* 0x000ea20000300800 */
[----:B------:R-:W-:Y:S01]  /*ea230*/  ISETP.LT.AND P3, PT, R13, R18, !P0 ;  /* 0x000000120d00720c */ /* 0x000fe20004761270 */
[----:B------:R-:W-:-:S04]  /*ea240*/  IMAD.WIDE R196, R0, 0x4, R8 ;  /* 0x0000000400c47825 */ /* 0x000fc800078e0208 */
        /* <DEDUP_REMOVED lines=20> */
[----:B------:R-:W-:Y:S02]  /*ea390*/  ISETP.GE.AND P2, PT, R236, R19, PT ;  /* 0x00000013ec00720c */ /* 0x000fe40003f46270 */
[----:B------:R-:W-:-:S02]  /*ea3a0*/  IADD3 R0, R10, R14, RZ ;  /* 0x0000000e0a007210 */ /* 0x000fc40007ffe0ff */
[CC--:B------:R-:W-:Y:S01]  /*ea3b0*/  ISETP.LT.AND P0, PT, R11.reuse, R18.reuse, !P1 ;  /* 0x000000120b00720c */ /* 0x0c0fe20004f01270 */
[----:B------:R-:W2:Y:S01]  /*ea3c0*/  LDL.LU R244, [R1+0x1738] ;  /* 0x0017380001f47983 */ /* 0x000ea20000300800 */
        /* <DEDUP_REMOVED lines=9> */
[----:B------:R-:W1:Y:S01]  /*ea460*/  LDC R16, c[0x0][0x248] ;  /* 0x00009200ff107b82 */ /* 0x000e620000000800 */
[----:B------:R3:W-:Y:S04]  /*ea470*/  @P6 STG.E desc[UR60][R198.64], R246 ;  /* 0x000000f6c6006986 */ /* 0x0007e8000c10193c */
        /* <DEDUP_REMOVED lines=28> */
[----:B------:R-:W-:Y:S02]  /*ea640*/  ISETP.GE.AND P0, PT, R234, R19, PT ;  /* 0x00000013ea00720c */ /* 0x000fe40003f06270 */
[-C--:B------:R-:W-:Y:S01]  /*ea650*/  ISETP.LT.AND P3, PT, R15, R18.reuse, !P3 ;  /* 0x000000120f00720c */ /* 0x080fe20005f61270 */
[C---:B------:R-:W-:Y:S01]  /*ea660*/  IMAD.WIDE R232, R0.reuse, 0x4, R4 ;  /* 0x0000000400e87825 */ /* 0x040fe200078e0204 */
[----:B------:R-:W2:Y:S04]  /*ea670*/  LDL.LU R234, [R1+0x49b4] ;  /* 0x0049b40001ea7983 */ /* 0x000ea80000300800 */
[----:B------:R1:W-:Y:S01]  /*ea680*/  @P1 STG.E desc[UR60][R196.64], R244 ;  /* 0x000000f4c4001986 */ /* 0x0003e2000c10193c */
[----:B------:R-:W-:Y:S01]  /*ea690*/  ISETP.LT.AND P1, PT, R11, R18, !P4 ;  /* 0x000000120b00720c */ /* 0x000fe20006721270 */
[C---:B------:R-:W-:Y:S01]  /*ea6a0*/  IMAD.IADD R10, R0.reuse, 0x1, R16 ;  /* 0x00000001000a7824 */ /* 0x040fe200078e0210 */
[----:B------:R-:W2:Y:S08]  /*ea6b0*/  LDC R14, c[0x0][0x248] ;  /* 0x00009200ff0e7b82 */ /* 0x000eb00000000800 */
[----:B------:R-:W2:Y:S01]  /*ea6c0*/  LDC R16, c[0x0][0x248] ;  /* 0x00009200ff107b82 */ /* 0x000ea20000000800 */
[----:B---3--:R3:W-:Y:S04]  /*ea6d0*/  @P2 STG.E desc[UR60][R198.64], R246 ;  /* 0x000000f6c6002986 */ /* 0x0087e8000c10193c */
[----:B------:R3:W-:Y:S04]  /*ea6e0*/  @P5 STG.E desc[UR60][R232.64], R250 ;  /* 0x000000fae8005986 */ /* 0x0007e8000c10193c */
[----:B-1----:R-:W2:Y:S01]  /*ea6f0*/  LDL.LU R244, [R1+0x173c] ;  /* 0x00173c0001f47983 */ /* 0x002ea20000300800 */
        /* <DEDUP_REMOVED lines=29> */
[----:B------:R-:W-:Y:S02]  /*ea8d0*/  ISETP.GE.AND P2, PT, R234, R19, PT ;  /* 0x00000013ea00720c */ /* 0x000fe40003f46270 */
        /* <DEDUP_REMOVED lines=11> */
[----:B------:R-:W3:Y:S01]  /*ea990*/  LDL.LU R250, [R1+0xb40] ;  /* 0x000b400001fa7983 */ /* 0x000ee20000300800 */
[----:B------:R-:W-:-:S03]  /*ea9a0*/  IMAD.WIDE R198, R0, 0x4, R8 ;  /* 0x0000000400c67825 */ /* 0x000fc600078e0208 */
[----:B------:R-:W3:Y:S01]  /*ea9b0*/  LDL.LU R244, [R1+0xf40] ;  /* 0x000f400001f47983 */ /* 0x000ee20000300800 */
[----:B------:R-:W-:-:S03]  /*ea9c0*/  IMAD.IADD R10, R0, 0x1, R16 ;  /* 0x00000001000a7824 */ /* 0x000fc600078e0210 */
[----:B------:R1:W-:Y:S01]  /*ea9d0*/  @P5 STG.E desc[UR60][R196.64], R247 ;  /* 0x000000f7c4005986 */ /* 0x0003e2000c10193c */
[----:B------:R-:W3:Y:S01]  /*ea9e0*/  LDC R0, c[0x0][0x248] ;  /* 0x00009200ff007b82 */ /* 0x000ee20000000800 */
[----:B------:R-:W-:Y:S01]  /*ea9f0*/  IMAD.WIDE R232, R10, 0x4, R6 ;  /* 0x000000040ae87825 */ /* 0x000fe200078e0206 */
[----:B------:R-:W-:-:S06]  /*eaa00*/  ISETP.LT.AND P6, PT, R15, R18, !P6 ;  /* 0x000000120f00720c */ /* 0x000fcc00077c1270 */
[----:B------:R-:W3:Y:S01]  /*eaa10*/  LDC R16, c[0x0][0x248] ;  /* 0x00009200ff107b82 */ /* 0x000ee20000000800 */
[----:B-1----:R-:W3:Y:S01]  /*eaa20*/  LDL.LU R247, [R1+0x340] ;  /* 0x0003400001f77983 */ /* 0x002ee20000300800 */
[----:B------:R-:W-:-:S03]  /*eaa30*/  IMAD.WIDE R196, R10, 0x4, R2 ;  /* 0x000000040ac47825 */ /* 0x000fc600078e0202 */
        /* <DEDUP_REMOVED lines=36> */
[C---:B------:R-:W-:Y:S01]  /*eac80*/  IMAD.WIDE R198, R0.reuse, 0x4, R4 ;  /* 0x0000000400c67825 */ /* 0x040fe200078e0204 */
[----:B------:R1:W-:Y:S04]  /*eac90*/  @P2 STG.E desc[UR60][R232.64], R249 ;  /* 0x000000f9e8002986 */ /* 0x0003e8000c10193c */
[----:B----4-:R-:W-:Y:S01]  /*eaca0*/  @P0 STG.E desc[UR60][R196.64], R248 ;  /* 0x000000f8c4000986 */ /* 0x010fe2000c10193c */
        /* <DEDUP_REMOVED lines=35> */
[----:B------:R-:W-:Y:S01]  /*eaee0*/  IMAD.IADD R0, R10, 0x1, R14 ;  /* 0x000000010a007824 */ /* 0x000fe200078e020e */
[CC--:B------:R-:W-:Y:S01]  /*eaef0*/  ISETP.LT.AND P4, PT, R11.reuse, R18.reuse, !P0 ;  /* 0x000000120b00720c */ /* 0x0c0fe20004781270 */
[----:B------:R-:W2:Y:S01]  /*eaf00*/  LDL.LU R244, [R1+0x748] ;  /* 0x0007480001f47983 */ /* 0x000ea20000300800 */
[----:B------:R-:W-:-:S02]  /*eaf10*/  ISETP.LT.AND P5, PT, R11, R18, !P2 ;  /* 0x000000120b00720c */ /* 0x000fc400057a1270 */
[-C--:B------:R-:W-:Y:S01]  /*eaf20*/  ISETP.LT.AND P3, PT, R13, R18.reuse, !P2 ;  /* 0x000000120d00720c */ /* 0x080fe20005761270 */
[C---:B------:R-:W-:Y:S01]  /*eaf30*/  IMAD.WIDE R198, R0.reuse, 0x4, R2 ;  /* 0x0000000400c67825 */ /* 0x040fe200078e0202 */
[-C--:B------:R-:W-:Y:S02]  /*eaf40*/  ISETP.LT.AND P1, PT, R17, R18.reuse, !P2 ;  /* 0x000000121100720c */ /* 0x080fe40005721270 */
[----:B------:R-:W-:Y:S01]  /*eaf50*/  ISETP.LT.AND P2, PT, R15, R18, !P2 ;  /* 0x000000120f00720c */ /* 0x000fe20005741270 */
[C---:B------:R-:W-:Y:S01]  /*eaf60*/  IMAD.WIDE R232, R0.reuse, 0x4, R4 ;  /* 0x0000000400e87825 */ /* 0x040fe200078e0204 */
[----:B------:R-:W-:-:S03]  /*eaf70*/  IADD3 R10, R0, R16, RZ ;  /* 0x00000010000a7210 */ /* 0x000fc60007ffe0ff */
        /* <DEDUP_REMOVED lines=291> */
[-C--:B------:R-:W-:Y:S01]  /*ec1b0*/  ISETP.LT.AND P1, PT, R15, R18.reuse, !P1 ;  /* 0x000000120f00720c */ /* 0x080fe20004f21270 */
[----:B------:R-:W-:Y:S01]  /*ec1c0*/  IMAD.WIDE R198, R14, 0x4, R2 ;  /* 0x000000040ec67825 */ /* 0x000fe200078e0202 */
[----:B------:R-:W-:Y:S02]  /*ec1d0*/  ISETP.GE.AND P4, PT, R235, R19, PT ;  /* 0x00000013eb00720c */ /* 0x000fe40003f86270 */
[----:B------:R-:W2:Y:S04]  /*ec1e0*/  LDL.LU R235, [R1+0x4a34] ;  /* 0x004a340001eb7983 */ /* 0x000ea80000300800 */
[----:B---3--:R1:W-:Y:S04]  /*ec1f0*/  @P5 STG.E desc[UR60][R196.64], R246 ;  /* 0x000000f6c4005986 */ /* 0x0083e8000c10193c */
[----:B------:R3:W-:Y:S01]  /*ec200*/  @P0 STG.E desc[UR60][R198.64], R250 ;  /* 0x000000fac6000986 */ /* 0x0007e2000c10193c */
[----:B------:R-:W-:-:S02]  /*ec210*/  ISETP.LT.AND P0, PT, R11, R18, !P4 ;  /* 0x000000120b00720c */ /* 0x000fc40006701270 */
[----:B------:R-:W-:Y:S01]  /*ec220*/  ISETP.LT.AND P5, PT, R13, R18, !P4 ;  /* 0x000000120d00720c */ /* 0x000fe200067a1270 */
[----:B------:R-:W-:-:S04]  /*ec230*/  IMAD.WIDE R232, R14, 0x4, R8 ;  /* 0x000000040ee87825 */ /* 0x000fc800078e0208 */
[C---:B-1----:R-:W-:Y:S01]  /*ec240*/  IMAD.WIDE R196, R14.reuse, 0x4, R4 ;  /* 0x000000040ec47825 */ /* 0x042fe200078e0204 */
[----:B------:R-:W2:Y:S03]  /*ec250*/  LDL.LU R246, [R1+0x1768] ;  /* 0x0017680001f67983 */ /* 0x000ea60000300800 */
[C---:B---3--:R-:W-:Y:S01]  /*ec260*/  IMAD.WIDE R198, R14.reuse, 0x4, R6 ;  /* 0x000000040ec67825 */ /* 0x048fe200078e0206 */
[----:B------:R-:W3:Y:S04]  /*ec270*/  LDL.LU R250, [R1+0xf68] ;  /* 0x000f680001fa7983 */ /* 0x000ee80000300800 */
[----:B------:R1:W-:Y:S01]  /*ec280*/  @P2 STG.E desc[UR60][R196.64], R244 ;  /* 0x000000f4c4002986 */ /* 0x0003e2000c10193c */
[----:B------:R-:W-:Y:S01]  /*ec290*/  ISETP.LT.AND P2, PT, R17, R18, !P4 ;  /* 0x000000121100720c */ /* 0x000fe20006741270 */
[----:B------:R-:W-:-:S02]  /*ec2a0*/  IMAD.IADD R0, R14, 0x1, R0 ;  /* 0x000000010e007824 */ /* 0x000fc400078e0200 */
[----:B------:R1:W-:Y:S01]  /*ec2b0*/  @P3 STG.E desc[UR60][R198.64], R247 ;  /* 0x000000f7c6003986 */ /* 0x0003e2000c10193c */
[----:B------:R-:W-:Y:S02]  /*ec2c0*/  ISETP.GE.AND P6, PT, R234, R19, PT ;  /* 0x00000013ea00720c */ /* 0x000fe40003fc6270 */
[----:B------:R-:W-:Y:S01]  /*ec2d0*/  ISETP.LT.AND P4, PT, R15, R18, !P4 ;  /* 0x000000120f00720c */ /* 0x000fe20006781270 */
[----:B------:R-:W3:Y:S01]  /*ec2e0*/  LDC R14, c[0x0][0x248] ;  /* 0x00009200ff0e7b82 */ /* 0x000ee20000000800 */
[----:B-1----:R-:W-:-:S04]  /*ec2f0*/  IMAD.WIDE R196, R0, 0x4, R2 ;  /* 0x0000000400c47825 */ /* 0x002fc800078e0202 */
[C---:B------:R-:W-:Y:S01]  /*ec300*/  IMAD.WIDE R198, R0.reuse, 0x4, R4 ;  /* 0x0000000400c67825 */ /* 0x040fe200078e0204 */
        /* <DEDUP_REMOVED lines=10> */
[----:B------:R-:W2:Y:S01]  /*ec3b0*/  LDL.LU R248, [R1+0x1f9c] ;  /* 0x001f9c0001f87983 */ /* 0x000ea20000300800 */
[----:B------:R-:W-:-:S03]  /*ec3c0*/  IADD3 R10, R0, R16, RZ ;  /* 0x00000010000a7210 */ /* 0x000fc60007ffe0ff */
[----:B------:R-:W2:Y:S01]  /*ec3d0*/  LDL.LU R251, [R1+0x135c] ;  /* 0x00135c0001fb7983 */ /* 0x000ea20000300800 */
[----:B------:R-:W-:Y:S01]  /*ec3e0*/  ISETP.LT.AND P5, PT, R13, R18, !P6 ;  /* 0x000000120d00720c */ /* 0x000fe200077a1270 */
[----:B------:R-:W-:-:S04]  /*ec3f0*/  IMAD.WIDE R196, R0, 0x4, R8 ;  /* 0x0000000400c47825 */ /* 0x000fc800078e0208 */
[C---:B------:R-:W-:Y:S01]  /*ec400*/  IMAD.WIDE R198, R10.reuse, 0x4, R2 ;  /* 0x000000040ac67825 */ /* 0x040fe200078e0202 */
[----:B------:R-:W-:Y:S01]  /*ec410*/  ISETP.GE.AND P0, PT, R235, R19, PT ;  /* 0x00000013eb00720c */ /* 0x000fe20003f06270 */
[----:B------:R-:W2:Y:S04]  /*ec420*/  LDL.LU R247, [R1+0x1b5c] ;  /* 0x001b5c0001f77983 */ /* 0x000ea80000300800 */
[----:B------:R-:W2:Y:S01]  /*ec430*/  LDL.LU R235, [R1+0x4a4c] ;  /* 0x004a4c0001eb7983 */ /* 0x000ea20000300800 */
[-C--:B------:R-:W-:Y:S02]  /*ec440*/  ISETP.LT.AND P2, PT, R17, R18.reuse, !P6 ;  /* 0x000000121100720c */ /* 0x080fe40007741270 */
[----:B------:R-:W-:Y:S01]  /*ec450*/  ISETP.LT.AND P6, PT, R15, R18, !P6 ;  /* 0x000000120f00720c */ /* 0x000fe200077c1270 */
[----:B------:R-:W1:Y:S01]  /*ec460*/  LDC R16, c[0x0][0x248] ;  /* 0x00009200ff107b82 */ /* 0x000e620000000800 */
[----:B------:R3:W-:Y:S04]  /*ec470*/  @P4 STG.E desc[UR60][R196.64], R246 ;  /* 0x000000f6c4004986 */ /* 0x0007e8000c10193c */
[----:B---3--:R3:W-:Y:S04]  /*ec480*/  @P3 STG.E desc[UR60][R198.64], R250 ;  /* 0x000000fac6003986 */ /* 0x0087e8000c10193c */
[----:B------:R-:W2:Y:S04]  /*ec490*/  LDL.LU R246, [R1+0x176c] ;  /* 0x00176c0001f67983 */ /* 0x000ea80000300800 */
[----:B---3--:R-:W3:Y:S01]  /*ec4a0*/  LDL.LU R250, [R1+0xf6c] ;  /* 0x000f6c0001fa7983 */ /* 0x008ee20000300800 */
[----:B------:R-:W-:-:S04]  /*ec4b0*/  IMAD.WIDE R196, R10, 0x4, R4 ;  /* 0x000000040ac47825 */ /* 0x000fc800078e0204 */
[----:B------:R-:W-:Y:S01]  /*ec4c0*/  IMAD.WIDE R198, R10, 0x4, R6 ;  /* 0x000000040ac67825 */ /* 0x000fe200078e0206 */
[----:B----4-:R4:W-:Y:S04]  /*ec4d0*/  @P5 STG.E desc[UR60][R196.64], R249 ;  /* 0x000000f9c4005986 */ /* 0x0109e8000c10193c */
[----:B------:R-:W-:Y:S01]  /*ec4e0*/  @P2 STG.E desc[UR60][R198.64], R244 ;  /* 0x000000f4c6002986 */ /* 0x000fe2000c10193c */
[----:B------:R-:W-:-:S03]  /*ec4f0*/  ISETP.GE.AND P5, PT, R234, R19, PT ;  /* 0x00000013ea00720c */ /* 0x000fc60003fa6270 */
[----:B----4-:R-:W4:Y:S01]  /*ec500*/  LDL.LU R249, [R1+0xb6c] ;  /* 0x000b6c0001f97983 */ /* 0x010f220000300800 */
[----:B------:R-:W-:-:S03]  /*ec510*/  IMAD.WIDE R196, R10, 0x4, R8 ;  /* 0x000000040ac47825 */ /* 0x000fc600078e0208 */
[----:B------:R-:W4:Y:S04]  /*ec520*/  LDL.LU R234, [R1+0x4a3c] ;  /* 0x004a3c0001ea7983 */ /* 0x000f280000300800 */
[----:B--2---:R2:W-:Y:S04]  /*ec530*/  @P6 STG.E desc[UR60][R196.64], R252 ;  /* 0x000000fcc4006986 */ /* 0x0045e8000c10193c */
[----:B--2---:R-:W2:Y:S01]  /*ec540*/  LDL.LU R252, [R1+0x36c] ;  /* 0x00036c0001fc7983 */ /* 0x004ea20000300800 */
[----:B------:R-:W-:Y:S01]  /*ec550*/  ISETP.GE.AND P1, PT, R236, R19, PT ;  /* 0x00000013ec00720c */ /* 0x000fe20003f26270 */
[----:B------:R-:W-:-:S02]  /*ec560*/  IMAD.IADD R0, R10, 0x1, R14 ;  /* 0x000000010a007824 */ /* 0x000fc400078e020e */
[----:B------:R-:W2:Y:S01]  /*ec570*/  LDL.LU R244, [R1+0x76c] ;  /* 0x00076c0001f47983 */ /* 0x000ea20000300800 */
[-C--:B------:R-:W-:Y:S02]  /*ec580*/  ISETP.LT.AND P4, PT, R11, R18.reuse, !P1 ;  /* 0x000000120b00720c */ /* 0x080fe40004f81270 */
[-C--:B------:R-:W-:Y:S01]  /*ec590*/  ISETP.LT.AND P3, PT, R13, R18.reuse, !P1 ;  /* 0x000000120d00720c */ /* 0x080fe20004f61270 */
[----:B------:R-:W-:Y:S01]  /*ec5a0*/  IMAD.WIDE R198, R0, 0x4, R2 ;  /* 0x0000000400c67825 */ /* 0x000fe200078e0202 */
[----:B------:R-:W-:-:S03]  /*ec5b0*/  ISETP.LT.AND P2, PT, R17, R18, !P1 ;  /* 0x000000121100720c */ /* 0x000fc60004f41270 */
[C---:B------:R-:W-:Y:S01]  /*ec5c0*/  IMAD.WIDE R232, R0.reuse, 0x4, R4 ;  /* 0x0000000400e87825 */ /* 0x040fe200078e0204 */
[----:B------:R-:W-:Y:S02]  /*ec5d0*/  ISETP.LT.AND P1, PT, R15, R18, !P1 ;  /* 0x000000120f00720c */ /* 0x000fe40004f21270 */
[C---:B-1----:R-:W-:Y:S01]  /*ec5e0*/  IADD3 R10, R0.reuse, R16, RZ ;  /* 0x00000010000a7210 */ /* 0x042fe20007ffe0ff */
[----:B------:R-:W-:Y:S01]  /*ec5f0*/  IMAD.WIDE R196, R0, 0x4, R6 ;  /* 0x0000000400c47825 */ /* 0x000fe200078e0206 */
[-C--:B------:R-:W-:Y:S01]  /*ec600*/  ISETP.LT.AND P6, PT, R13, R18.reuse, !P0 ;  /* 0x000000120d00720c */ /* 0x080fe200047c1270 */
[----:B------:R-:W1:Y:S08]  /*ec610*/  LDC R14, c[0x0][0x248] ;  /* 0x00009200ff0e7b82 */ /* 0x000e700000000800 */
[----:B------:R-:W1:Y:S01]  /*ec620*/  LDC R16, c[0x0][0x248] ;  /* 0x00009200ff107b82 */ /* 0x000e620000000800 */
[----:B------:R3:W-:Y:S01]  /*ec630*/  @P4 STG.E desc[UR60][R198.64], R248 ;  /* 0x000000f8c6004986 */ /* 0x0007e2000c10193c */
[----:B------:R-:W-:-:S03]  /*ec640*/  ISETP.LT.AND P4, PT, R11, R18, !P0 ;  /* 0x000000120b00720c */ /* 0x000fc60004781270 */
[----:B------:R3:W-:Y:S04]  /*ec650*/  @P3 STG.E desc[UR60][R232.64], R251 ;  /* 0x000000fbe8003986 */ /* 0x0007e8000c10193c */
[----:B---3--:R-:W3:Y:S04]  /*ec660*/  LDL.LU R248, [R1+0x1b60] ;  /* 0x001b600001f87983 */ /* 0x008ee80000300800 */
[----:B------:R-:W3:Y:S01]  /*ec670*/  LDL.LU R251, [R1+0x1fa0] ;  /* 0x001fa00001fb7983 */ /* 0x000ee20000300800 */
[----:B------:R-:W-:-:S04]  /*ec680*/  IMAD.WIDE R232, R0, 0x4, R8 ;  /* 0x0000000400e87825 */ /* 0x000fc800078e0208 */
[----:B------:R-:W-:Y:S01]  /*ec690*/  IMAD.WIDE R198, R10, 0x4, R2 ;  /* 0x000000040ac67825 */ /* 0x000fe200078e0202 */
[----:B------:R1:W-:Y:S01]  /*ec6a0*/  @P2 STG.E desc[UR60][R196.64], R247 ;  /* 0x000000f7c4002986 */ /* 0x0003e2000c10193c */
[----:B------:R-:W-:-:S03]  /*ec6b0*/  ISETP.GE.AND P2, PT, R235, R19, PT ;  /* 0x00000013eb00720c */ /* 0x000fc60003f46270 */
[----:B------:R1:W-:Y:S01]  /*ec6c0*/  @P1 STG.E desc[UR60][R232.64], R246 ;  /* 0x000000f6e8001986 */ /* 0x0003e2000c10193c */
[----:B------:R-:W-:-:S03]  /*ec6d0*/  ISETP.LT.AND P3, PT, R17, R18, !P0 ;  /* 0x000000121100720c */ /* 0x000fc60004761270 */
[----:B------:R1:W-:Y:S04]  /*ec6e0*/  @P4 STG.E desc[UR60][R198.64], R250 ;  /* 0x000000fac6004986 */ /* 0x0003e8000c10193c */
[----:B-1----:R-:W3:Y:S04]  /*ec6f0*/  LDL.LU R247, [R1+0x1360] ;  /* 0x0013600001f77983 */ /* 0x002ee80000300800 */
[----:B------:R-:W3:Y:S04]  /*ec700*/  LDL.LU R235, [R1+0x4a48] ;  /* 0x004a480001eb7983 */ /* 0x000ee80000300800 */
[----:B------:R-:W3:Y:S01]  /*ec710*/  LDL.LU R246, [R1+0x1770] ;  /* 0x0017700001f67983 */ /* 0x000ee20000300800 */
[----:B------:R-:W-:-:S03]  /*ec720*/  IMAD.WIDE R196, R10, 0x4, R4 ;  /* 0x000000040ac47825 */ /* 0x000fc600078e0204 */
[----:B------:R-:W3:Y:S04]  /*ec730*/  LDL.LU R250, [R1+0xf70] ;  /* 0x000f700001fa7983 */ /* 0x000ee80000300800 */
[----:B----4-:R1:W-:Y:S04]  /*ec740*/  @P6 STG.E desc[UR60][R196.64], R249 ;  /* 0x000000f9c4006986 */ /* 0x0103e8000c10193c */
[----:B-1----:R-:W4:Y:S01]  /*ec750*/  LDL.LU R249, [R1+0xb70] ;  /* 0x000b700001f97983 */ /* 0x002f220000300800 */
[----:B------:R-:W-:-:S05]  /*ec760*/  IMAD.WIDE R196, R10, 0x4, R6 ;  /* 0x000000040ac47825 */ /* 0x000fca00078e0206 */
        /* <DEDUP_REMOVED lines=9> */
[-C--:B------:R-:W-:Y:S01]  /*ec800*/  ISETP.LT.AND P3, PT, R17, R18.reuse, !P5 ;  /* 0x000000121100720c */ /* 0x080fe20006f61270 */
[----:B------:R-:W2:Y:S01]  /*ec810*/  LDL.LU R234, [R1+0x4a54] ;  /* 0x004a540001ea7983 */ /* 0x000ea20000300800 */
[----:B------:R-:W-:Y:S01]  /*ec820*/  IMAD.WIDE R232, R0, 0x4, R4 ;  /* 0x0000000400e87825 */ /* 0x000fe200078e0204 */
[-C--:B------:R-:W-:Y:S01]  /*ec830*/  ISETP.LT.AND P5, PT, R15, R18.reuse, !P5 ;  /* 0x000000120f00720c */ /* 0x080fe20006fa1270 */
[----:B------:R-:W1:Y:S01]  /*ec840*/  LDC R14, c[0x0][0x248] ;  /* 0x00009200ff0e7b82 */ /* 0x000e620000000800 */
        /* <DEDUP_REMOVED lines=17> */
[----:B------:R1:W-:Y:S04]  /*ec960*/  @P0 STG.E desc[UR60][R232.64], R250 ;  /* 0x000000fae8000986 */ /* 0x0003e8000c10193c */
[----:B-1----:R-:W3:Y:S04]  /*ec970*/  LDL.LU R247, [R1+0x1364] ;  /* 0x0013640001f77983 */ /* 0x002ee80000300800 */
[----:B------:R-:W3:Y:S01]  /*ec980*/  LDL.LU R235, [R1+0x4a58] ;  /* 0x004a580001eb7983 */ /* 0x000ee20000300800 */
[----:B------:R-:W-:-:S03]  /*ec990*/  IMAD.WIDE R198, R10, 0x4, R4 ;  /* 0x000000040ac67825 */ /* 0x000fc600078e0204 */
[----:B------:R-:W3:Y:S04]  /*ec9a0*/  LDL.LU R250, [R1+0x1774] ;  /* 0x0017740001fa7983 */ /* 0x000ee80000300800 */
[----:B------:R-:W3:Y:S01]  /*ec9b0*/  LDL.LU R246, [R1+0xf74] ;  /* 0x000f740001f67983 */ /* 0x000ee20000300800 */
[----:B------:R-:W-:-:S03]  /*ec9c0*/  IMAD.WIDE R196, R10, 0x4, R6 ;  /* 0x000000040ac47825 */ /* 0x000fc600078e0206 */
[----:B----4-:R1:W-:Y:S04]  /*ec9d0*/  @P4 STG.E desc[UR60][R198.64], R249 ;  /* 0x000000f9c6004986 */ /* 0x0103e8000c10193c */
[----:B-1----:R-:W4:Y:S04]  /*ec9e0*/  LDL.LU R249, [R1+0xb74] ;  /* 0x000b740001f97983 */ /* 0x002f280000300800 */
        /* <DEDUP_REMOVED lines=8> */
[----:B------:R-:W-:Y:S02]  /*eca70*/  ISETP.GE.AND P4, PT, R234, R19, PT ;  /* 0x00000013ea00720c */ /* 0x000fe40003f86270 */
[-C--:B------:R-:W-:Y:S01]  /*eca80*/  ISETP.LT.AND P6, PT, R17, R18.reuse, !P1 ;  /* 0x000000121100720c */ /* 0x080fe20004fc1270 */
[----:B------:R-:W-:Y:S01]  /*eca90*/  IMAD.WIDE R232, R0, 0x4, R4 ;  /* 0x0000000400e87825 */ /* 0x000fe200078e0204 */
[----:B------:R-:W2:Y:S01]  /*ecaa0*/  LDL.LU R234, [R1+0x4a50] ;  /* 0x004a500001ea7983 */ /* 0x000ea20000300800 */
[-C--:B------:R-:W-:Y:S01]  /*ecab0*/  ISETP.LT.AND P1, PT, R15, R18.reuse, !P1 ;  /* 0x000000120f00720c */ /* 0x080fe20004f21270 */
[----:B------:R-:W1:Y:S02]  /*ecac0*/  LDC R14, c[0x0][0x248] ;  /* 0x00009200ff0e7b82 */ /* 0x000e640000000800 */
[----:B------:R-:W-:Y:S04]  /*ecad0*/  @P2 STG.E desc[UR60][R196.64], R244 ;  /* 0x000000f4c4002986 */ /* 0x000fe8000c10193c */
[----:B---3--:R3:W-:Y:S04]  /*ecae0*/  @P5 STG.E desc[UR60][R198.64], R248 ;  /* 0x000000f8c6005986 */ /* 0x0087e8000c10193c */
[----:B------:R3:W-:Y:S01]  /*ecaf0*/  @P0 STG.E desc[UR60][R232.64], R251 ;  /* 0x000000fbe8000986 */ /* 0x0007e2000c10193c */
[----:B------:R-:W-:-:S02]  /*ecb00*/  ISETP.LT.AND P2, PT, R11, R18, !P3 ;  /* 0x000000120b00720c */ /* 0x000fc40005f41270 */
[----:B------:R-:W-:Y:S02]  /*ecb10*/  ISETP.LT.AND P0, PT, R13, R18, !P3 ;  /* 0x000000120d00720c */ /* 0x000fe40005f01270 */
[C---:B------:R-:W-:Y:S01]  /*ecb20*/  IADD3 R10, R0.reuse, R16, RZ ;  /* 0x00000010000a7210 */ /* 0x040fe20007ffe0ff */
[----:B---3--:R-:W3:Y:S04]  /*ecb30*/  LDL.LU R248, [R1+0x374] ;  /* 0x0003740001f87983 */ /* 0x008ee80000300800 */
[----:B------:R-:W3:Y:S04]  /*ecb40*/  LDL.LU R251, [R1+0x1b68] ;  /* 0x001b680001fb7983 */ /* 0x000ee80000300800 */
[----:B------:R-:W3:Y:S01]  /*ecb50*/  LDL.LU R244, [R1+0x1fa8] ;  /* 0x001fa80001f47983 */ /* 0x000ee20000300800 */
[----:B------:R-:W-:-:S04]  /*ecb60*/  IMAD.WIDE R196, R0, 0x4, R6 ;  /* 0x0000000400c47825 */ /* 0x000fc800078e0206 */
[----:B------:R-:W-:Y:S01]  /*ecb70*/  IMAD.WIDE R198, R0, 0x4, R8 ;  /* 0x0000000400c67825 */ /* 0x000fe200078e0208 */
[----:B------:R-:W-:-:S03]  /*ecb80*/  ISETP.LT.AND P5, PT, R17, R18, !P3 ;  /* 0x000000121100720c */ /* 0x000fc60005fa1270 */
[C---:B------:R-:W-:Y:S01]  /*ecb90*/  IMAD.WIDE R232, R10.reuse, 0x4, R6 ;  /* 0x000000040ae87825 */ /* 0x040fe200078e0206 */
[----:B------:R-:W3:Y:S01]  /*ecba0*/  LDC R0, c[0x0][0x248] ;  /* 0x00009200ff007b82 */ /* 0x000ee20000000800 */
[----:B------:R1:W-:Y:S04]  /*ecbb0*/  @P6 STG.E desc[UR60][R196.64], R247 ;  /* 0x000000f7c4006986 */ /* 0x0003e8000c10193c */
[----:B------:R1:W-:Y:S03]  /*ecbc0*/  @P1 STG.E desc[UR60][R198.64], R250 ;  /* 0x000000fac6001986 */ /* 0x0003e6000c10193c */
[----:B------:R-:W3:Y:S01]  /*ecbd0*/  LDC R16, c[0x0][0x248] ;  /* 0x00009200ff107b82 */ /* 0x000ee20000000800 */
[----:B-1----:R-:W3:Y:S01]  /*ecbe0*/  LDL.LU R247, [R1+0x1368] ;  /* 0x0013680001f77983 */ /* 0x002ee20000300800 */
[----:B------:R-:W-:-:S03]  /*ecbf0*/  IMAD.WIDE R196, R10, 0x4, R2 ;  /* 0x000000040ac47825 */ /* 0x000fc600078e0202 */
[----:B------:R-:W3:Y:S01]  /*ecc00*/  LDL.LU R250, [R1+0x1778] ;  /* 0x0017780001fa7983 */ /* 0x000ee20000300800 */
[----:B------:R-:W-:-:S03]  /*ecc10*/  IMAD.WIDE R198, R10, 0x4, R4 ;  /* 0x000000040ac67825 */ /* 0x000fc600078e0204 */
[----:B------:R-:W3:Y:S04]  /*ecc20*/  LDL.LU R236, [R1+0x4a60] ;  /* 0x004a600001ec7983 */ /* 0x000ee80000300800 */
[----:B------:R1:W-:Y:S04]  /*ecc30*/  @P2 STG.E desc[UR60][R196.64], R246 ;  /* 0x000000f6c4002986 */ /* 0x0003e8000c10193c */
[----:B-1----:R-:W3:Y:S04]  /*ecc40*/  LDL.LU R246, [R1+0xf78] ;  /* 0x000f780001f67983 */ /* 0x002ee80000300800 */
[----:B----4-:R1:W-:Y:S04]  /*ecc50*/  @P0 STG.E desc[UR60][R198.64], R249 ;  /* 0x000000f9c6000986 */ /* 0x0103e8000c10193c */
[----:B-1----:R-:W4:Y:S04]  /*ecc60*/  LDL.LU R249, [R1+0xb78] ;  /* 0x000b780001f97983 */ /* 0x002f280000300800 */
[----:B--2---:R1:W-:Y:S04]  /*ecc70*/  @P5 STG.E desc[UR60][R232.64], R252 ;  /* 0x000000fce8005986 */ /* 0x0043e8000c10193c */
[----:B-1----:R-:W2:Y:S01]  /*ecc80*/  LDL.LU R252, [R1+0x778] ;  /* 0x0007780001fc7983 */ /* 0x002ea20000300800 */
[----:B------:R-:W-:-:S02]  /*ecc90*/  ISETP.LT.AND P3, PT, R15, R18, !P3 ;  /* 0x000000120f00720c */ /* 0x000fc40005f61270 */
[-C--:B------:R-:W-:Y:S02]  /*ecca0*/  ISETP.LT.AND P1, PT, R11, R18.reuse, !P4 ;  /* 0x000000120b00720c */ /* 0x080fe40006721270 */
[----:B------:R-:W-:Y:S01]  /*eccb0*/  ISETP.LT.AND P5, PT, R13, R18, !P4 ;  /* 0x000000120d00720c */ /* 0x000fe200067a1270 */
[----:B------:R-:W-:-:S04]  /*eccc0*/  IMAD.WIDE R196, R10, 0x4, R8 ;  /* 0x000000040ac47825 */ /* 0x000fc800078e0208 */
[----:B------:R-:W-:Y:S01]  /*eccd0*/  IMAD.IADD R14, R10, 0x1, R14 ;  /* 0x000000010a0e7824 */ /* 0x000fe200078e020e */
[-C--:B------:R-:W-:Y:S02]  /*ecce0*/  ISETP.LT.AND P2, PT, R17, R18.reuse, !P4 ;  /* 0x000000121100720c */ /* 0x080fe40006741270 */
[-C--:B------:R-:W-:Y:S01]  /*eccf0*/  ISETP.LT.AND P4, PT, R15, R18.reuse, !P4 ;  /* 0x000000120f00720c */ /* 0x080fe20006781270 */
[----:B------:R-:W-:Y:S01]  /*ecd00*/  IMAD.WIDE R198, R14, 0x4, R2 ;  /* 0x000000040ec67825 */ /* 0x000fe200078e0202 */
[----:B------:R-:W-:Y:S01]  /*ecd10*/  ISETP.GE.AND P6, PT, R235, R19, PT ;  /* 0x00000013eb00720c */ /* 0x000fe20003fc6270 */
[----:B---3--:R1:W-:Y:S04]  /*ecd20*/  @P3 STG.E desc[UR60][R196.64], R248 ;  /* 0x000000f8c4003986 */ /* 0x0083e8000c10193c */
[----:B------:R3:W-:Y:S01]  /*ecd30*/  @P1 STG.E desc[UR60][R198.64], R251 ;  /* 0x000000fbc6001986 */ /* 0x0007e2000c10193c */
[----:B------:R-:W-:-:S03]  /*ecd40*/  ISETP.LT.AND P1, PT, R11, R18, !P6 ;  /* 0x000000120b00720c */ /* 0x000fc60007721270 */
[----:B------:R-:W2:Y:S01]  /*ecd50*/  LDL.LU R235, [R1+0x4a6c] ;  /* 0x004a6c0001eb7983 */ /* 0x000ea20000300800 */
[C---:B------:R-:W-:Y:S01]  /*ecd60*/  IADD3 R0, R14.reuse, R0, RZ ;  /* 0x000000000e007210 */ /* 0x040fe20007ffe0ff */
[----:B-1----:R-:W-:-:S04]  /*ecd70*/  IMAD.WIDE R196, R14, 0x4, R4 ;  /* 0x000000040ec47825 */ /* 0x002fc800078e0204 */
[C---:B---3--:R-:W-:Y:S01]  /*ecd80*/  IMAD.WIDE R198, R14.reuse, 0x4, R6 ;  /* 0x000000040ec67825 */ /* 0x048fe200078e0206 */
[----:B------:R-:W3:Y:S04]  /*ecd90*/  LDL.LU R248, [R1+0x378] ;  /* 0x0003780001f87983 */ /* 0x000ee80000300800 */
[----:B------:R1:W-:Y:S01]  /*ecda0*/  @P5 STG.E desc[UR60][R196.64], R244 ;  /* 0x000000f4c4005986 */ /* 0x0003e2000c10193c */
[-C--:B------:R-:W-:Y:S01]  /*ecdb0*/  ISETP.LT.AND P5, PT, R13, R18.reuse, !P6 ;  /* 0x000000120d00720c */ /* 0x080fe200077a1270 */
[----:B------:R-:W-:Y:S02]  /*ecdc0*/  IMAD.WIDE R232, R14, 0x4, R8 ;  /* 0x000000040ee87825 */ /* 0x000fe400078e0208 */
[----:B------:R-:W3:Y:S01]  /*ecdd0*/  LDL.LU R251, [R1+0x1b6c] ;  /* 0x001b6c0001fb7983 */ /* 0x000ee20000300800 */
[----:B------:R-:W-:-:S03]  /*ecde0*/  ISETP.LT.AND P3, PT, R17, R18, !P6 ;  /* 0x000000121100720c */ /* 0x000fc60007761270 */
[----:B------:R1:W-:Y:S04]  /*ecdf0*/  @P2 STG.E desc[UR60][R198.64], R247 ;  /* 0x000000f7c6002986 */ /* 0x0003e8000c10193c */
[----:B------:R1:W-:Y:S01]  /*ece00*/  @P4 STG.E desc[UR60][R232.64], R250 ;  /* 0x000000fae8004986 */ /* 0x0003e2000c10193c */
[----:B------:R-:W-:Y:S01]  /*ece10*/  ISETP.GE.AND P0, PT, R234, R19, PT ;  /* 0x00000013ea00720c */ /* 0x000fe20003f06270 */
[----:B------:R-:W3:Y:S01]  /*ece20*/  LDC R14, c[0x0][0x248] ;  /* 0x00009200ff0e7b82 */ /* 0x000ee20000000800 */
[----:B-1----:R-:W-:-:S04]  /*ece30*/  IMAD.WIDE R196, R0, 0x4, R2 ;  /* 0x0000000400c47825 */ /* 0x002fc800078e0202 */
[C---:B------:R-:W-:Y:S01]  /*ece40*/  IMAD.WIDE R198, R0.reuse, 0x4, R4 ;  /* 0x0000000400c67825 */ /* 0x040fe200078e0204 */
[----:B------:R-:W3:Y:S04]  /*ece50*/  LDL.LU R250, [R1+0x1fac] ;  /* 0x001fac0001fa7983 */ /* 0x000ee80000300800 */
[----:B------:R-:W3:Y:S04]  /*ece60*/  LDL.LU R234, [R1+0x4a74] ;  /* 0x004a740001ea7983 */ /* 0x000ee80000300800 */
[----:B------:R-:W3:Y:S04]  /*ece70*/  LDL.LU R247, [R1+0x136c] ;  /* 0x00136c0001f77983 */ /* 0x000ee80000300800 */
[----:B------:R-:W-:Y:S01]  /*ece80*/  @P1 STG.E desc[UR60][R196.64], R246 ;  /* 0x000000f6c4001986 */ /* 0x000fe2000c10193c */
[----:B------:R-:W-:-:S03]  /*ece90*/  IMAD.WIDE R232, R0, 0x4, R6 ;  /* 0x0000000400e87825 */ /* 0x000fc600078e0206 */
[----:B----4-:R1:W-:Y:S04]  /*ecea0*/  @P5 STG.E desc[UR60][R198.64], R249 ;  /* 0x000000f9c6005986 */ /* 0x0103e8000c10193c */
[----:B-1----:R-:W4:Y:S04]  /*eceb0*/  LDL.LU R249, [R1+0x177c] ;  /* 0x00177c0001f97983 */ /* 0x002f280000300800 */
[----:B------:R-:W4:Y:S04]  /*ecec0*/  LDL.LU R246, [R1+0xf7c] ;  /* 0x000f7c0001f67983 */ /* 0x000f280000300800 */
        /* <DEDUP_REMOVED lines=9> */
[----:B------:R-:W2:Y:S01]  /*ecf60*/  LDL.LU R244, [R1+0x77c] ;  /* 0x00077c0001f47983 */ /* 0x000ea20000300800 */
[----:B------:R-:W-:Y:S01]  /*ecf70*/  IMAD.WIDE R198, R10, 0x4, R2 ;  /* 0x000000040ac67825 */ /* 0x000fe200078e0202 */
[-C--:B------:R-:W-:Y:S02]  /*ecf80*/  ISETP.GE.AND P2, PT, R236, R19.reuse, PT ;  /* 0x00000013ec00720c */ /* 0x080fe40003f46270 */
[----:B------:R-:W-:Y:S01]  /*ecf90*/  ISETP.GE.AND P1, PT, R235, R19, PT ;  /* 0x00000013eb00720c */ /* 0x000fe20003f26270 */
[----:B------:R-:W1:Y:S01]  /*ecfa0*/  LDC R16, c[0x0][0x248] ;  /* 0x00009200ff107b82 */ /* 0x000e620000000800 */
[----:B------:R-:W2:Y:S04]  /*ecfb0*/  LDL.LU R235, [R1+0x4a70] ;  /* 0x004a700001eb7983 */ /* 0x000ea80000300800 */
[----:B---3--:R3:W-:Y:S01]  /*ecfc0*/  @P6 STG.E desc[UR60][R196.64], R248 ;  /* 0x000000f8c4006986 */ /* 0x0087e2000c10193c */
[----:B------:R-:W-:-:S03]  /*ecfd0*/  ISETP.LT.AND P6, PT, R11, R18, !P2 ;  /* 0x000000120b00720c */ /* 0x000fc600057c1270 */
[----:B------:R3:W-:Y:S01]  /*ecfe0*/  @P4 STG.E desc[UR60][R198.64], R251 ;  /* 0x000000fbc6004986 */ /* 0x0007e2000c10193c */
[----:B------:R-:W-:Y:S01]  /*ecff0*/  ISETP.LT.AND P4, PT, R13, R18, !P2 ;  /* 0x000000120d00720c */ /* 0x000fe20005781270 */
[C---:B---3--:R-:W-:Y:S02]  /*ed000*/  IMAD.WIDE R196, R10.reuse, 0x4, R4 ;  /* 0x000000040ac47825 */ /* 0x048fe400078e0204 */
[----:B------:R-:W3:Y:S04]  /*ed010*/  LDL.LU R248, [R1+0x37c] ;  /* 0x00037c0001f87983 */ /* 0x000ee80000300800 */
[----:B------:R-:W3:Y:S01]  /*ed020*/  LDL.LU R251, [R1+0x1fb0] ;  /* 0x001fb00001fb7983 */ /* 0x000ee20000300800 */
[C---:B------:R-:W-:Y:S01]  /*ed030*/  IMAD.WIDE R198, R10.reuse, 0x4, R6 ;  /* 0x000000040ac67825 */ /* 0x040fe200078e0206 */
[----:B------:R-:W-:-:S02]  /*ed040*/  IADD3 R0, R10, R14, RZ ;  /* 0x0000000e0a007210 */ /* 0x000fc40007ffe0ff */
[----:B------:R-:W3:Y:S01]  /*ed050*/  LDC R14, c[0x0][0x248] ;  /* 0x00009200ff0e7b82 */ /* 0x000ee20000000800 */
[----:B------:R1:W-:Y:S01]  /*ed060*/  @P3 STG.E desc[UR60][R196.64], R250 ;  /* 0x000000fac4003986 */ /* 0x0003e2000c10193c */
[----:B------:R-:W-:-:S03]  /*ed070*/  ISETP.GE.AND P3, PT, R234, R19, PT ;  /* 0x00000013ea00720c */ /* 0x000fc60003f66270 */
[----:B------:R1:W-:Y:S01]  /*ed080*/  @P5 STG.E desc[UR60][R198.64], R247 ;  /* 0x000000f7c6005986 */ /* 0x0003e2000c10193c */
[----:B------:R-:W-:-:S03]  /*ed090*/  IMAD.WIDE R232, R0, 0x4, R4 ;  /* 0x0000000400e87825 */ /* 0x000fc600078e0204 */
[----:B-1----:R-:W3:Y:S01]  /*ed0a0*/  LDL.LU R250, [R1+0x1b70] ;  /* 0x001b700001fa7983 */ /* 0x002ee20000300800 */
[----:B------:R-:W-:-:S03]  /*ed0b0*/  IMAD.WIDE R196, R10, 0x4, R8 ;  /* 0x000000040ac47825 */ /* 0x000fc600078e0208 */
[----:B------:R-:W3:Y:S01]  /*ed0c0*/  LDL.LU R234, [R1+0x4a7c] ;  /* 0x004a7c0001ea7983 */ /* 0x000ee20000300800 */
[----:B------:R-:W-:-:S03]  /*ed0d0*/  IMAD.WIDE R198, R0, 0x4, R2 ;  /* 0x0000000400c67825 */ /* 0x000fc600078e0202 */
        /* <DEDUP_REMOVED lines=8> */
[-C--:B------:R-:W-:Y:S02]  /*ed160*/  ISETP.LT.AND P2, PT, R15, R18.reuse, !P2 ;  /* 0x000000120f00720c */ /* 0x080fe40005741270 */
[-C--:B------:R-:W-:Y:S02]  /*ed170*/  ISETP.LT.AND P0, PT, R11, R18.reuse, !P1 ;  /* 0x000000120b00720c */ /* 0x080fe40004f01270 */
[----:B------:R-:W-:Y:S01]  /*ed180*/  ISETP.LT.AND P4, PT, R13, R18, !P1 ;  /* 0x000000120d00720c */ /* 0x000fe20004f81270 */
[----:B------:R-:W-:-:S04]  /*ed190*/  IMAD.WIDE R196, R0, 0x4, R6 ;  /* 0x0000000400c47825 */ /* 0x000fc800078e0206 */
[C---:B------:R-:W-:Y:S02]  /*ed1a0*/  IMAD.IADD R10, R0.reuse, 0x1, R16 ;  /* 0x00000001000a7824 */ /* 0x040fe400078e0210 */
[----:B------:R-:W-:Y:S01]  /*ed1b0*/  IMAD.WIDE R232, R0, 0x4, R8 ;  /* 0x0000000400e87825 */ /* 0x000fe200078e0208 */
[----:B------:R-:W-:-:S03]  /*ed1c0*/  ISETP.LT.AND P6, PT, R17, R18, !P1 ;  /* 0x000000121100720c */ /* 0x000fc60004fc1270 */
[C---:B------:R-:W-:Y:S01]  /*ed1d0*/  IMAD.WIDE R198, R10.reuse, 0x4, R2 ;  /* 0x000000040ac67825 */ /* 0x040fe200078e0202 */
[----:B------:R1:W-:Y:S01]  /*ed1e0*/  @P5 STG.E desc[UR60][R196.64], R244 ;  /* 0x000000f4c4005986 */ /* 0x0003e2000c10193c */
[----:B------:R-:W-:Y:S02]  /*ed1f0*/  ISETP.GE.AND P5, PT, R235, R19, PT ;  /* 0x00000013eb00720c */ /* 0x000fe40003fa6270 */
[----:B------:R-:W-:Y:S01]  /*ed200*/  ISETP.LT.AND P1, PT, R15, R18, !P1 ;  /* 0x000000120f00720c */ /* 0x000fe20004f21270 */
[----:B------:R-:W2:Y:S01]  /*ed210*/  LDC R16, c[0x0][0x248] ;  /* 0x00009200ff107b82 */ /* 0x000ea20000000800 */
[----:B---3--:R3:W-:Y:S04]  /*ed220*/  @P2 STG.E desc[UR60][R232.64], R248 ;  /* 0x000000f8e8002986 */ /* 0x0087e8000c10193c */
[----:B------:R3:W-:Y:S01]  /*ed230*/  @P0 STG.E desc[UR60][R198.64], R251 ;  /* 0x000000fbc6000986 */ /* 0x0007e2000c10193c */
[----:B-1----:R-:W-:-:S03]  /*ed240*/  IMAD.WIDE R196, R10, 0x4, R4 ;  /* 0x000000040ac47825 */ /* 0x002fc600078e0204 */
[----:B------:R-:W2:Y:S04]  /*ed250*/  LDL.LU R244, [R1+0x380] ;  /* 0x0003800001f47983 */ /* 0x000ea80000300800 */
[----:B------:R-:W2:Y:S01]  /*ed260*/  LDL.LU R235, [R1+0x4a84] ;  /* 0x004a840001eb7983 */ /* 0x000ea20000300800 */
[----:B------:R-:W-:-:S03]  /*ed270*/  ISETP.LT.AND P2, PT, R11, R18, !P3 ;  /* 0x000000120b00720c */ /* 0x000fc60005f41270 */
[----:B---3--:R-:W3:Y:S04]  /*ed280*/  LDL.LU R248, [R1+0x2d0] ;  /* 0x0002d00001f87983 */ /* 0x008ee80000300800 */
[----:B------:R-:W3:Y:S01]  /*ed290*/  LDL.LU R251, [R1+0x1fb4] ;  /* 0x001fb40001fb7983 */ /* 0x000ee20000300800 */
[----:B------:R-:W-:Y:S02]  /*ed2a0*/  IADD3 R0, R10, R14, RZ ;  /* 0x0000000e0a007210 */ /* 0x000fe40007ffe0ff */
[----:B------:R-:W1:Y:S01]  /*ed2b0*/  LDC R14, c[0x0][0x248] ;  /* 0x00009200ff0e7b82 */ /* 0x000e620000000800 */
[----:B------:R1:W-:Y:S01]  /*ed2c0*/  @P4 STG.E desc[UR60][R196.64], R250 ;  /* 0x000000fac4004986 */ /* 0x0003e2000c10193c */
[----:B------:R-:W-:Y:S01]  /*ed2d0*/  ISETP.LT.AND P4, PT, R13, R18, !P3 ;  /* 0x000000120d00720c */ /* 0x000fe20005f81270 */
[----:B------:R-:W-:-:S04]  /*ed2e0*/  IMAD.WIDE R198, R0, 0x4, R2 ;  /* 0x0000000400c67825 */ /* 0x000fc800078e0202 */
[----:B------:R-:W-:-:S04]  /*ed2f0*/  IMAD.WIDE R232, R0, 0x4, R4 ;  /* 0x0000000400e87825 */ /* 0x000fc800078e0204 */
[----:B-1----:R-:W-:Y:S01]  /*ed300*/  IMAD.WIDE R196, R10, 0x4, R6 ;  /* 0x000000040ac47825 */ /* 0x002fe200078e0206 */
[----:B------:R-:W3:Y:S01]  /*ed310*/  LDL.LU R250, [R1+0x1b74] ;  /* 0x001b740001fa7983 */ /* 0x000ee20000300800 */
[----:B------:R-:W-:-:S03]  /*ed320*/  ISETP.GE.AND P0, PT, R234, R19, PT ;  /* 0x00000013ea00720c */ /* 0x000fc60003f06270 */
[----:B------:R1:W-:Y:S04]  /*ed330*/  @P6 STG.E desc[UR60][R196.64], R249 ;  /* 0x000000f9c4006986 */ /* 0x0003e8000c10193c */
[----:B-1----:R-:W3:Y:S01]  /*ed340*/  LDL.LU R249, [R1+0x1374] ;  /* 0x0013740001f97983 */ /* 0x002ee20000300800 */
[----:B------:R-:W-:-:S03]  /*ed350*/  IMAD.WIDE R196, R10, 0x4, R8 ;  /* 0x000000040ac47825 */ /* 0x000fc600078e0208 */
[----:B------:R-:W3:Y:S04]  /*ed360*/  LDL.LU R234, [R1+0x4a98] ;  /* 0x004a980001ea7983 */ /* 0x000ee80000300800 */
[----:B------:R1:W-:Y:S04]  /*ed370*/  @P1 STG.E desc[UR60][R196.64], R247 ;  /* 0x000000f7c4001986 */ /* 0x0003e8000c10193c */
[----:B----4-:R4:W-:Y:S04]  /*ed380*/  @P2 STG.E desc[UR60][R198.64], R246 ;  /* 0x000000f6c6002986 */ /* 0x0109e8000c10193c */
[----:B--2---:R2:W-:Y:S04]  /*ed390*/  @P4 STG.E desc[UR60][R232.64], R252 ;  /* 0x000000fce8004986 */ /* 0x0045e8000c10193c */
[----:B-1----:R-:W3:Y:S04]  /*ed3a0*/  LDL.LU R247, [R1+0x1784] ;  /* 0x0017840001f77983 */ /* 0x002ee80000300800 */
[----:B----4-:R-:W4:Y:S04]  /*ed3b0*/  LDL.LU R246, [R1+0x784] ;  /* 0x0007840001f67983 */ /* 0x010f280000300800 */
[----:B--2---:R-:W2:Y:S01]  /*ed3c0*/  LDL.LU R252, [R1+0xb84] ;  /* 0x000b840001fc7983 */ /* 0x004ea20000300800 */
[----:B------:R-:W-:-:S02]  /*ed3d0*/  ISETP.LT.AND P6, PT, R17, R18, !P3 ;  /* 0x000000121100720c */ /* 0x000fc40005fc1270 */
[-C--:B------:R-:W-:Y:S02]  /*ed3e0*/  ISETP.LT.AND P3, PT, R15, R18.reuse, !P3 ;  /* 0x000000120f00720c */ /* 0x080fe40005f61270 */
[-C--:B------:R-:W-:Y:S01]  /*ed3f0*/  ISETP.LT.AND P1, PT, R11, R18.reuse, !P5 ;  /* 0x000000120b00720c */ /* 0x080fe20006f21270 */
[C---:B------:R-:W-:Y:S02]  /*ed400*/  IMAD.IADD R10, R0.reuse, 0x1, R16 ;  /* 0x00000001000a7824 */ /* 0x040fe400078e0210 */
[----:B------:R-:W-:Y:S01]  /*ed410*/  IMAD.WIDE R196, R0, 0x4, R6 ;  /* 0x0000000400c47825 */ /* 0x000fe200078e0206 */
[----:B------:R-:W-:-:S03]  /*ed420*/  ISETP.LT.AND P2, PT, R13, R18, !P5 ;  /* 0x000000120d00720c */ /* 0x000fc60006f41270 */
[----:B------:R-:W-:Y:S01]  /*ed430*/  IMAD.WIDE R198, R0, 0x4, R8 ;  /* 0x0000000400c67825 */ /* 0x000fe200078e0208 */
[----:B------:R-:W-:-:S03]  /*ed440*/  ISETP.LT.AND P4, PT, R17, R18, !P5 ;  /* 0x000000121100720c */ /* 0x000fc60006f81270 */
[----:B------:R-:W-:Y:S01]  /*ed450*/  IMAD.WIDE R232, R10, 0x4, R2 ;  /* 0x000000040ae87825 */ /* 0x000fe200078e0202 */
[----:B------:R-:W-:Y:S01]  /*ed460*/  ISETP.LT.AND P5, PT, R15, R18, !P5 ;  /* 0x000000120f00720c */ /* 0x000fe20006fa1270 */
[----:B------:R-:W1:Y:S01]  /*ed470*/  LDC R16, c[0x0][0x248] ;  /* 0x00009200ff107b82 */ /* 0x000e620000000800 */
[----:B------:R3:W-:Y:S01]  /*ed480*/  @P6 STG.E desc[UR60][R196.64], R244 ;  /* 0x000000f4c4006986 */ /* 0x0007e2000c10193c */
[----:B------:R-:W-:-:S03]  /*ed490*/  ISETP.GE.AND P6, PT, R235, R19, PT ;  /* 0x00000013eb00720c */ /* 0x000fc60003fc6270 */
[----:B---3--:R3:W-:Y:S04]  /*ed4a0*/  @P3 STG.E desc[UR60][R198.64], R248 ;  /* 0x000000f8c6003986 */ /* 0x0087e8000c10193c */
[----:B------:R1:W-:Y:S01]  /*ed4b0*/  @P1 STG.E desc[UR60][R232.64], R251 ;  /* 0x000000fbe8001986 */ /* 0x0003e2000c10193c */
[-C--:B------:R-:W-:Y:S02]  /*ed4c0*/  ISETP.LT.AND P3, PT, R11, R18.reuse, !P0 ;  /* 0x000000120b00720c */ /* 0x080fe40004761270 */
[----:B------:R-:W-:Y:S02]  /*ed4d0*/  ISETP.LT.AND P1, PT, R13, R18, !P0 ;  /* 0x000000120d00720c */ /* 0x000fe40004721270 */
[C---:B------:R-:W-:Y:S01]  /*ed4e0*/  IADD3 R0, R10.reuse, R14, RZ ;  /* 0x0000000e0a007210 */ /* 0x040fe20007ffe0ff */
[C---:B------:R-:W-:Y:S01]  /*ed4f0*/  IMAD.WIDE R196, R10.reuse, 0x4, R6 ;  /* 0x000000040ac47825 */ /* 0x040fe200078e0206 */
[----:B------:R-:W2:Y:S01]  /*ed500*/  LDC R14, c[0x0][0x248] ;  /* 0x00009200ff0e7b82 */ /* 0x000ea20000000800 */
[----:B---3--:R-:W3:Y:S04]  /*ed510*/  LDL.LU R248, [R1+0x384] ;  /* 0x0003840001f87983 */ /* 0x008ee80000300800 */
[----:B------:R-:W3:Y:S04]  /*ed520*/  LDL.LU R235, [R1+0x4a80] ;  /* 0x004a800001eb7983 */ /* 0x000ee80000300800 */
[----:B-1----:R-:W3:Y:S01]  /*ed530*/  LDL.LU R251, [R1+0x2d4] ;  /* 0x0002d40001fb7983 */ /* 0x002ee20000300800 */
[----:B------:R-:W-:-:S03]  /*ed540*/  IMAD.WIDE R198, R10, 0x4, R4 ;  /* 0x000000040ac67825 */ /* 0x000fc600078e0204 */
[----:B------:R-:W3:Y:S04]  /*ed550*/  LDL.LU R244, [R1+0x1fb8] ;  /* 0x001fb80001f47983 */ /* 0x000ee80000300800 */
[----:B------:R1:W-:Y:S01]  /*ed560*/  @P2 STG.E desc[UR60][R198.64], R250 ;  /* 0x000000fac6002986 */ /* 0x0003e2000c10193c */
[----:B------:R-:W-:-:S03]  /*ed570*/  IMAD.WIDE R232, R0, 0x4, R4 ;  /* 0x0000000400e87825 */ /* 0x000fc600078e0204 */
[----:B-1----:R-:W3:Y:S01]  /*ed580*/  LDL.LU R250, [R1+0x1b78] ;  /* 0x001b780001fa7983 */ /* 0x002ee20000300800 */
[----:B------:R-:W-:-:S03]  /*ed590*/  IMAD.WIDE R198, R0, 0x4, R2 ;  /* 0x0000000400c67825 */ /* 0x000fc600078e0202 */
[----:B------:R1:W-:Y:S01]  /*ed5a0*/  @P4 STG.E desc[UR60][R196.64], R249 ;  /* 0x000000f9c4004986 */ /* 0x0003e2000c10193c */
[----:B------:R-:W-:-:S03]  /*ed5b0*/  ISETP.GE.AND P2, PT, R234, R19, PT ;  /* 0x00000013ea00720c */ /* 0x000fc60003f46270 */
[----:B-1----:R-:W3:Y:S01]  /*ed5c0*/  LDL.LU R249, [R1+0x1378] ;  /* 0x0013780001f97983 */ /* 0x002ee20000300800 */
[----:B------:R-:W-:-:S03]  /*ed5d0*/  IMAD.WIDE R196, R10, 0x4, R8 ;  /* 0x000000040ac47825 */ /* 0x000fc600078e0208 */
[----:B------:R-:W3:Y:S04]  /*ed5e0*/  LDL.LU R234, [R1+0x4a94] ;  /* 0x004a940001ea7983 */ /* 0x000ee80000300800 */
[----:B------:R1:W-:Y:S04]  /*ed5f0*/  @P5 STG.E desc[UR60][R196.64], R247 ;  /* 0x000000f7c4005986 */ /* 0x0003e8000c10193c */
[----:B----4-:R-:W-:Y:S04]  /*ed600*/  @P3 STG.E desc[UR60][R198.64], R246 ;  /* 0x000000f6c6003986 */ /* 0x010fe8000c10193c */
[----:B--2---:R2:W-:Y:S04]  /*ed610*/  @P1 STG.E desc[UR60][R232.64], R252 ;  /* 0x000000fce8001986 */ /* 0x0045e8000c10193c */
[----:B-1----:R-:W4:Y:S04]  /*ed620*/  LDL.LU R247, [R1+0x1788] ;  /* 0x0017880001f77983 */ /* 0x002f280000300800 */
[----:B--2---:R-:W2:Y:S01]  /*ed630*/  LDL.LU R252, [R1+0x788] ;  /* 0x0007880001fc7983 */ /* 0x004ea20000300800 */
[----:B------:R-:W-:-:S02]  /*ed640*/  ISETP.LT.AND P4, PT, R17, R18, !P0 ;  /* 0x000000121100720c */ /* 0x000fc40004781270 */
[-C--:B------:R-:W-:Y:S02]  /*ed650*/  ISETP.LT.AND P0, PT, R15, R18.reuse, !P0 ;  /* 0x000000120f00720c */ /* 0x080fe40004701270 */
[-C--:B------:R-:W-:Y:S02]  /*ed660*/  ISETP.LT.AND P1, PT, R11, R18.reuse, !P6 ;  /* 0x000000120b00720c */ /* 0x080fe40007721270 */
[-C--:B------:R-:W-:Y:S01]  /*ed670*/  ISETP.LT.AND P3, PT, R13, R18.reuse, !P6 ;  /* 0x000000120d00720c */ /* 0x080fe20007761270 */
[----:B------:R-:W-:Y:S01]  /*ed680*/  IMAD.WIDE R196, R0, 0x4, R6 ;  /* 0x0000000400c47825 */ /* 0x000fe200078e0206 */
[----:B------:R-:W-:-:S03]  /*ed690*/  ISETP.LT.AND P5, PT, R17, R18, !P6 ;  /* 0x000000121100720c */ /* 0x000fc600077a1270 */
[----:B------:R-:W-:-:S04]  /*ed6a0*/  IMAD.WIDE R198, R0, 0x4, R8 ;  /* 0x0000000400c67825 */ /* 0x000fc800078e0208 */
[----:B------:R-:W-:Y:S01]  /*ed6b0*/  IMAD.IADD R10, R0, 0x1, R16 ;  /* 0x00000001000a7824 */ /* 0x000fe200078e0210 */
[----:B------:R-:W2:Y:S01]  /*ed6c0*/  LDL.LU R246, [R1+0xb88] ;  /* 0x000b880001f67983 */ /* 0x000ea20000300800 */
[----:B------:R-:W-:Y:S01]  /*ed6d0*/  ISETP.LT.AND P6, PT, R15, R18, !P6 ;  /* 0x000000120f00720c */ /* 0x000fe200077c1270 */
[----:B------:R-:W1:Y:S01]  /*ed6e0*/  LDC R0, c[0x0][0x248] ;  /* 0x00009200ff007b82 */ /* 0x000e620000000800 */
[C---:B------:R-:W-:Y:S01]  /*ed6f0*/  IMAD.WIDE R232, R10.reuse, 0x4, R6 ;  /* 0x000000040ae87825 */ /* 0x040fe200078e0206 */
[----:B------:R-:W-:-:S06]  /*ed700*/  IADD3 R14, R10, R14, RZ ;  /* 0x0000000e0a0e7210 */ /* 0x000fcc0007ffe0ff */
[----:B------:R-:W1:Y:S01]  /*ed710*/  LDC R16, c[0x0][0x248] ;  /* 0x00009200ff107b82 */ /* 0x000e620000000800 */
[----:B---3--:R3:W-:Y:S04]  /*ed720*/  @P4 STG.E desc[UR60][R196.64], R248 ;  /* 0x000000f8c4004986 */ /* 0x0087e8000c10193c */
[----:B------:R3:W-:Y:S01]  /*ed730*/  @P0 STG.E desc[UR60][R198.64], R251 ;  /* 0x000000fbc6000986 */ /* 0x0007e2000c10193c */
[----:B------:R-:W-:Y:S01]  /*ed740*/  ISETP.LT.AND P0, PT, R11, R18, !P2 ;  /* 0x000000120b00720c */ /* 0x000fe20005701270 */
[C---:B---3--:R-:W-:Y:S02]  /*ed750*/  IMAD.WIDE R196, R10.reuse, 0x4, R2 ;  /* 0x000000040ac47825 */ /* 0x048fe400078e0202 */
[----:B------:R-:W3:Y:S02]  /*ed760*/  LDL.LU R248, [R1+0x388] ;  /* 0x0003880001f87983 */ /* 0x000ee40000300800 */
[----:B------:R-:W-:-:S02]  /*ed770*/  IMAD.WIDE R198, R10, 0x4, R4 ;  /* 0x000000040ac67825 */ /* 0x000fc400078e0204 */
[----:B------:R-:W3:Y:S04]  /*ed780*/  LDL.LU R251, [R1+0x2d8] ;  /* 0x0002d80001fb7983 */ /* 0x000ee80000300800 */
[----:B------:R-:W3:Y:S04]  /*ed790*/  LDL.LU R236, [R1+0x4aa4] ;  /* 0x004aa40001ec7983 */ /* 0x000ee80000300800 */
[----:B------:R-:W-:Y:S04]  /*ed7a0*/  @P1 STG.E desc[UR60][R196.64], R244 ;  /* 0x000000f4c4001986 */ /* 0x000fe8000c10193c */
[----:B------:R1:W-:Y:S04]  /*ed7b0*/  @P3 STG.E desc[UR60][R198.64], R250 ;  /* 0x000000fac6003986 */ /* 0x0003e8000c10193c */
[----:B-1----:R-:W3:Y:S01]  /*ed7c0*/  LDL.LU R250, [R1+0x1fbc] ;  /* 0x001fbc0001fa7983 */ /* 0x002ee20000300800 */
[----:B------:R-:W-:-:S04]  /*ed7d0*/  IMAD.WIDE R196, R10, 0x4, R8 ;  /* 0x000000040ac47825 */ /* 0x000fc800078e0208 */
[----:B------:R-:W-:Y:S01]  /*ed7e0*/  IMAD.WIDE R198, R14, 0x4, R2 ;  /* 0x000000040ec67825 */ /* 0x000fe200078e0202 */
[----:B------:R1:W-:Y:S01]  /*ed7f0*/  @P5 STG.E desc[UR60][R232.64], R249 ;  /* 0x000000f9e8005986 */ /* 0x0003e2000c10193c */
[----:B------:R-:W-:-:S03]  /*ed800*/  ISETP.GE.AND P5, PT, R234, R19, PT ;  /* 0x00000013ea00720c */ /* 0x000fc60003fa6270 */
[----:B-1----:R-:W3:Y:S04]  /*ed810*/  LDL.LU R249, [R1+0x1b7c] ;  /* 0x001b7c0001f97983 */ /* 0x002ee80000300800 */
[----:B------:R-:W3:Y:S04]  /*ed820*/  LDL.LU R244, [R1+0x137c] ;  /* 0x00137c0001f47983 */ /* 0x000ee80000300800 */
[----:B------:R-:W3:Y:S04]  /*ed830*/  LDL.LU R234, [R1+0x4aa8] ;  /* 0x004aa80001ea7983 */ /* 0x000ee80000300800 */
[----:B----4-:R1:W-:Y:S04]  /*ed840*/  @P6 STG.E desc[UR60][R196.64], R247 ;  /* 0x000000f7c4006986 */ /* 0x0103e8000c10193c */
[----:B--2---:R2:W-:Y:S04]  /*ed850*/  @P0 STG.E desc[UR60][R198.64], R252 ;  /* 0x000000fcc6000986 */ /* 0x0045e8000c10193c */
[----:B-1----:R-:W4:Y:S04]  /*ed860*/  LDL.LU R247, [R1+0x178c] ;  /* 0x00178c0001f77983 */ /* 0x002f280000300800 */
[----:B--2---:R-:W2:Y:S01]  /*ed870*/  LDL.LU R252, [R1+0x78c] ;  /* 0x00078c0001fc7983 */ /* 0x004ea20000300800 */
[----:B------:R-:W-:-:S02]  /*ed880*/  ISETP.LT.AND P1, PT, R13, R18, !P2 ;  /* 0x000000120d00720c */ /* 0x000fc40005721270 */
[-C--:B------:R-:W-:Y:S02]  /*ed890*/  ISETP.LT.AND P3, PT, R17, R18.reuse, !P2 ;  /* 0x000000121100720c */ /* 0x080fe40005761270 */
[----:B------:R-:W-:Y:S02]  /*ed8a0*/  ISETP.GE.AND P4, PT, R235, R19, PT ;  /* 0x00000013eb00720c */ /* 0x000fe40003f86270 */
[-C--:B------:R-:W-:Y:S01]  /*ed8b0*/  ISETP.LT.AND P2, PT, R15, R18.reuse, !P2 ;  /* 0x000000120f00720c */ /* 0x080fe20005741270 */
[C---:B------:R-:W-:Y:S01]  /*ed8c0*/  IMAD.WIDE R196, R14.reuse, 0x4, R4 ;  /* 0x000000040ec47825 */ /* 0x040fe200078e0204 */
[-C--:B------:R-:W-:Y:S02]  /*ed8d0*/  ISETP.LT.AND P0, PT, R11, R18.reuse, !P4 ;  /* 0x000000120b00720c */ /* 0x080fe40006701270 */
[----:B------:R-:W-:Y:S01]  /*ed8e0*/  ISETP.LT.AND P6, PT, R13, R18, !P4 ;  /* 0x000000120d00720c */ /* 0x000fe200067c1270 */
[----:B------:R-:W-:-:S04]  /*ed8f0*/  IMAD.WIDE R198, R14, 0x4, R6 ;  /* 0x000000040ec67825 */ /* 0x000fc800078e0206 */
[C---:B------:R-:W-:Y:S02]  /*ed900*/  IMAD.IADD R0, R14.reuse, 0x1, R0 ;  /* 0x000000010e007824 */ /* 0x040fe400078e0200 */
[----:B------:R-:W-:Y:S02]  /*ed910*/  IMAD.WIDE R232, R14, 0x4, R8 ;  /* 0x000000040ee87825 */ /* 0x000fe400078e0208 */
[----:B------:R-:W1:Y:S01]  /*ed920*/  LDC R14, c[0x0][0x248] ;  /* 0x00009200ff0e7b82 */ /* 0x000e620000000800 */
[----:B------:R3:W-:Y:S01]  /*ed930*/  @P1 STG.E desc[UR60][R196.64], R246 ;  /* 0x000000f6c4001986 */ /* 0x0007e2000c10193c */
[-C--:B------:R-:W-:Y:S02]  /*ed940*/  ISETP.LT.AND P1, PT, R17, R18.reuse, !P4 ;  /* 0x000000121100720c */ /* 0x080fe40006721270 */
[----:B------:R-:W-:Y:S02]  /*ed950*/  ISETP.LT.AND P4, PT, R15, R18, !P4 ;  /* 0x000000120f00720c */ /* 0x000fe40006781270 */
[----:B------:R-:W-:-:S02]  /*ed960*/  IADD3 R10, R0, R16, RZ ;  /* 0x00000010000a7210 */ /* 0x000fc40007ffe0ff */
[----:B------:R-:W1:Y:S01]  /*ed970*/  LDC R16, c[0x0][0x248] ;  /* 0x00009200ff107b82 */ /* 0x000e620000000800 */
[----:B---3--:R3:W-:Y:S01]  /*ed980*/  @P3 STG.E desc[UR60][R198.64], R248 ;  /* 0x000000f8c6003986 */ /* 0x0087e2000c10193c */
[----:B------:R-:W-:-:S03]  /*ed990*/  ISETP.LT.AND P3, PT, R11, R18, !P5 ;  /* 0x000000120b00720c */ /* 0x000fc60006f61270 */
[----:B------:R-:W2:Y:S04]  /*ed9a0*/  LDL.LU R246, [R1+0xb8c] ;  /* 0x000b8c0001f67983 */ /* 0x000ea80000300800 */
[----:B------:R-:W2:Y:S01]  /*ed9b0*/  LDL.LU R235, [R1+0x4aa0] ;  /* 0x004aa00001eb7983 */ /* 0x000ea20000300800 */
[----:B------:R-:W-:-:S03]  /*ed9c0*/  IMAD.WIDE R196, R0, 0x4, R2 ;  /* 0x0000000400c47825 */ /* 0x000fc600078e0202 */
[----:B------:R1:W-:Y:S04]  /*ed9d0*/  @P2 STG.E desc[UR60][R232.64], R251 ;  /* 0x000000fbe8002986 */ /* 0x0003e8000c10193c */
[----:B---3--:R-:W3:Y:S01]  /*ed9e0*/  LDL.LU R248, [R1+0x38c] ;  /* 0x00038c0001f87983 */ /* 0x008ee20000300800 */
[----:B------:R-:W-:-:S03]  /*ed9f0*/  IMAD.WIDE R198, R0, 0x4, R4 ;  /* 0x0000000400c67825 */ /* 0x000fc600078e0204 */
[----:B------:R1:W-:Y:S04]  /*eda00*/  @P0 STG.E desc[UR60][R196.64], R250 ;  /* 0x000000fac4000986 */ /* 0x0003e8000c10193c */
[----:B-1----:R-:W3:Y:S01]  /*eda10*/  LDL.LU R251, [R1+0x2dc] ;  /* 0x0002dc0001fb7983 */ /* 0x002ee20000300800 */
[----:B------:R-:W-:-:S03]  /*eda20*/  IMAD.WIDE R232, R0, 0x4, R6 ;  /* 0x0000000400e87825 */ /* 0x000fc600078e0206 */
[----:B------:R-:W3:Y:S01]  /*eda30*/  LDL.LU R250, [R1+0x2c0] ;  /* 0x0002c00001fa7983 */ /* 0x000ee20000300800 */
[----:B------:R-:W-:-:S03]  /*eda40*/  IMAD.WIDE R196, R0, 0x4, R8 ;  /* 0x0000000400c47825 */ /* 0x000fc600078e0208 */
[----:B------:R1:W-:Y:S04]  /*eda50*/  @P6 STG.E desc[UR60][R198.64], R249 ;  /* 0x000000f9c6006986 */ /* 0x0003e8000c10193c */
[----:B------:R-:W-:Y:S04]  /*eda60*/  @P1 STG.E desc[UR60][R232.64], R244 ;  /* 0x000000f4e8001986 */ /* 0x000fe8000c10193c */
[----:B-1----:R-:W3:Y:S01]  /*eda70*/  LDL.LU R249, [R1+0x2b0] ;  /* 0x0002b00001f97983 */ /* 0x002ee20000300800 */
[----:B------:R-:W-:-:S03]  /*eda80*/  IMAD.WIDE R198, R10, 0x4, R2 ;  /* 0x000000040ac67825 */ /* 0x000fc600078e0202 */
[----:B----4-:R-:W-:Y:S04]  /*eda90*/  @P4 STG.E desc[UR60][R196.64], R247 ;  /* 0x000000f7c4004986 */ /* 0x010fe8000c10193c */
[----:B--2---:R1:W-:Y:S04]  /*edaa0*/  @P3 STG.E desc[UR60][R198.64], R252 ;  /* 0x000000fcc6003986 */ /* 0x0043e8000c10193c */
[----:B-1----:R-:W2:Y:S01]  /*edab0*/  LDL.LU R252, [R1+0x290] ;  /* 0x0002900001fc7983 */ /* 0x002ea20000300800 */
[-C--:B------:R-:W-:Y:S02]  /*edac0*/  ISETP.LT.AND P6, PT, R13, R18.reuse, !P5 ;  /* 0x000000120d00720c */ /* 0x080fe40006fc1270 */
[----:B------:R-:W-:-:S02]  /*edad0*/  ISETP.LT.AND P1, PT, R17, R18, !P5 ;  /* 0x000000121100720c */ /* 0x000fc40006f21270 */
[----:B------:R-:W-:Y:S02]  /*edae0*/  ISETP.GE.AND P2, PT, R236, R19, PT ;  /* 0x00000013ec00720c */ /* 0x000fe40003f46270 */
[-C--:B------:R-:W-:Y:S01]  /*edaf0*/  ISETP.LT.AND P5, PT, R15, R18.reuse, !P5 ;  /* 0x000000120f00720c */ /* 0x080fe20006fa1270 */
[C---:B------:R-:W-:Y:S01]  /*edb00*/  IMAD.WIDE R196, R10.reuse, 0x4, R4 ;  /* 0x000000040ac47825 */ /* 0x040fe200078e0204 */
[-C--:B------:R-:W-:Y:S02]  /*edb10*/  ISETP.LT.AND P4, PT, R11, R18.reuse, !P2 ;  /* 0x000000120b00720c */ /* 0x080fe40005781270 */
[----:B------:R-:W-:Y:S01]  /*edb20*/  ISETP.LT.AND P3, PT, R13, R18, !P2 ;  /* 0x000000120d00720c */ /* 0x000fe20005761270 */
[----:B------:R-:W-:-:S04]  /*edb30*/  IMAD.WIDE R198, R10, 0x4, R6 ;  /* 0x000000040ac67825 */ /* 0x000fc800078e0206 */
[----:B------:R-:W-:Y:S01]  /*edb40*/  IMAD.IADD R0, R10, 0x1, R14 ;  /* 0x000000010a007824 */ /* 0x000fe200078e020e */
[-C--:B------:R-:W-:Y:S01]  /*edb50*/  ISETP.GE.AND P0, PT, R234, R19.reuse, PT ;  /* 0x00000013ea00720c */ /* 0x080fe20003f06270 */
[----:B------:R-:W1:Y:S01]  /*edb60*/  LDC R14, c[0x0][0x248] ;  /* 0x00009200ff0e7b82 */ /* 0x000e620000000800 */
[----:B------:R-:W4:Y:S04]  /*edb70*/  LDL.LU R234, [R1+0x4aac] ;  /* 0x004aac0001ea7983 */ /* 0x000f280000300800 */
[----:B------:R3:W-:Y:S01]  /*edb80*/  @P6 STG.E desc[UR60][R196.64], R246 ;  /* 0x000000f6c4006986 */ /* 0x0007e2000c10193c */
[----:B------:R-:W-:Y:S01]  /*edb90*/  IMAD.WIDE R232, R0, 0x4, R4 ;  /* 0x0000000400e87825 */ /* 0x000fe200078e0204 */
[----:B------:R-:W-:Y:S02]  /*edba0*/  ISETP.GE.AND P6, PT, R235, R19, PT ;  /* 0x00000013eb00720c */ /* 0x000fe40003fc6270 */
[----:B------:R-:W4:Y:S04]  /*edbb0*/  LDL.LU R235, [R1+0x4ab0] ;  /* 0x004ab00001eb7983 */ /* 0x000f280000300800 */
[----:B---3--:R3:W-:Y:S01]  /*edbc0*/  @P1 STG.E desc[UR60][R198.64], R248 ;  /* 0x000000f8c6001986 */ /* 0x0087e2000c10193c */
[----:B------:R-:W-:Y:S01]  /*edbd0*/  ISETP.LT.AND P1, PT, R17, R18, !P2 ;  /* 0x000000121100720c */ /* 0x000fe20005721270 */
[----:B------:R-:W-:-:S04]  /*edbe0*/  IMAD.WIDE R196, R10, 0x4, R8 ;  /* 0x000000040ac47825 */ /* 0x000fc800078e0208 */
[C---:B---3--:R-:W-:Y:S01]  /*edbf0*/  IMAD.WIDE R198, R0.reuse, 0x4, R2 ;  /* 0x0000000400c67825 */ /* 0x048fe200078e0202 */
[----:B------:R3:W-:Y:S04]  /*edc00*/  @P5 STG.E desc[UR60][R196.64], R251 ;  /* 0x000000fbc4005986 */ /* 0x0007e8000c10193c */
[----:B------:R1:W-:Y:S01]  /*edc10*/  @P4 STG.E desc[UR60][R198.64], R250 ;  /* 0x000000fac6004986 */ /* 0x0003e2000c10193c */
[----:B---3--:R-:W-:-:S03]  /*edc20*/  IMAD.WIDE R196, R0, 0x4, R6 ;  /* 0x0000000400c47825 */ /* 0x008fc600078e0206 */
[----:B-1----:R-:W3:Y:S04]  /*edc30*/  LDL.LU R250, [R1+0x2c4] ;  /* 0x0002c40001fa7983 */ /* 0x002ee80000300800 */
[----:B------:R1:W-:Y:S04]  /*edc40*/  @P3 STG.E desc[UR60][R232.64], R249 ;  /* 0x000000f9e8003986 */ /* 0x0003e8000c10193c */
[----:B-1----:R-:W3:Y:S04]  /*edc50*/  LDL.LU R249, [R1+0x2b4] ;  /* 0x0002b40001f97983 */ /* 0x002ee80000300800 */
[----:B--2---:R1:W-:Y:S04]  /*edc60*/  @P1 STG.E desc[UR60][R196.64], R252 ;  /* 0x000000fcc4001986 */ /* 0x0043e8000c10193c */
[----:B-1----:R-:W2:Y:S01]  /*edc70*/  LDL.LU R252, [R1+0x294] ;  /* 0x0002940001fc7983 */ /* 0x002ea20000300800 */
[----:B------:R-:W-:-:S02]  /*edc80*/  ISETP.LT.AND P2, PT, R15, R18, !P2 ;  /* 0x000000120f00720c */ /* 0x000fc40005741270 */
[-C--:B------:R-:W-:Y:S02]  /*edc90*/  ISETP.LT.AND P4, PT, R11, R18.reuse, !P0 ;  /* 0x000000120b00720c */ /* 0x080fe40004781270 */
[----:B------:R-:W-:Y:S02]  /*edca0*/  ISETP.LT.AND P5, PT, R13, R18, !P0 ;  /* 0x000000120d00720c */ /* 0x000fe400047a1270 */
[C---:B------:R-:W-:Y:S01]  /*edcb0*/  IADD3 R10, R0.reuse, R16, RZ ;  /* 0x00000010000a7210 */ /* 0x040fe20007ffe0ff */
[----:B------:R-:W-:Y:S01]  /*edcc0*/  IMAD.WIDE R232, R0, 0x4, R8 ;  /* 0x0000000400e87825 */ /* 0x000fe200078e0208 */
[----:B------:R-:W-:Y:S02]  /*edcd0*/  ISETP.LT.AND P3, PT, R17, R18, !P0 ;  /* 0x000000121100720c */ /* 0x000fe40004761270 */
[----:B----4-:R-:W-:Y:S01]  /*edce0*/  ISETP.GE.AND P1, PT, R234, R19, PT ;  /* 0x00000013ea00720c */ /* 0x010fe20003f26270 */
[----:B------:R-:W1:Y:S01]  /*edcf0*/  LDC R16, c[0x0][0x248] ;  /* 0x00009200ff107b82 */ /* 0x000e620000000800 */
[----:B------:R-:W-:-:S04]  /*edd00*/  IMAD.WIDE R198, R10, 0x4, R2 ;  /* 0x000000040ac67825 */ /* 0x000fc800078e0202 */
[----:B------:R-:W-:Y:S01]  /*edd10*/  IMAD.WIDE R196, R10, 0x4, R4 ;  /* 0x000000040ac47825 */ /* 0x000fe200078e0204 */
[----:B------:R-:W-:-:S03]  /*edd20*/  ISETP.LT.AND P0, PT, R15, R18, !P0 ;  /* 0x000000120f00720c */ /* 0x000fc60004701270 */
[----:B------:R-:W-:Y:S01]  /*edd30*/  IMAD.IADD R0, R10, 0x1, R14 ;  /* 0x000000010a007824 */ /* 0x000fe200078e020e */
[----:B------:R-:W4:Y:S04]  /*edd40*/  LDL.LU R234, [R1+0x4acc] ;  /* 0x004acc0001ea7983 */ /* 0x000f280000300800 */
[----:B------:R-:W-:Y:S04]  /*edd50*/  @P2 STG.E desc[UR60][R232.64], R228 ;  /* 0x000000e4e8002986 */ /* 0x000fe8000c10193c */
[----:B------:R-:W-:Y:S04]  /*edd60*/  @P4 STG.E desc[UR60][R198.64], R224 ;  /* 0x000000e0c6004986 */ /* 0x000fe8000c10193c */
[----:B------:R1:W-:Y:S01]  /*edd70*/  @P5 STG.E desc[UR60][R196.64], R220 ;  /* 0x000000dcc4005986 */ /* 0x0003e2000c10193c */
[----:B------:R-:W-:-:S02]  /*edd80*/  ISETP.LT.AND P5, PT, R11, R18, !P6 ;  /* 0x000000120b00720c */ /* 0x000fc400077a1270 */
[----:B------:R-:W-:Y:S01]  /*edd90*/  ISETP.LT.AND P4, PT, R13, R18, !P6 ;  /* 0x000000120d00720c */ /* 0x000fe20007781270 */
[----:B------:R-:W2:Y:S01]  /*edda0*/  LDC R14, c[0x0][0x248] ;  /* 0x00009200ff0e7b82 */ /* 0x000ea20000000800 */
[----:B-1----:R-:W-:-:S04]  /*eddb0*/  IMAD.WIDE R196, R10, 0x4, R6 ;  /* 0x000000040ac47825 */ /* 0x002fc800078e0206 */
[----:B------:R-:W-:-:S04]  /*eddc0*/  IMAD.WIDE R198, R0, 0x4, R2 ;  /* 0x0000000400c67825 */ /* 0x000fc800078e0202 */
[----:B------:R-:W-:Y:S01]  /*eddd0*/  IMAD.WIDE R232, R0, 0x4, R4 ;  /* 0x0000000400e87825 */ /* 0x000fe200078e0204 */
[----:B------:R-:W4:Y:S04]  /*edde0*/  LDL.LU R220, [R1+0x4ab8] ;  /* 0x004ab80001dc7983 */ /* 0x000f280000300800 */
[----:B------:R1:W-:Y:S01]  /*eddf0*/  @P3 STG.E desc[UR60][R196.64], R212 ;  /* 0x000000d4c4003986 */ /* 0x0003e2000c10193c */
[----:B------:R-:W-:Y:S01]  /*ede00*/  ISETP.LT.AND P3, PT, R17, R18, !P6 ;  /* 0x000000121100720c */ /* 0x000fe20007761270 */
[----:B-1----:R-:W-:-:S05]  /*ede10*/  IMAD.WIDE R196, R10, 0x4, R8 ;  /* 0x000000040ac47825 */ /* 0x002fca00078e0208 */
[----:B------:R-:W-:Y:S04]  /*ede20*/  @P0 STG.E desc[UR60][R196.64], R204 ;  /* 0x000000ccc4000986 */ /* 0x000fe8000c10193c */
[----:B---3--:R1:W-:Y:S04]  /*ede30*/  @P5 STG.E desc[UR60][R198.64], R250 ;  /* 0x000000fac6005986 */ /* 0x0083e8000c10193c */
[----:B-1----:R-:W3:Y:S01]  /*ede40*/  LDL.LU R250, [R1+0x2c8] ;  /* 0x0002c80001fa7983 */ /* 0x002ee20000300800 */
[----:B------:R-:W-:-:S03]  /*ede50*/  IMAD.WIDE R196, R0, 0x4, R6 ;  /* 0x0000000400c47825 */ /* 0x000fc600078e0206 */
[----:B------:R1:W-:Y:S04]  /*ede60*/  @P4 STG.E desc[UR60][R232.64], R249 ;  /* 0x000000f9e8004986 */ /* 0x0003e8000c10193c */
[----:B-1----:R-:W3:Y:S04]  /*ede70*/  LDL.LU R249, [R1+0x2b8] ;  /* 0x0002b80001f97983 */ /* 0x002ee80000300800 */
[----:B--2---:R1:W-:Y:S04]  /*ede80*/  @P3 STG.E desc[UR60][R196.64], R252 ;  /* 0x000000fcc4003986 */ /* 0x0043e8000c10193c */
[----:B-1----:R-:W2:Y:S04]  /*ede90*/  LDL.LU R252, [R1+0x298] ;  /* 0x0002980001fc7983 */ /* 0x002ea80000300800 */
[----:B------:R-:W2:Y:S01]  /*edea0*/  LDL.LU R204, [R1+0x4ac8] ;  /* 0x004ac80001cc7983 */ /* 0x000ea20000300800 */
[----:B------:R-:W-:-:S02]  /*edeb0*/  ISETP.LT.AND P6, PT, R15, R18, !P6 ;  /* 0x000000120f00720c */ /* 0x000fc400077c1270 */
[----:B------:R-:W-:Y:S02]  /*edec0*/  ISETP.LT.AND P0, PT, R11, R18, !P1 ;  /* 0x000000120b00720c */ /* 0x000fe40004f01270 */
[C---:B------:R-:W-:Y:S02]  /*eded0*/  IADD3 R10, R0.reuse, R16, RZ ;  /* 0x00000010000a7210 */ /* 0x040fe40007ffe0ff */
[-C--:B------:R-:W-:Y:S02]  /*edee0*/  ISETP.LT.AND P4, PT, R13, R18.reuse, !P1 ;  /* 0x000000120d00720c */ /* 0x080fe40004f81270 */
[----:B------:R-:W-:Y:S01]  /*edef0*/  ISETP.LT.AND P5, PT, R17, R18, !P1 ;  /* 0x000000121100720c */ /* 0x000fe20004fa1270 */
[----:B------:R-:W-:-:S04]  /*edf00*/  IMAD.WIDE R198, R0, 0x4, R8 ;  /* 0x0000000400c67825 */ /* 0x000fc800078e0208 */
[C---:B------:R-:W-:Y:S01]  /*edf10*/  IMAD.WIDE R232, R10.reuse, 0x4, R2 ;  /* 0x000000040ae87825 */ /* 0x040fe200078e0202 */
[----:B------:R-:W-:Y:S02]  /*edf20*/  ISETP.GE.AND P2, PT, R235, R19, PT ;  /* 0x00000013eb00720c */ /* 0x000fe40003f46270 */
[-C--:B------:R-:W-:Y:S01]  /*edf30*/  ISETP.LT.AND P1, PT, R15, R18.reuse, !P1 ;  /* 0x000000120f00720c */ /* 0x080fe20004f21270 */
[----:B------:R-:W-:Y:S01]  /*edf40*/  IMAD.WIDE R196, R10, 0x4, R4 ;  /* 0x000000040ac47825 */ /* 0x000fe200078e0204 */
[----:B------:R-:W1:Y:S01]  /*edf50*/  LDC R16, c[0x0][0x248] ;  /* 0x00009200ff107b82 */ /* 0x000e620000000800 */
[----:B------:R4:W-:Y:S04]  /*edf60*/  @P6 STG.E desc[UR60][R198.64], R229 ;  /* 0x000000e5c6006986 */ /* 0x0009e8000c10193c */
[----:B------:R-:W-:Y:S01]  /*edf70*/  @P0 STG.E desc[UR60][R232.64], R225 ;  /* 0x000000e1e8000986 */ /* 0x000fe2000c10193c */
[----:B------:R-:W-:-:S02]  /*edf80*/  ISETP.LT.AND P6, PT, R11, R18, !P2 ;  /* 0x000000120b00720c */ /* 0x000fc400057c1270 */
[-C--:B------:R-:W-:Y:S01]  /*edf90*/  ISETP.LT.AND P0, PT, R13, R18.reuse, !P2 ;  /* 0x000000120d00720c */ /* 0x080fe20005701270 */
[C---:B------:R-:W-:Y:S01]  /*edfa0*/  IMAD.IADD R0, R10.reuse, 0x1, R14 ;  /* 0x000000010a007824 */ /* 0x040fe200078e020e */
[----:B------:R4:W-:Y:S02]  /*edfb0*/  @P4 STG.E desc[UR60][R196.64], R221 ;  /* 0x000000ddc4004986 */ /* 0x0009e4000c10193c */
[----:B----4-:R-:W-:Y:S01]  /*edfc0*/  IMAD.WIDE R198, R10, 0x4, R6 ;  /* 0x000000040ac67825 */ /* 0x010fe200078e0206 */
[----:B------:R-:W-:Y:S01]  /*edfd0*/  ISETP.GE.AND P3, PT, R234, R19, PT ;  /* 0x00000013ea00720c */ /* 0x000fe20003f66270 */
[----:B------:R-:W4:Y:S03]  /*edfe0*/  LDC R14, c[0x0][0x248] ;  /* 0x00009200ff0e7b82 */ /* 0x000f260000000800 */
[----:B------:R1:W-:Y:S01]  /*edff0*/  @P5 STG.E desc[UR60][R198.64], R213 ;  /* 0x000000d5c6005986 */ /* 0x0003e2000c10193c */
[----:B------:R-:W-:Y:S01]  /*ee000*/  IMAD.WIDE R196, R10, 0x4, R8 ;  /* 0x000000040ac47825 */ /* 0x000fe200078e0208 */
[----:B------:R-:W-:-:S02]  /*ee010*/  ISETP.LT.AND P5, PT, R17, R18, !P2 ;  /* 0x000000121100720c */ /* 0x000fc400057a1270 */
[----:B------:R-:W-:Y:S02]  /*ee020*/  ISETP.GE.AND P4, PT, R220, R19, PT ;  /* 0x00000013dc00720c */ /* 0x000fe40003f86270 */
[----:B------:R-:W4:Y:S04]  /*ee030*/  LDL.LU R220, [R1+0x4ad0] ;  /* 0x004ad00001dc7983 */ /* 0x000f280000300800 */
[----:B------:R3:W-:Y:S01]  /*ee040*/  @P1 STG.E desc[UR60][R196.64], R205 ;  /* 0x000000cdc4001986 */ /* 0x0007e2000c10193c */
[----:B-1----:R-:W-:-:S04]  /*ee050*/  IMAD.WIDE R198, R0, 0x4, R2 ;  /* 0x0000000400c67825 */ /* 0x002fc800078e0202 */
[C---:B------:R-:W-:Y:S01]  /*ee060*/  IMAD.WIDE R212, R0.reuse, 0x4, R4 ;  /* 0x0000000400d47825 */ /* 0x040fe200078e0204 */
[----:B---3--:R1:W-:Y:S03]  /*ee070*/  @P6 STG.E desc[UR60][R198.64], R250 ;  /* 0x000000fac6006986 */ /* 0x0083e6000c10193c */
[C---:B------:R-:W-:Y:S01]  /*ee080*/  IMAD.WIDE R196, R0.reuse, 0x4, R6 ;  /* 0x0000000400c47825 */ /* 0x040fe200078e0206 */
[----:B-1----:R-:W3:Y:S01]  /*ee090*/  LDL.LU R250, [R1+0x2cc] ;  /* 0x0002cc0001fa7983 */ /* 0x002ee20000300800 */
[-C--:B------:R-:W-:Y:S02]  /*ee0a0*/  ISETP.LT.AND P2, PT, R15, R18.reuse, !P2 ;  /* 0x000000120f00720c */ /* 0x080fe40005741270 */
[----:B------:R-:W-:Y:S02]  /*ee0b0*/  ISETP.LT.AND P1, PT, R11, R18, !P3 ;  /* 0x000000120b00720c */ /* 0x000fe40005f21270 */
[----:B------:R-:W-:-:S02]  /*ee0c0*/  IADD3 R10, R0, R16, RZ ;  /* 0x00000010000a7210 */ /* 0x000fc40007ffe0ff */
[-C--:B------:R-:W-:Y:S01]  /*ee0d0*/  ISETP.LT.AND P6, PT, R17, R18.reuse, !P3 ;  /* 0x000000121100720c */ /* 0x080fe20005fc1270 */
[----:B------:R-:W-:Y:S01]  /*ee0e0*/  IMAD.WIDE R198, R0, 0x4, R8 ;  /* 0x0000000400c67825 */ /* 0x000fe200078e0208 */
[----:B------:R-:W1:Y:S01]  /*ee0f0*/  LDC R16, c[0x0][0x248] ;  /* 0x00009200ff107b82 */ /* 0x000e620000000800 */
[----:B------:R1:W-:Y:S04]  /*ee100*/  @P0 STG.E desc[UR60][R212.64], R249 ;  /* 0x000000f9d4000986 */ /* 0x0003e8000c10193c */
[----:B-1----:R-:W3:Y:S04]  /*ee110*/  LDL.LU R249, [R1+0x2bc] ;  /* 0x0002bc0001f97983 */ /* 0x002ee80000300800 */
[----:B--2---:R1:W-:Y:S04]  /*ee120*/  @P5 STG.E desc[UR60][R196.64], R252 ;  /* 0x000000fcc4005986 */ /* 0x0043e8000c10193c */
[----:B-1----:R-:W2:Y:S04]  /*ee130*/  LDL.LU R252, [R1+0x29c] ;  /* 0x00029c0001fc7983 */ /* 0x002ea80000300800 */
[----:B------:R-:W2:Y:S01]  /*ee140*/  LDL.LU R213, [R1+0x4ae0] ;  /* 0x004ae00001d57983 */ /* 0x000ea20000300800 */
[----:B------:R-:W-:-:S03]  /*ee150*/  ISETP.LT.AND P0, PT, R13, R18, !P3 ;  /* 0x000000120d00720c */ /* 0x000fc60005f01270 */
[----:B------:R-:W2:Y:S01]  /*ee160*/  LDL.LU R212, [R1+0x4ad4] ;  /* 0x004ad40001d47983 */ /* 0x000ea20000300800 */
[----:B------:R-:W-:Y:S01]  /*ee170*/  ISETP.LT.AND P3, PT, R15, R18, !P3 ;  /* 0x000000120f00720c */ /* 0x000fe20005f61270 */
[----:B------:R-:W-:Y:S02]  /*ee180*/  IMAD.WIDE R196, R10, 0x4, R2 ;  /* 0x000000040ac47825 */ /* 0x000fe400078e0202 */
[----:B------:R1:W-:Y:S01]  /*ee190*/  @P2 STG.E desc[UR60][R198.64], R230 ;  /* 0x000000e6c6002986 */ /* 0x0003e2000c10193c */
[----:B------:R-:W-:Y:S01]  /*ee1a0*/  ISETP.GE.AND P5, PT, R204, R19, PT ;  /* 0x00000013cc00720c */ /* 0x000fe20003fa6270 */
[C---:B------:R-:W-:Y:S02]  /*ee1b0*/  IMAD.WIDE R204, R10.reuse, 0x4, R6 ;  /* 0x000000040acc7825 */ /* 0x040fe400078e0206 */
[----:B------:R1:W-:Y:S02]  /*ee1c0*/  @P1 STG.E desc[UR60][R196.64], R226 ;  /* 0x000000e2c4001986 */ /* 0x0003e4000c10193c */
[----:B-1----:R-:W-:-:S04]  /*ee1d0*/  IMAD.WIDE R198, R10, 0x4, R4 ;  /* 0x000000040ac67825 */ /* 0x002fc800078e0204 */
[C---:B------:R-:W-:Y:S01]  /*ee1e0*/  IMAD.WIDE R196, R10.reuse, 0x4, R8 ;  /* 0x000000040ac47825 */ /* 0x040fe200078e0208 */
[----:B------:R-:W-:Y:S04]  /*ee1f0*/  @P0 STG.E desc[UR60][R198.64], R222 ;  /* 0x000000dec6000986 */ /* 0x000fe8000c10193c */
[----:B------:R-:W-:Y:S04]  /*ee200*/  @P6 STG.E desc[UR60][R204.64], R214 ;  /* 0x000000d6cc006986 */ /* 0x000fe8000c10193c */
[----:B------:R1:W-:Y:S04]  /*ee210*/  @P3 STG.E desc[UR60][R196.64], R206 ;  /* 0x000000cec4003986 */ /* 0x0003e8000c10193c */
[----:B-1----:R-:W2:Y:S01]  /*ee220*/  LDL.LU R206, [R1+0x4ad8] ;  /* 0x004ad80001ce7983 */ /* 0x002ea20000300800 */
[----:B----4-:R-:W-:-:S02]  /*ee230*/  IMAD.IADD R0, R10, 0x1, R14 ;  /* 0x000000010a007824 */ /* 0x010fc400078e020e */
[----:B------:R-:W1:Y:S01]  /*ee240*/  LDC R14, c[0x0][0x248] ;  /* 0x00009200ff0e7b82 */ /* 0x000e620000000800 */
[-C--:B------:R-:W-:Y:S02]  /*ee250*/  ISETP.LT.AND P2, PT, R11, R18.reuse, !P4 ;  /* 0x000000120b00720c */ /* 0x080fe40006741270 */
[-C--:B------:R-:W-:Y:S01]  /*ee260*/  ISETP.LT.AND P6, PT, R13, R18.reuse, !P4 ;  /* 0x000000120d00720c */ /* 0x080fe200067c1270 */
[----:B------:R-:W-:Y:S01]  /*ee270*/  IMAD.WIDE R198, R0, 0x4, R2 ;  /* 0x0000000400c67825 */ /* 0x000fe200078e0202 */
[----:B------:R-:W-:-:S03]  /*ee280*/  ISETP.LT.AND P1, PT, R17, R18, !P4 ;  /* 0x000000121100720c */ /* 0x000fc60006721270 */
[C---:B------:R-:W-:Y:S01]  /*ee290*/  IMAD.WIDE R196, R0.reuse, 0x4, R4 ;  /* 0x0000000400c47825 */ /* 0x040fe200078e0204 */
[----:B------:R-:W-:Y:S02]  /*ee2a0*/  ISETP.LT.AND P4, PT, R15, R18, !P4 ;  /* 0x000000120f00720c */ /* 0x000fe40006781270 */
[C---:B------:R-:W-:Y:S02]  /*ee2b0*/  IADD3 R10, R0.reuse, R16, RZ ;  /* 0x00000010000a7210 */ /* 0x040fe40007ffe0ff */
[-C--:B------:R-:W-:Y:S01]  /*ee2c0*/  ISETP.LT.AND P3, PT, R17, R18.reuse, !P5 ;  /* 0x000000121100720c */ /* 0x080fe20006f61270 */
[----:B------:R-:W4:Y:S01]  /*ee2d0*/  LDC R16, c[0x0][0x248] ;  /* 0x00009200ff107b82 */ /* 0x000f220000000800 */
[----:B---3--:R3:W-:Y:S01]  /*ee2e0*/  @P2 STG.E desc[UR60][R198.64], R250 ;  /* 0x000000fac6002986 */ /* 0x0087e2000c10193c */
[----:B------:R-:W-:Y:S01]  /*ee2f0*/  ISETP.LT.AND P2, PT, R11, R18, !P5 ;  /* 0x000000120b00720c */ /* 0x000fe20006f41270 */
[----:B------:R-:W-:Y:S01]  /*ee300*/  IMAD.WIDE R204, R0, 0x4, R8 ;  /* 0x0000000400cc7825 */ /* 0x000fe200078e0208 */
[----:B------:R-:W-:-:S03]  /*ee310*/  ISETP.GE.AND P0, PT, R220, R19, PT ;  /* 0x00000013dc00720c */ /* 0x000fc60003f06270 */
[----:B---3--:R-:W-:-:S04]  /*ee320*/  IMAD.WIDE R198, R0, 0x4, R6 ;  /* 0x0000000400c67825 */ /* 0x008fc800078e0206 */
[C---:B-1----:R-:W-:Y:S02]  /*ee330*/  IMAD.IADD R0, R10.reuse, 0x1, R14 ;  /* 0x000000010a007824 */ /* 0x042fe400078e020e */
[----:B------:R-:W1:Y:S01]  /*ee340*/  LDC R14, c[0x0][0x248] ;  /* 0x00009200ff0e7b82 */ /* 0x000e620000000800 */
[----:B------:R3:W-:Y:S01]  /*ee350*/  @P6 STG.E desc[UR60][R196.64], R249 ;  /* 0x000000f9c4006986 */ /* 0x0007e2000c10193c */
[-C--:B------:R-:W-:Y:S02]  /*ee360*/  ISETP.LT.AND P6, PT, R13, R18.reuse, !P5 ;  /* 0x000000120d00720c */ /* 0x080fe40006fc1270 */
[----:B------:R-:W-:Y:S01]  /*ee370*/  ISETP.LT.AND P5, PT, R15, R18, !P5 ;  /* 0x000000120f00720c */ /* 0x000fe20006fa1270 */
[----:B---3--:R-:W-:Y:S01]  /*ee380*/  IMAD.WIDE R196, R10, 0x4, R2 ;  /* 0x000000040ac47825 */ /* 0x008fe200078e0202 */
[----:B--2---:R2:W-:Y:S04]  /*ee390*/  @P1 STG.E desc[UR60][R198.64], R252 ;  /* 0x000000fcc6001986 */ /* 0x0045e8000c10193c */
[----:B------:R3:W-:Y:S01]  /*ee3a0*/  @P4 STG.E desc[UR60][R204.64], R231 ;  /* 0x000000e7cc004986 */ /* 0x0007e2000c10193c */
[----:B------:R-:W-:-:S03]  /*ee3b0*/  ISETP.GE.AND P1, PT, R213, R19, PT ;  /* 0x00000013d500720c */ /* 0x000fc60003f26270 */
[----:B------:R-:W4:Y:S04]  /*ee3c0*/  LDL.LU R213, [R1+0x4af4] ;  /* 0x004af40001d57983 */ /* 0x000f280000300800 */
[----:B------:R1:W-:Y:S01]  /*ee3d0*/  @P2 STG.E desc[UR60][R196.64], R227 ;  /* 0x000000e3c4002986 */ /* 0x0003e2000c10193c */
[----:B------:R-:W-:Y:S01]  /*ee3e0*/  ISETP.LT.AND P4, PT, R11, R18, !P0 ;  /* 0x000000120b00720c */ /* 0x000fe20004781270 */
[----:B--2---:R-:W-:-:S04]  /*ee3f0*/  IMAD.WIDE R198, R10, 0x4, R4 ;  /* 0x000000040ac67825 */ /* 0x004fc800078e0204 */
[C---:B---3--:R-:W-:Y:S01]  /*ee400*/  IMAD.WIDE R204, R10.reuse, 0x4, R6 ;  /* 0x000000040acc7825 */ /* 0x048fe200078e0206 */
[----:B------:R2:W-:Y:S04]  /*ee410*/  @P6 STG.E desc[UR60][R198.64], R223 ;  /* 0x000000dfc6006986 */ /* 0x0005e8000c10193c */
[----:B------:R-:W-:Y:S01]  /*ee420*/  @P3 STG.E desc[UR60][R204.64], R215 ;  /* 0x000000d7cc003986 */ /* 0x000fe2000c10193c */
[-C--:B------:R-:W-:Y:S01]  /*ee430*/  ISETP.LT.AND P3, PT, R13, R18.reuse, !P0 ;  /* 0x000000120d00720c */ /* 0x080fe20004761270 */
[----:B-1----:R-:W-:Y:S01]  /*ee440*/  IMAD.WIDE R196, R10, 0x4, R8 ;  /* 0x000000040ac47825 */ /* 0x002fe200078e0208 */
[----:B------:R-:W-:Y:S02]  /*ee450*/  ISETP.GE.AND P2, PT, R212, R19, PT ;  /* 0x00000013d400720c */ /* 0x000fe40003f46270 */
[----:B------:R-:W3:Y:S04]  /*ee460*/  LDL.LU R212, [R1+0x4af8] ;  /* 0x004af80001d47983 */ /* 0x000ee80000300800 */
[----:B------:R1:W-:Y:S01]  /*ee470*/  @P5 STG.E desc[UR60][R196.64], R207 ;  /* 0x000000cfc4005986 */ /* 0x0003e2000c10193c */
[----:B------:R-:W-:-:S02]  /*ee480*/  ISETP.LT.AND P6, PT, R17, R18, !P0 ;  /* 0x000000121100720c */ /* 0x000fc400047c1270 */
[C---:B----4-:R-:W-:Y:S01]  /*ee490*/  IADD3 R10, R0.reuse, R16, RZ ;  /* 0x00000010000a7210 */ /* 0x050fe20007ffe0ff */
[C---:B--2---:R-:W-:Y:S01]  /*ee4a0*/  IMAD.WIDE R198, R0.reuse, 0x4, R2 ;  /* 0x0000000400c67825 */ /* 0x044fe200078e0202 */
[----:B------:R-:W2:Y:S01]  /*ee4b0*/  LDC R16, c[0x0][0x248] ;  /* 0x00009200ff107b82 */ /* 0x000ea20000000800 */
[-C--:B------:R-:W-:Y:S02]  /*ee4c0*/  ISETP.LT.AND P0, PT, R15, R18.reuse, !P0 ;  /* 0x000000120f00720c */ /* 0x080fe40004701270 */
[----:B-1----:R-:W-:Y:S01]  /*ee4d0*/  IMAD.WIDE R196, R0, 0x4, R4 ;  /* 0x0000000400c47825 */ /* 0x002fe200078e0204 */
[----:B------:R1:W-:Y:S04]  /*ee4e0*/  @P4 STG.E desc[UR60][R198.64], R28 ;  /* 0x0000001cc6004986 */ /* 0x0003e8000c10193c */
[----:B------:R4:W-:Y:S01]  /*ee4f0*/  @P3 STG.E desc[UR60][R196.64], R24 ;  /* 0x00000018c4003986 */ /* 0x0009e2000c10193c */
[----:B------:R-:W-:-:S02]  /*ee500*/  ISETP.LT.AND P5, PT, R11, R18, !P1 ;  /* 0x000000120b00720c */ /* 0x000fc40004fa1270 */
[----:B------:R-:W-:Y:S01]  /*ee510*/  ISETP.LT.AND P4, PT, R13, R18, !P1 ;  /* 0x000000120d00720c */ /* 0x000fe20004f81270 */
[----:B-1----:R-:W-:-:S04]  /*ee520*/  IMAD.WIDE R198, R0, 0x4, R6 ;  /* 0x0000000400c67825 */ /* 0x002fc800078e0206 */
[----:B----4-:R-:W-:-:S04]  /*ee530*/  IMAD.WIDE R196, R0, 0x4, R8 ;  /* 0x0000000400c47825 */ /* 0x010fc800078e0208 */
[----:B------:R-:W-:Y:S02]  /*ee540*/  IMAD.IADD R0, R10, 0x1, R14 ;  /* 0x000000010a007824 */ /* 0x000fe400078e020e */
[----:B------:R-:W1:Y:S01]  /*ee550*/  LDC R14, c[0x0][0x248] ;  /* 0x00009200ff0e7b82 */ /* 0x000e620000000800 */
[----:B------:R-:W-:Y:S01]  /*ee560*/  ISETP.GE.AND P3, PT, R206, R19, PT ;  /* 0x00000013ce00720c */ /* 0x000fe20003f66270 */
[----:B------:R4:W-:Y:S04]  /*ee570*/  @P6 STG.E desc[UR60][R198.64], R36 ;  /* 0x00000024c6006986 */ /* 0x0009e8000c10193c */
[----:B------:R-:W3:Y:S01]  /*ee580*/  LDL.LU R206, [R1+0x4af0] ;  /* 0x004af00001ce7983 */ /* 0x000ee20000300800 */
[----:B------:R-:W-:-:S03]  /*ee590*/  ISETP.LT.AND P6, PT, R17, R18, !P1 ;  /* 0x000000121100720c */ /* 0x000fc60004fc1270 */
[----:B------:R2:W-:Y:S01]  /*ee5a0*/  @P0 STG.E desc[UR60][R196.64], R20 ;  /* 0x00000014c4000986 */ /* 0x0005e2000c10193c */
[-C--:B------:R-:W-:Y:S01]  /*ee5b0*/  ISETP.LT.AND P1, PT, R15, R18.reuse, !P1 ;  /* 0x000000120f00720c */ /* 0x080fe20004f21270 */
[----:B------:R-:W-:Y:S01]  /*ee5c0*/  IMAD.WIDE R204, R10, 0x4, R4 ;  /* 0x000000040acc7825 */ /* 0x000fe200078e0204 */
[----:B------:R-:W-:-:S03]  /*ee5d0*/  ISETP.LT.AND P0, PT, R11, R18, !P2 ;  /* 0x000000120b00720c */ /* 0x000fc60005701270 */
[----:B----4-:R-:W-:-:S04]  /*ee5e0*/  IMAD.WIDE R198, R10, 0x4, R2 ;  /* 0x000000040ac67825 */ /* 0x010fc800078e0202 */
[C---:B--2---:R-:W-:Y:S01]  /*ee5f0*/  IMAD.WIDE R196, R0.reuse, 0x4, R2 ;  /* 0x0000000400c47825 */ /* 0x044fe200078e0202 */
[----:B------:R2:W-:Y:S04]  /*ee600*/  @P5 STG.E desc[UR60][R198.64], R40 ;  /* 0x00000028c6005986 */ /* 0x0005e8000c10193c */
[----:B------:R4:W-:Y:S01]  /*ee610*/  @P4 STG.E desc[UR60][R204.64], R32 ;  /* 0x00000020cc004986 */ /* 0x0009e2000c10193c */
[----:B------:R-:W-:Y:S01]  /*ee620*/  IADD3 R207, R0, R16, RZ ;  /* 0x0000001000cf7210 */ /* 0x000fe20007ffe0ff */
[----:B--2---:R-:W-:-:S04]  /*ee630*/  IMAD.WIDE R198, R10, 0x4, R8 ;  /* 0x000000040ac67825 */ /* 0x004fc800078e0208 */
[----:B----4-:R-:W-:Y:S01]  /*ee640*/  IMAD.WIDE R204, R10, 0x4, R6 ;  /* 0x000000040acc7825 */ /* 0x010fe200078e0206 */
[----:B------:R-:W2:Y:S01]  /*ee650*/  LDL.LU R32, [R1+0x4afc] ;  /* 0x004afc0001207983 */ /* 0x000ea20000300800 */
[-C--:B------:R-:W-:Y:S02]  /*ee660*/  ISETP.LT.AND P4, PT, R13, R18.reuse, !P2 ;  /* 0x000000120d00720c */ /* 0x080fe40005781270 */
[----:B------:R-:W-:Y:S01]  /*ee670*/  ISETP.LT.AND P5, PT, R17, R18, !P2 ;  /* 0x000000121100720c */ /* 0x000fe200057a1270 */
[----:B------:R-:W4:Y:S01]  /*ee680*/  LDC R10, c[0x0][0x248] ;  /* 0x00009200ff0a7b82 */ /* 0x000f220000000800 */
[----:B------:R-:W-:Y:S04]  /*ee690*/  @P6 STG.E desc[UR60][R204.64], R60 ;  /* 0x0000003ccc006986 */ /* 0x000fe8000c10193c */
[----:B------:R-:W-:Y:S04]  /*ee6a0*/  @P1 STG.E desc[UR60][R198.64], R56 ;  /* 0x00000038c6001986 */ /* 0x000fe8000c10193c */
[----:B------:R1:W-:Y:S02]  /*ee6b0*/  @P0 STG.E desc[UR60][R196.64], R29 ;  /* 0x0000001dc4000986 */ /* 0x0003e4000c10193c */
[----:B-1----:R-:W-:-:S02]  /*ee6c0*/  IMAD.IADD R197, R207, 0x1, R14 ;  /* 0x00000001cfc57824 */ /* 0x002fc400078e020e */
[----:B------:R-:W2:Y:S04]  /*ee6d0*/  LDL.LU R14, [R1+0x4b00] ;  /* 0x004b0000010e7983 */ /* 0x000ea80000300800 */
[----:B------:R-:W2:Y:S01]  /*ee6e0*/  LDL.LU R16, [R1+0x4b10] ;  /* 0x004b100001107983 */ /* 0x000ea20000300800 */
[----:B------:R-:W-:Y:S01]  /*ee6f0*/  IMAD.WIDE R204, R0, 0x4, R4 ;  /* 0x0000000400cc7825 */ /* 0x000fe200078e0204 */
[----:B------:R-:W-:-:S04]  /*ee700*/  ISETP.LT.AND P2, PT, R15, R18, !P2 ;  /* 0x000000120f00720c */ /* 0x000fc80005741270 */
[----:B------:R1:W-:Y:S01]  /*ee710*/  @P4 STG.E desc[UR60][R204.64], R25 ;  /* 0x00000019cc004986 */ /* 0x0003e2000c10193c */
[-C--:B------:R-:W-:Y:S02]  /*ee720*/  ISETP.LT.AND P1, PT, R11, R18.reuse, !P3 ;  /* 0x000000120b00720c */ /* 0x080fe40005f21270 */
[----:B------:R-:W-:Y:S01]  /*ee730*/  ISETP.LT.AND P4, PT, R13, R18, !P3 ;  /* 0x000000120d00720c */ /* 0x000fe20005f81270 */
[----:B-1----:R-:W-:-:S05]  /*ee740*/  IMAD.WIDE R24, R0, 0x4, R6 ;  /* 0x0000000400187825 */ /* 0x002fca00078e0206 */
[----:B------:R1:W-:Y:S01]  /*ee750*/  @P5 STG.E desc[UR60][R24.64], R37 ;  /* 0x0000002518005986 */ /* 0x0003e2000c10193c */
[-C--:B------:R-:W-:Y:S02]  /*ee760*/  ISETP.LT.AND P5, PT, R17, R18.reuse, !P3 ;  /* 0x000000121100720c */ /* 0x080fe40005fa1270 */
[----:B------:R-:W-:Y:S01]  /*ee770*/  ISETP.LT.AND P3, PT, R15, R18, !P3 ;  /* 0x000000120f00720c */ /* 0x000fe20005f61270 */
[----:B------:R-:W-:-:S04]  /*ee780*/  IMAD.WIDE R28, R207, 0x4, R2 ;  /* 0x00000004cf1c7825 */ /* 0x000fc800078e0202 */
[----:B-1----:R-:W-:Y:S02]  /*ee790*/  IMAD.WIDE R24, R0, 0x4, R8 ;  /* 0x0000000400187825 */ /* 0x002fe400078e0208 */
[----:B------:R-:W1:Y:S02]  /*ee7a0*/  LDC R0, c[0x0][0x248] ;  /* 0x00009200ff007b82 */ /* 0x000e640000000800 */
[C---:B------:R-:W-:Y:S01]  /*ee7b0*/  IMAD.WIDE R36, R207.reuse, 0x4, R4 ;  /* 0x00000004cf247825 */ /* 0x040fe200078e0204 */
[----:B------:R1:W-:Y:S04]  /*ee7c0*/  @P2 STG.E desc[UR60][R24.64], R21 ;  /* 0x0000001518002986 */ /* 0x0003e8000c10193c */
[----:B------:R1:W-:Y:S04]  /*ee7d0*/  @P1 STG.E desc[UR60][R28.64], R41 ;  /* 0x000000291c001986 */ /* 0x0003e8000c10193c */
[----:B------:R1:W-:Y:S02]  /*ee7e0*/  @P4 STG.E desc[UR60][R36.64], R33 ;  /* 0x0000002124004986 */ /* 0x0003e4000c10193c */
[----:B-1----:R-:W-:-:S04]  /*ee7f0*/  IMAD.WIDE R20, R207, 0x4, R6 ;  /* 0x00000004cf147825 */ /* 0x002fc800078e0206 */
[----:B------:R-:W-:-:S04]  /*ee800*/  IMAD.WIDE R24, R207, 0x4, R8 ;  /* 0x00000004cf187825 */ /* 0x000fc800078e0208 */
[C---:B------:R-:W-:Y:S01]  /*ee810*/  IMAD.WIDE R28, R197.reuse, 0x4, R2 ;  /* 0x00000004c51c7825 */ /* 0x040fe200078e0202 */
[----:B------:R1:W-:Y:S04]  /*ee820*/  @P5 STG.E desc[UR60][R20.64], R61 ;  /* 0x0000003d14005986 */ /* 0x0003e8000c10193c */
[----:B------:R1:W-:Y:S01]  /*ee830*/  @P3 STG.E desc[UR60][R24.64], R57 ;  /* 0x0000003918003986 */ /* 0x0003e2000c10193c */
[C---:B------:R-:W-:Y:S02]  /*ee840*/  IADD3 R33, R197.reuse, R0, RZ ;  /* 0x00000000c5217210 */ /* 0x040fe40007ffe0ff */
[----:B------:R-:W2:Y:S01]  /*ee850*/  LDC R0, c[0x0][0x248] ;  /* 0x00009200ff007b82 */ /* 0x000ea20000000800 */
[----:B-1----:R-:W-:-:S04]  /*ee860*/  IMAD.WIDE R20, R197, 0x4, R4 ;  /* 0x00000004c5147825 */ /* 0x002fc800078e0204 */
[----:B------:R-:W-:-:S04]  /*ee870*/  IMAD.WIDE R24, R197, 0x4, R6 ;  /* 0x00000004c5187825 */ /* 0x000fc800078e0206 */
[----:B----4-:R-:W-:Y:S02]  /*ee880*/  IMAD.IADD R37, R33, 0x1, R10 ;  /* 0x0000000121257824 */ /* 0x010fe400078e020a */
[----:B------:R-:W1:Y:S01]  /*ee890*/  LDC R10, c[0x0][0x248] ;  /* 0x00009200ff0a7b82 */ /* 0x000e620000000800 */
[----:B------:R-:W-:-:S04]  /*ee8a0*/  ISETP.GE.AND P6, PT, R213, R19, PT ;  /* 0x00000013d500720c */ /* 0x000fc80003fc6270 */
[-C--:B------:R-:W-:Y:S02]  /*ee8b0*/  ISETP.LT.AND P2, PT, R11, R18.reuse, !P6 ;  /* 0x000000120b00720c */ /* 0x080fe40007741270 */
[-C--:B------:R-:W-:Y:S02]  /*ee8c0*/  ISETP.LT.AND P1, PT, R13, R18.reuse, !P6 ;  /* 0x000000120d00720c */ /* 0x080fe40007721270 */
[-C--:B------:R-:W-:Y:S02]  /*ee8d0*/  ISETP.LT.AND P4, PT, R17, R18.reuse, !P6 ;  /* 0x000000121100720c */ /* 0x080fe40007781270 */
[----:B------:R-:W-:Y:S02]  /*ee8e0*/  ISETP.LT.AND P6, PT, R15, R18, !P6 ;  /* 0x000000120f00720c */ /* 0x000fe400077c1270 */
[----:B---3--:R-:W-:-:S05]  /*ee8f0*/  ISETP.GE.AND P0, PT, R212, R19, PT ;  /* 0x00000013d400720c */ /* 0x008fca0003f06270 */
[----:B------:R3:W-:Y:S01]  /*ee900*/  @P2 STG.E desc[UR60][R28.64], R30 ;  /* 0x0000001e1c002986 */ /* 0x0007e2000c10193c */
[-C--:B------:R-:W-:Y:S02]  /*ee910*/  ISETP.LT.AND P3, PT, R11, R18.reuse, !P0 ;  /* 0x000000120b00720c */ /* 0x080fe40004761270 */
[-C--:B------:R-:W-:Y:S01]  /*ee920*/  ISETP.LT.AND P2, PT, R13, R18.reuse, !P0 ;  /* 0x000000120d00720c */ /* 0x080fe20004741270 */
[----:B------:R4:W-:Y:S04]  /*ee930*/  @P1 STG.E desc[UR60][R20.64], R26 ;  /* 0x0000001a14001986 */ /* 0x0009e8000c10193c */
[----:B------:R1:W-:Y:S01]  /*ee940*/  @P4 STG.E desc[UR60][R24.64], R38 ;  /* 0x0000002618004986 */ /* 0x0003e2000c10193c */
[-C--:B------:R-:W-:Y:S02]  /*ee950*/  ISETP.LT.AND P4, PT, R17, R18.reuse, !P0 ;  /* 0x000000121100720c */ /* 0x080fe40004781270 */
[----:B------:R-:W-:Y:S01]  /*ee960*/  ISETP.LT.AND P0, PT, R15, R18, !P0 ;  /* 0x000000120f00720c */ /* 0x000fe20004701270 */
[----:B---3--:R-:W-:-:S04]  /*ee970*/  IMAD.WIDE R28, R33, 0x4, R4 ;  /* 0x00000004211c7825 */ /* 0x008fc800078e0204 */
[----:B----4-:R-:W-:-:S04]  /*ee980*/  IMAD.WIDE R20, R197, 0x4, R8 ;  /* 0x00000004c5147825 */ /* 0x010fc800078e0208 */
[C---:B-1----:R-:W-:Y:S01]  /*ee990*/  IMAD.WIDE R24, R33.reuse, 0x4, R2 ;  /* 0x0000000421187825 */ /* 0x042fe200078e0202 */
[----:B------:R-:W3:Y:S04]  /*ee9a0*/  LDL.LU R26, [R1+0x4b08] ;  /* 0x004b0800011a7983 */ /* 0x000ee80000300800 */
[----:B------:R1:W-:Y:S04]  /*ee9b0*/  @P6 STG.E desc[UR60][R20.64], R22 ;  /* 0x0000001614006986 */ /* 0x0003e8000c10193c */
[----:B------:R4:W-:Y:S04]  /*ee9c0*/  @P3 STG.E desc[UR60][R24.64], R42 ;  /* 0x0000002a18003986 */ /* 0x0009e8000c10193c */
[----:B------:R4:W-:Y:S01]  /*ee9d0*/  @P2 STG.E desc[UR60][R28.64], R34 ;  /* 0x000000221c002986 */ /* 0x0009e2000c10193c */
[----:B------:R-:W-:Y:S01]  /*ee9e0*/  ISETP.GE.AND P5, PT, R206, R19, PT ;  /* 0x00000013ce00720c */ /* 0x000fe20003fa6270 */
[----:B-1----:R-:W-:-:S03]  /*ee9f0*/  IMAD.WIDE R20, R33, 0x4, R6 ;  /* 0x0000000421147825 */ /* 0x002fc600078e0206 */
[-C--:B------:R-:W-:Y:S02]  /*eea00*/  ISETP.LT.AND P2, PT, R11, R18.reuse, !P5 ;  /* 0x000000120b00720c */ /* 0x080fe40006f41270 */
[-C--:B------:R-:W-:Y:S02]  /*eea10*/  ISETP.LT.AND P3, PT, R13, R18.reuse, !P5 ;  /* 0x000000120d00720c */ /* 0x080fe40006f61270 */
[----:B------:R-:W-:Y:S01]  /*eea20*/  ISETP.LT.AND P6, PT, R17, R18, !P5 ;  /* 0x000000121100720c */ /* 0x000fe20006fc1270 */
[----:B----4-:R-:W-:Y:S01]  /*eea30*/  IMAD.WIDE R24, R33, 0x4, R8 ;  /* 0x0000000421187825 */ /* 0x010fe200078e0208 */
[----:B------:R1:W-:Y:S03]  /*eea40*/  @P4 STG.E desc[UR60][R20.64], R62 ;  /* 0x0000003e14004986 */ /* 0x0003e6000c10193c */
[C---:B------:R-:W-:Y:S01]  /*eea50*/  IMAD.WIDE R28, R37.reuse, 0x4, R6 ;  /* 0x00000004251c7825 */ /* 0x040fe200078e0206 */
[----:B------:R4:W-:Y:S03]  /*eea60*/  @P0 STG.E desc[UR60][R24.64], R58 ;  /* 0x0000003a18000986 */ /* 0x0009e6000c10193c */
[----:B-1----:R-:W-:-:S04]  /*eea70*/  IMAD.WIDE R20, R37, 0x4, R2 ;  /* 0x0000000425147825 */ /* 0x002fc800078e0202 */
[----:B----4-:R-:W-:Y:S01]  /*eea80*/  IMAD.WIDE R24, R37, 0x4, R4 ;  /* 0x0000000425187825 */ /* 0x010fe200078e0204 */
[----:B------:R1:W-:Y:S04]  /*eea90*/  @P2 STG.E desc[UR60][R20.64], R31 ;  /* 0x0000001f14002986 */ /* 0x0003e8000c10193c */
[----:B------:R4:W-:Y:S04]  /*eeaa0*/  @P3 STG.E desc[UR60][R24.64], R27 ;  /* 0x0000001b18003986 */ /* 0x0009e8000c10193c */
[----:B------:R-:W-:Y:S01]  /*eeab0*/  @P6 STG.E desc[UR60][R28.64], R39 ;  /* 0x000000271c006986 */ /* 0x000fe2000c10193c */
[----:B--2---:R-:W-:-:S02]  /*eeac0*/  ISETP.GE.AND P4, PT, R14, R19, PT ;  /* 0x000000130e00720c */ /* 0x004fc40003f86270 */
[-C--:B------:R-:W-:Y:S01]  /*eead0*/  ISETP.GE.AND P6, PT, R16, R19.reuse, PT ;  /* 0x000000131000720c */ /* 0x080fe20003fc6270 */
[----:B------:R-:W2:Y:S04]  /*eeae0*/  LDL.LU R14, [R1+0x4b0c] ;  /* 0x004b0c00010e7983 */ /* 0x000ea80000300800 */
[----:B------:R-:W3:Y:S01]  /*eeaf0*/  LDL.LU R16, [R1+0x4b04] ;  /* 0x004b040001107983 */ /* 0x000ee20000300800 */
[----:B------:R-:W-:Y:S02]  /*eeb00*/  ISETP.GE.AND P1, PT, R32, R19, PT ;  /* 0x000000132000720c */ /* 0x000fe40003f26270 */
[----:B------:R-:W-:Y:S02]  /*eeb10*/  ISETP.LT.AND P5, PT, R15, R18, !P5 ;  /* 0x000000120f00720c */ /* 0x000fe40006fa1270 */
[C---:B------:R-:W-:Y:S01]  /*eeb20*/  IADD3 R33, R37.reuse, R0, RZ ;  /* 0x0000000025217210 */ /* 0x040fe20007ffe0ff */
[----:B-1----:R-:W-:Y:S01]  /*eeb30*/  IMAD.WIDE R20, R37, 0x4, R8 ;  /* 0x0000000425147825 */ /* 0x002fe200078e0208 */
[-C--:B------:R-:W-:Y:S01]  /*eeb40*/  ISETP.LT.AND P0, PT, R11, R18.reuse, !P1 ;  /* 0x000000120b00720c */ /* 0x080fe20004f01270 */
[----:B------:R-:W1:Y:S01]  /*eeb50*/  LDC R0, c[0x0][0x248] ;  /* 0x00009200ff007b82 */ /* 0x000e620000000800 */
[-C--:B------:R-:W-:Y:S01]  /*eeb60*/  ISETP.LT.AND P2, PT, R13, R18.reuse, !P1 ;  /* 0x000000120d00720c */ /* 0x080fe20004f41270 */
[----:B----4-:R-:W-:Y:S01]  /*eeb70*/  IMAD.WIDE R24, R33, 0x4, R2 ;  /* 0x0000000421187825 */ /* 0x010fe200078e0202 */
[----:B------:R-:W-:-:S02]  /*eeb80*/  ISETP.LT.AND P3, PT, R17, R18, !P1 ;  /* 0x000000121100720c */ /* 0x000fc40004f61270 */
[-C--:B------:R-:W-:Y:S01]  /*eeb90*/  ISETP.LT.AND P1, PT, R15, R18.reuse, !P1 ;  /* 0x000000120f00720c */ /* 0x080fe20004f21270 */
[----:B------:R-:W4:Y:S04]  /*eeba0*/  LDL.LU R30, [R1+0x4b14] ;  /* 0x004b1400011e7983 */ /* 0x000f280000300800 */
[----:B------:R1:W-:Y:S04]  /*eebb0*/  @P5 STG.E desc[UR60][R20.64], R23 ;  /* 0x0000001714005986 */ /* 0x0003e8000c10193c */
[----:B------:R1:W-:Y:S01]  /*eebc0*/  @P0 STG.E desc[UR60][R24.64], R43 ;  /* 0x0000002b18000986 */ /* 0x0003e2000c10193c */
[----:B------:R-:W-:-:S02]  /*eebd0*/  ISETP.LT.AND P0, PT, R11, R18, !P4 ;  /* 0x000000120b00720c */ /* 0x000fc40006701270 */
[----:B------:R-:W-:Y:S01]  /*eebe0*/  ISETP.LT.AND P5, PT, R13, R18, !P4 ;  /* 0x000000120d00720c */ /* 0x000fe200067a1270 */
[C---:B------:R-:W-:Y:S02]  /*eebf0*/  IMAD.IADD R27, R33.reuse, 0x1, R10 ;  /* 0x00000001211b7824 */ /* 0x040fe400078e020a */
[----:B------:R-:W3:Y:S01]  /*eec00*/  LDC R10, c[0x0][0x248] ;  /* 0x00009200ff0a7b82 */ /* 0x000ee20000000800 */
[----:B-1----:R-:W-:-:S04]  /*eec10*/  IMAD.WIDE R20, R33, 0x4, R4 ;  /* 0x0000000421147825 */ /* 0x002fc800078e0204 */
[----:B------:R-:W-:-:S04]  /*eec20*/  IMAD.WIDE R22, R33, 0x4, R6 ;  /* 0x0000000421167825 */ /* 0x000fc800078e0206 */
[----:B------:R-:W-:Y:S01]  /*eec30*/  IMAD.WIDE R24, R33, 0x4, R8 ;  /* 0x0000000421187825 */ /* 0x000fe200078e0208 */
[----:B------:R1:W-:Y:S01]  /*eec40*/  @P2 STG.E desc[UR60][R20.64], R35 ;  /* 0x0000002314002986 */ /* 0x0003e2000c10193c */
[----:B------:R-:W-:-:S03]  /*eec50*/  ISETP.LT.AND P2, PT, R17, R18, !P4 ;  /* 0x000000121100720c */ /* 0x000fc60006741270 */
[----:B------:R1:W-:Y:S01]  /*eec60*/  @P3 STG.E desc[UR60][R22.64], R63 ;  /* 0x0000003f16003986 */ /* 0x0003e2000c10193c */
[----:B------:R-:W-:-:S03]  /*eec70*/  ISETP.LT.AND P4, PT, R15, R18, !P4 ;  /* 0x000000120f00720c */ /* 0x000fc60006781270 */
[----:B------:R1:W-:Y:S01]  /*eec80*/  @P1 STG.E desc[UR60][R24.64], R59 ;  /* 0x0000003b18001986 */ /* 0x0003e2000c10193c */
[----:B------:R-:W-:Y:S01]  /*eec90*/  ISETP.LT.AND P3, PT, R11, R18, !P6 ;  /* 0x000000120b00720c */ /* 0x000fe20007761270 */
[----:B-1----:R-:W-:-:S04]  /*eeca0*/  IMAD.WIDE R20, R27, 0x4, R2 ;  /* 0x000000041b147825 */ /* 0x002fc800078e0202 */
[----:B------:R-:W-:-:S04]  /*eecb0*/  IMAD.WIDE R22, R27, 0x4, R4 ;  /* 0x000000041b167825 */ /* 0x000fc800078e0204 */
[----:B------:R-:W-:Y:S01]  /*eecc0*/  IMAD.WIDE R24, R27, 0x4, R6 ;  /* 0x000000041b187825 */ /* 0x000fe200078e0206 */
[----:B------:R1:W-:Y:S04]  /*eecd0*/  @P0 STG.E desc[UR60][R20.64], R48 ;  /* 0x0000003014000986 */ /* 0x0003e8000c10193c */
[----:B------:R1:W-:Y:S01]  /*eece0*/  @P5 STG.E desc[UR60][R22.64], R52 ;  /* 0x0000003416005986 */ /* 0x0003e2000c10193c */
[----:B------:R-:W-:Y:S02]  /*eecf0*/  ISETP.LT.AND P5, PT, R13, R18, !P6 ;  /* 0x000000120d00720c */ /* 0x000fe400077a1270 */
[C---:B------:R-:W-:Y:S01]  /*eed00*/  IADD3 R29, R27.reuse, R0, RZ ;  /* 0x000000001b1d7210 */ /* 0x040fe20007ffe0ff */
[----:B------:R-:W-:Y:S01]  /*eed10*/  @P2 STG.E desc[UR60][R24.64], R68 ;  /* 0x0000004418002986 */ /* 0x000fe2000c10193c */
[----:B------:R-:W3:Y:S01]  /*eed20*/  LDC R0, c[0x0][0x248] ;  /* 0x00009200ff007b82 */ /* 0x000ee20000000800 */
[----:B-1----:R-:W-:-:S04]  /*eed30*/  IMAD.WIDE R20, R27, 0x4, R8 ;  /* 0x000000041b147825 */ /* 0x002fc800078e0208 */
[C---:B------:R-:W-:Y:S01]  /*eed40*/  IMAD.WIDE R22, R29.reuse, 0x4, R2 ;  /* 0x000000041d167825 */ /* 0x040fe200078e0202 */
[----:B------:R1:W-:Y:S04]  /*eed50*/  @P4 STG.E desc[UR60][R20.64], R44 ;  /* 0x0000002c14004986 */ /* 0x0003e8000c10193c */
[----:B------:R3:W-:Y:S01]  /*eed60*/  @P3 STG.E desc[UR60][R22.64], R72 ;  /* 0x0000004816003986 */ /* 0x0007e2000c10193c */
[----:B-1----:R-:W-:-:S05]  /*eed70*/  IMAD.WIDE R20, R29, 0x4, R4 ;  /* 0x000000041d147825 */ /* 0x002fca00078e0204 */
[----:B------:R1:W-:Y:S01]  /*eed80*/  @P5 STG.E desc[UR60][R20.64], R64 ;  /* 0x0000004014005986 */ /* 0x0003e2000c10193c */
[-C--:B--2---:R-:W-:Y:S02]  /*eed90*/  ISETP.GE.AND P0, PT, R14, R19.reuse, PT ;  /* 0x000000130e00720c */ /* 0x084fe40003f06270 */
[-C--:B---3--:R-:W-:Y:S01]  /*eeda0*/  ISETP.GE.AND P5, PT, R16, R19.reuse, PT ;  /* 0x000000131000720c */ /* 0x088fe20003fa6270 */
[----:B------:R-:W2:Y:S04]  /*eedb0*/  LDL.LU R14, [R1+0x4aec] ;  /* 0x004aec00010e7983 */ /* 0x000ea80000300800 */
[----:B------:R-:W3:Y:S01]  /*eedc0*/  LDL.LU R16, [R1+0x4ae8] ;  /* 0x004ae80001107983 */ /* 0x000ee20000300800 */
[----:B------:R-:W-:Y:S02]  /*eedd0*/  ISETP.LT.AND P2, PT, R17, R18, !P6 ;  /* 0x000000121100720c */ /* 0x000fe40007741270 */
[----:B------:R-:W-:-:S02]  /*eede0*/  ISETP.GE.AND P1, PT, R26, R19, PT ;  /* 0x000000131a00720c */ /* 0x000fc40003f26270 */
[-C--:B------:R-:W-:Y:S01]  /*eedf0*/  ISETP.LT.AND P6, PT, R15, R18.reuse, !P6 ;  /* 0x000000120f00720c */ /* 0x080fe200077c1270 */
[----:B------:R-:W-:Y:S01]  /*eee00*/  IMAD.WIDE R22, R29, 0x4, R6 ;  /* 0x000000041d167825 */ /* 0x000fe200078e0206 */
[-C--:B------:R-:W-:Y:S02]  /*eee10*/  ISETP.LT.AND P4, PT, R11, R18.reuse, !P1 ;  /* 0x000000120b00720c */ /* 0x080fe40004f81270 */
[-C--:B------:R-:W-:Y:S01]  /*eee20*/  ISETP.LT.AND P3, PT, R13, R18.reuse, !P1 ;  /* 0x000000120d00720c */ /* 0x080fe20004f61270 */
[C---:B------:R-:W-:Y:S02]  /*eee30*/  IMAD.IADD R31, R29.reuse, 0x1, R10 ;  /* 0x000000011d1f7824 */ /* 0x040fe400078e020a */
[----:B-1----:R-:W-:Y:S01]  /*eee40*/  IMAD.WIDE R20, R29, 0x4, R8 ;  /* 0x000000041d147825 */ /* 0x002fe200078e0208 */
[----:B------:R-:W1:Y:S01]  /*eee50*/  LDC R10, c[0x0][0x248] ;  /* 0x00009200ff0a7b82 */ /* 0x000e620000000800 */
[----:B------:R4:W-:Y:S02]  /*eee60*/  @P2 STG.E desc[UR60][R22.64], R92 ;  /* 0x0000005c16002986 */ /* 0x0009e4000c10193c */
[----:B------:R-:W-:Y:S01]  /*eee70*/  IMAD.WIDE R24, R31, 0x4, R4 ;  /* 0x000000041f187825 */ /* 0x000fe200078e0204 */
[-C--:B------:R-:W-:Y:S01]  /*eee80*/  ISETP.LT.AND P2, PT, R17, R18.reuse, !P1 ;  /* 0x000000121100720c */ /* 0x080fe20004f41270 */
[----:B------:R4:W-:Y:S01]  /*eee90*/  @P6 STG.E desc[UR60][R20.64], R88 ;  /* 0x0000005814006986 */ /* 0x0009e2000c10193c */
[----:B------:R-:W-:-:S02]  /*eeea0*/  ISETP.LT.AND P1, PT, R15, R18, !P1 ;  /* 0x000000120f00720c */ /* 0x000fc40004f21270 */
[----:B------:R-:W-:Y:S01]  /*eeeb0*/  ISETP.LT.AND P6, PT, R13, R18, !P0 ;  /* 0x000000120d00720c */ /* 0x000fe200047c1270 */
[C---:B----4-:R-:W-:Y:S01]  /*eeec0*/  IMAD.WIDE R22, R31.reuse, 0x4, R2 ;  /* 0x000000041f167825 */ /* 0x050fe200078e0202 */
[----:B------:R-:W-:-:S03]  /*eeed0*/  IADD3 R33, R31, R0, RZ ;  /* 0x000000001f217210 */ /* 0x000fc60007ffe0ff */
[----:B------:R-:W-:-:S04]  /*eeee0*/  IMAD.WIDE R26, R31, 0x4, R6 ;  /* 0x000000041f1a7825 */ /* 0x000fc800078e0206 */
[----:B------:R-:W-:Y:S01]  /*eeef0*/  IMAD.WIDE R28, R31, 0x4, R8 ;  /* 0x000000041f1c7825 */ /* 0x000fe200078e0208 */
[----:B------:R4:W-:Y:S01]  /*eef00*/  @P4 STG.E desc[UR60][R22.64], R49 ;  /* 0x0000003116004986 */ /* 0x0009e2000c10193c */
[----:B------:R-:W-:-:S03]  /*eef10*/  ISETP.LT.AND P4, PT, R11, R18, !P0 ;  /* 0x000000120b00720c */ /* 0x000fc60004781270 */
[----:B------:R4:W-:Y:S01]  /*eef20*/  @P3 STG.E desc[UR60][R24.64], R53 ;  /* 0x0000003518003986 */ /* 0x0009e2000c10193c */
[-C--:B------:R-:W-:Y:S01]  /*eef30*/  ISETP.LT.AND P3, PT, R17, R18.reuse, !P0 ;  /* 0x000000121100720c */ /* 0x080fe20004761270 */
[----:B------:R-:W-:Y:S02]  /*eef40*/  IMAD.WIDE R20, R33, 0x4, R2 ;  /* 0x0000000421147825 */ /* 0x000fe400078e0202 */
[----:B------:R1:W-:Y:S04]  /*eef50*/  @P2 STG.E desc[UR60][R26.64], R69 ;  /* 0x000000451a002986 */ /* 0x0003e8000c10193c */
[----:B------:R-:W-:Y:S01]  /*eef60*/  @P1 STG.E desc[UR60][R28.64], R45 ;  /* 0x0000002d1c001986 */ /* 0x000fe2000c10193c */
[----:B------:R-:W-:Y:S01]  /*eef70*/  ISETP.LT.AND P0, PT, R15, R18, !P0 ;  /* 0x000000120f00720c */ /* 0x000fe20004701270 */
[----:B------:R-:W3:Y:S01]  /*eef80*/  LDC R0, c[0x0][0x248] ;  /* 0x00009200ff007b82 */ /* 0x000ee20000000800 */
[----:B----4-:R-:W-:-:S04]  /*eef90*/  IMAD.WIDE R22, R33, 0x4, R4 ;  /* 0x0000000421167825 */ /* 0x010fc800078e0204 */
[----:B------:R-:W-:Y:S01]  /*eefa0*/  IMAD.WIDE R24, R33, 0x4, R6 ;  /* 0x0000000421187825 */ /* 0x000fe200078e0206 */
[----:B------:R4:W-:Y:S04]  /*eefb0*/  @P4 STG.E desc[UR60][R20.64], R73 ;  /* 0x0000004914004986 */ /* 0x0009e8000c10193c */
[----:B------:R4:W-:Y:S01]  /*eefc0*/  @P6 STG.E desc[UR60][R22.64], R65 ;  /* 0x0000004116006986 */ /* 0x0009e2000c10193c */
[-C--:B------:R-:W-:Y:S02]  /*eefd0*/  ISETP.LT.AND P6, PT, R11, R18.reuse, !P5 ;  /* 0x000000120b00720c */ /* 0x080fe40006fc1270 */
[-C--:B------:R-:W-:Y:S01]  /*eefe0*/  ISETP.LT.AND P4, PT, R13, R18.reuse, !P5 ;  /* 0x000000120d00720c */ /* 0x080fe20006f81270 */
[----:B------:R4:W-:Y:S01]  /*eeff0*/  @P3 STG.E desc[UR60][R24.64], R93 ;  /* 0x0000005d18003986 */ /* 0x0009e2000c10193c */
[----:B------:R-:W-:Y:S01]  /*ef000*/  ISETP.LT.AND P3, PT, R17, R18, !P5 ;  /* 0x000000121100720c */ /* 0x000fe20006f61270 */
[----:B-1----:R-:W-:-:S02]  /*ef010*/  IMAD.IADD R31, R33, 0x1, R10 ;  /* 0x00000001211f7824 */ /* 0x002fc400078e020a */
[----:B------:R-:W-:Y:S01]  /*ef020*/  IMAD.WIDE R26, R33, 0x4, R8 ;  /* 0x00000004211a7825 */ /* 0x000fe200078e0208 */
[----:B------:R-:W1:Y:S03]  /*ef030*/  LDC R10, c[0x0][0x248] ;  /* 0x00009200ff0a7b82 */ /* 0x000e660000000800 */
[----:B----4-:R-:W-:-:S04]  /*ef040*/  IMAD.WIDE R20, R31, 0x4, R2 ;  /* 0x000000041f147825 */ /* 0x010fc800078e0202 */
[----:B------:R-:W-:-:S04]  /*ef050*/  IMAD.WIDE R22, R31, 0x4, R4 ;  /* 0x000000041f167825 */ /* 0x000fc800078e0204 */
[----:B------:R-:W-:Y:S01]  /*ef060*/  IMAD.WIDE R24, R31, 0x4, R6 ;  /* 0x000000041f187825 */ /* 0x000fe200078e0206 */
[----:B------:R-:W-:Y:S04]  /*ef070*/  @P0 STG.E desc[UR60][R26.64], R89 ;  /* 0x000000591a000986 */ /* 0x000fe8000c10193c */
[----:B------:R4:W-:Y:S04]  /*ef080*/  @P6 STG.E desc[UR60][R20.64], R50 ;  /* 0x0000003214006986 */ /* 0x0009e8000c10193c */
[----:B------:R4:W-:Y:S04]  /*ef090*/  @P4 STG.E desc[UR60][R22.64], R54 ;  /* 0x0000003616004986 */ /* 0x0009e8000c10193c */
[----:B------:R1:W-:Y:S01]  /*ef0a0*/  @P3 STG.E desc[UR60][R24.64], R70 ;  /* 0x0000004618003986 */ /* 0x0003e2000c10193c */
[----:B--2---:R-:W-:-:S02]  /*ef0b0*/  ISETP.GE.AND P1, PT, R14, R19, PT ;  /* 0x000000130e00720c */ /* 0x004fc40003f26270 */
[-C--:B---3--:R-:W-:Y:S01]  /*ef0c0*/  ISETP.GE.AND P3, PT, R16, R19.reuse, PT ;  /* 0x000000131000720c */ /* 0x088fe20003f66270 */
[----:B------:R-:W2:Y:S04]  /*ef0d0*/  LDL.LU R14, [R1+0x4ae4] ;  /* 0x004ae400010e7983 */ /* 0x000ea80000300800 */
[----:B------:R-:W3:Y:S01]  /*ef0e0*/  LDL.LU R16, [R1+0x4adc] ;  /* 0x004adc0001107983 */ /* 0x000ee20000300800 */
[----:B------:R-:W-:Y:S02]  /*ef0f0*/  ISETP.GE.AND P2, PT, R30, R19, PT ;  /* 0x000000131e00720c */ /* 0x000fe40003f46270 */
[-C--:B------:R-:W-:Y:S02]  /*ef100*/  ISETP.LT.AND P5, PT, R15, R18.reuse, !P5 ;  /* 0x000000120f00720c */ /* 0x080fe40006fa1270 */
[----:B------:R-:W-:-:S02]  /*ef110*/  ISETP.LT.AND P0, PT, R11, R18, !P2 ;  /* 0x000000120b00720c */ /* 0x000fc40005701270 */
[-C--:B------:R-:W-:Y:S02]  /*ef120*/  ISETP.LT.AND P4, PT, R13, R18.reuse, !P2 ;  /* 0x000000120d00720c */ /* 0x080fe40005781270 */
[----:B------:R-:W-:Y:S02]  /*ef130*/  ISETP.LT.AND P6, PT, R17, R18, !P2 ;  /* 0x000000121100720c */ /* 0x000fe400057c1270 */
[C---:B------:R-:W-:Y:S01]  /*ef140*/  IADD3 R33, R31.reuse, R0, RZ ;  /* 0x000000001f217210 */ /* 0x040fe20007ffe0ff */
[----:B------:R-:W-:Y:S01]  /*ef150*/  IMAD.WIDE R28, R31, 0x4, R8 ;  /* 0x000000041f1c7825 */ /* 0x000fe200078e0208 */
[----:B------:R-:W-:Y:S01]  /*ef160*/  ISETP.LT.AND P2, PT, R15, R18, !P2 ;  /* 0x000000120f00720c */ /* 0x000fe20005741270 */
[----:B------:R-:W3:Y:S02]  /*ef170*/  LDC R0, c[0x0][0x248] ;  /* 0x00009200ff007b82 */ /* 0x000ee40000000800 */
[----:B------:R-:W-:-:S04]  /*ef180*/  IMAD.WIDE R30, R33, 0x4, R2 ;  /* 0x00000004211e7825 */ /* 0x000fc800078e0202 */
[----:B----4-:R-:W-:-:S04]  /*ef190*/  IMAD.WIDE R20, R33, 0x4, R4 ;  /* 0x0000000421147825 */ /* 0x010fc800078e0204 */
[----:B------:R-:W-:Y:S01]  /*ef1a0*/  IMAD.WIDE R22, R33, 0x4, R6 ;  /* 0x0000000421167825 */ /* 0x000fe200078e0206 */
[----:B------:R4:W-:Y:S04]  /*ef1b0*/  @P5 STG.E desc[UR60][R28.64], R46 ;  /* 0x0000002e1c005986 */ /* 0x0009e8000c10193c */
[----:B------:R-:W-:Y:S01]  /*ef1c0*/  @P0 STG.E desc[UR60][R30.64], R74 ;  /* 0x0000004a1e000986 */ /* 0x000fe2000c10193c */
[----:B------:R-:W-:-:S03]  /*ef1d0*/  ISETP.LT.AND P5, PT, R11, R18, !P1 ;  /* 0x000000120b00720c */ /* 0x000fc60004fa1270 */
[----:B------:R4:W-:Y:S01]  /*ef1e0*/  @P4 STG.E desc[UR60][R20.64], R66 ;  /* 0x0000004214004986 */ /* 0x0009e2000c10193c */
[----:B------:R-:W-:-:S03]  /*ef1f0*/  ISETP.LT.AND P0, PT, R13, R18, !P1 ;  /* 0x000000120d00720c */ /* 0x000fc60004f01270 */
[----:B------:R3:W-:Y:S01]  /*ef200*/  @P6 STG.E desc[UR60][R22.64], R94 ;  /* 0x0000005e16006986 */ /* 0x0007e2000c10193c */
[----:B------:R-:W-:Y:S01]  /*ef210*/  ISETP.LT.AND P6, PT, R17, R18, !P1 ;  /* 0x000000121100720c */ /* 0x000fe20004fc1270 */
[C---:B-1----:R-:W-:Y:S02]  /*ef220*/  IMAD.IADD R35, R33.reuse, 0x1, R10 ;  /* 0x0000000121237824 */ /* 0x042fe400078e020a */
[----:B------:R-:W-:-:S04]  /*ef230*/  IMAD.WIDE R24, R33, 0x4, R8 ;  /* 0x0000000421187825 */ /* 0x000fc800078e0208 */
[----:B------:R-:W-:-:S04]  /*ef240*/  IMAD.WIDE R26, R35, 0x4, R2 ;  /* 0x00000004231a7825 */ /* 0x000fc800078e0202 */
[C---:B----4-:R-:W-:Y:S01]  /*ef250*/  IMAD.WIDE R28, R35.reuse, 0x4, R4 ;  /* 0x00000004231c7825 */ /* 0x050fe200078e0204 */
[----:B------:R-:W1:Y:S01]  /*ef260*/  LDC R10, c[0x0][0x248] ;  /* 0x00009200ff0a7b82 */ /* 0x000e620000000800 */
[----:B------:R4:W-:Y:S02]  /*ef270*/  @P2 STG.E desc[UR60][R24.64], R90 ;  /* 0x0000005a18002986 */ /* 0x0009e4000c10193c */
[----:B------:R-:W-:Y:S02]  /*ef280*/  IMAD.WIDE R20, R35, 0x4, R6 ;  /* 0x0000000423147825 */ /* 0x000fe400078e0206 */
[----:B------:R4:W-:Y:S04]  /*ef290*/  @P5 STG.E desc[UR60][R26.64], R51 ;  /* 0x000000331a005986 */ /* 0x0009e8000c10193c */
[----:B------:R4:W-:Y:S04]  /*ef2a0*/  @P0 STG.E desc[UR60][R28.64], R55 ;  /* 0x000000371c000986 */ /* 0x0009e8000c10193c */
[----:B------:R1:W-:Y:S01]  /*ef2b0*/  @P6 STG.E desc[UR60][R20.64], R71 ;  /* 0x0000004714006986 */ /* 0x0003e2000c10193c */
[----:B------:R-:W-:-:S02]  /*ef2c0*/  ISETP.LT.AND P1, PT, R15, R18, !P1 ;  /* 0x000000120f00720c */ /* 0x000fc40004f21270 */
[-C--:B------:R-:W-:Y:S02]  /*ef2d0*/  ISETP.LT.AND P2, PT, R11, R18.reuse, !P3 ;  /* 0x000000120b00720c */ /* 0x080fe40005f41270 */
[-C--:B------:R-:W-:Y:S02]  /*ef2e0*/  ISETP.LT.AND P0, PT, R13, R18.reuse, !P3 ;  /* 0x000000120d00720c */ /* 0x080fe40005f01270 */
[----:B------:R-:W-:Y:S02]  /*ef2f0*/  ISETP.LT.AND P5, PT, R17, R18, !P3 ;  /* 0x000000121100720c */ /* 0x000fe40005fa1270 */
[-C--:B--2---:R-:W-:Y:S02]  /*ef300*/  ISETP.GE.AND P4, PT, R14, R19.reuse, PT ;  /* 0x000000130e00720c */ /* 0x084fe40003f86270 */
[----:B---3--:R-:W-:Y:S01]  /*ef310*/  ISETP.GE.AND P6, PT, R16, R19, PT ;  /* 0x000000131000720c */ /* 0x008fe20003fc6270 */
[----:B------:R-:W2:Y:S04]  /*ef320*/  LDL.LU R14, [R1+0x4ac4] ;  /* 0x004ac400010e7983 */ /* 0x000ea80000300800 */
[----:B------:R-:W3:Y:S04]  /*ef330*/  LDL.LU R32, [R1+0x4ac0] ;  /* 0x004ac00001207983 */ /* 0x000ee80000300800 */
[----:B------:R-:W3:Y:S01]  /*ef340*/  LDL.LU R16, [R1+0x4abc] ;  /* 0x004abc0001107983 */ /* 0x000ee20000300800 */
[C---:B------:R-:W-:Y:S01]  /*ef350*/  IADD3 R31, R35.reuse, R0, RZ ;  /* 0x00000000231f7210 */ /* 0x040fe20007ffe0ff */
[----:B------:R-:W-:Y:S01]  /*ef360*/  IMAD.WIDE R22, R35, 0x4, R8 ;  /* 0x0000000423167825 */ /* 0x000fe200078e0208 */
[----:B------:R-:W1:Y:S03]  /*ef370*/  LDC R0, c[0x0][0x248] ;  /* 0x00009200ff007b82 */ /* 0x000e660000000800 */
[----:B----4-:R-:W-:-:S04]  /*ef380*/  IMAD.WIDE R24, R31, 0x4, R2 ;  /* 0x000000041f187825 */ /* 0x010fc800078e0202 */
[----:B------:R-:W-:-:S04]  /*ef390*/  IMAD.WIDE R26, R31, 0x4, R4 ;  /* 0x000000041f1a7825 */ /* 0x000fc800078e0204 */
[----:B------:R-:W-:Y:S01]  /*ef3a0*/  IMAD.WIDE R28, R31, 0x4, R6 ;  /* 0x000000041f1c7825 */ /* 0x000fe200078e0206 */
[----:B------:R4:W-:Y:S04]  /*ef3b0*/  @P1 STG.E desc[UR60][R22.64], R47 ;  /* 0x0000002f16001986 */ /* 0x0009e8000c10193c */
[----:B------:R4:W-:Y:S01]  /*ef3c0*/  @P2 STG.E desc[UR60][R24.64], R75 ;  /* 0x0000004b18002986 */ /* 0x0009e2000c10193c */
[----:B------:R-:W-:-:S03]  /*ef3d0*/  ISETP.LT.AND P3, PT, R15, R18, !P3 ;  /* 0x000000120f00720c */ /* 0x000fc60005f61270 */
[----:B------:R4:W-:Y:S01]  /*ef3e0*/  @P0 STG.E desc[UR60][R26.64], R67 ;  /* 0x000000431a000986 */ /* 0x0009e2000c10193c */
[----:B------:R-:W-:-:S03]  /*ef3f0*/  ISETP.LT.AND P1, PT, R11, R18, !P4 ;  /* 0x000000120b00720c */ /* 0x000fc60006721270 */
[----:B------:R4:W-:Y:S01]  /*ef400*/  @P5 STG.E desc[UR60][R28.64], R95 ;  /* 0x0000005f1c005986 */ /* 0x0009e2000c10193c */
[-C--:B------:R-:W-:Y:S01]  /*ef410*/  ISETP.LT.AND P5, PT, R13, R18.reuse, !P4 ;  /* 0x000000120d00720c */ /* 0x080fe200067a1270 */
[C---:B-1----:R-:W-:Y:S02]  /*ef420*/  IMAD.IADD R33, R31.reuse, 0x1, R10 ;  /* 0x000000011f217824 */ /* 0x042fe400078e020a */
[----:B------:R-:W-:Y:S01]  /*ef430*/  IMAD.WIDE R20, R31, 0x4, R8 ;  /* 0x000000041f147825 */ /* 0x000fe200078e0208 */
[----:B------:R-:W-:Y:S01]  /*ef440*/  ISETP.LT.AND P2, PT, R17, R18, !P4 ;  /* 0x000000121100720c */ /* 0x000fe20006741270 */
[----:B------:R-:W1:Y:S02]  /*ef450*/  LDC R10, c[0x0][0x248] ;  /* 0x00009200ff0a7b82 */ /* 0x000e640000000800 */
[----:B----4-:R-:W-:-:S04]  /*ef460*/  IMAD.WIDE R22, R33, 0x4, R2 ;  /* 0x0000000421167825 */ /* 0x010fc800078e0202 */
[----:B------:R-:W-:Y:S01]  /*ef470*/  IMAD.WIDE R24, R33, 0x4, R4 ;  /* 0x0000000421187825 */ /* 0x000fe200078e0204 */
[-C--:B------:R-:W-:Y:S01]  /*ef480*/  ISETP.LT.AND P4, PT, R15, R18.reuse, !P4 ;  /* 0x000000120f00720c */ /* 0x080fe20006781270 */
[----:B------:R4:W-:Y:S04]  /*ef490*/  @P3 STG.E desc[UR60][R20.64], R91 ;  /* 0x0000005b14003986 */ /* 0x0009e8000c10193c */
[----:B------:R4:W-:Y:S01]  /*ef4a0*/  @P1 STG.E desc[UR60][R22.64], R84 ;  /* 0x0000005416001986 */ /* 0x0009e2000c10193c */
[----:B------:R-:W-:-:S03]  /*ef4b0*/  ISETP.LT.AND P1, PT, R11, R18, !P6 ;  /* 0x000000120b00720c */ /* 0x000fc60007721270 */
[----:B------:R-:W-:Y:S01]  /*ef4c0*/  @P5 STG.E desc[UR60][R24.64], R80 ;  /* 0x0000005018005986 */ /* 0x000fe2000c10193c */
[-C--:B------:R-:W-:Y:S02]  /*ef4d0*/  ISETP.LT.AND P5, PT, R13, R18.reuse, !P6 ;  /* 0x000000120d00720c */ /* 0x080fe400077a1270 */
[----:B------:R-:W-:Y:S02]  /*ef4e0*/  ISETP.LT.AND P3, PT, R17, R18, !P6 ;  /* 0x000000121100720c */ /* 0x000fe40007761270 */
[C---:B------:R-:W-:Y:S01]  /*ef4f0*/  IADD3 R35, R33.reuse, R0, RZ ;  /* 0x0000000021237210 */ /* 0x040fe20007ffe0ff */
[----:B------:R-:W-:-:S04]  /*ef500*/  IMAD.WIDE R26, R33, 0x4, R6 ;  /* 0x00000004211a7825 */ /* 0x000fc800078e0206 */
[----:B------:R-:W-:-:S04]  /*ef510*/  IMAD.WIDE R28, R33, 0x4, R8 ;  /* 0x00000004211c7825 */ /* 0x000fc800078e0208 */
[----:B----4-:R-:W-:-:S04]  /*ef520*/  IMAD.WIDE R20, R35, 0x4, R2 ;  /* 0x0000000423147825 */ /* 0x010fc800078e0202 */
[----:B------:R-:W-:-:S04]  /*ef530*/  IMAD.WIDE R22, R35, 0x4, R4 ;  /* 0x0000000423167825 */ /* 0x000fc800078e0204 */
[----:B------:R-:W-:Y:S01]  /*ef540*/  IMAD.WIDE R30, R35, 0x4, R6 ;  /* 0x00000004231e7825 */ /* 0x000fe200078e0206 */
[----:B------:R-:W-:Y:S04]  /*ef550*/  @P2 STG.E desc[UR60][R26.64], R100 ;  /* 0x000000641a002986 */ /* 0x000fe8000c10193c */
[----:B------:R-:W-:Y:S04]  /*ef560*/  @P4 STG.E desc[UR60][R28.64], R76 ;  /* 0x0000004c1c004986 */ /* 0x000fe8000c10193c */
[----:B------:R-:W-:Y:S01]  /*ef570*/  @P1 STG.E desc[UR60][R20.64], R96 ;  /* 0x0000006014001986 */ /* 0x000fe2000c10193c */
[----:B------:R-:W4:Y:S03]  /*ef580*/  LDC R0, c[0x0][0x248] ;  /* 0x00009200ff007b82 */ /* 0x000f260000000800 */
[----:B------:R-:W-:Y:S04]  /*ef590*/  @P5 STG.E desc[UR60][R22.64], R104 ;  /* 0x0000006816005986 */ /* 0x000fe8000c10193c */
[----:B------:R1:W-:Y:S01]  /*ef5a0*/  @P3 STG.E desc[UR60][R30.64], R124 ;  /* 0x0000007c1e003986 */ /* 0x0003e2000c10193c */
[----:B--2---:R-:W-:-:S03]  /*ef5b0*/  ISETP.GE.AND P0, PT, R14, R19, PT ;  /* 0x000000130e00720c */ /* 0x004fc60003f06270 */
[----:B------:R-:W2:Y:S01]  /*ef5c0*/  LDL.LU R14, [R1+0x4ab4] ;  /* 0x004ab400010e7983 */ /* 0x000ea20000300800 */
[----:B---3--:R-:W-:-:S03]  /*ef5d0*/  ISETP.GE.AND P1, PT, R16, R19, PT ;  /* 0x000000131000720c */ /* 0x008fc60003f26270 */
[----:B-1----:R-:W3:Y:S04]  /*ef5e0*/  LDL.LU R30, [R1+0x4a9c] ;  /* 0x004a9c00011e7983 */ /* 0x002ee80000300800 */
[----:B------:R-:W3:Y:S01]  /*ef5f0*/  LDL.LU R16, [R1+0x4a90] ;  /* 0x004a900001107983 */ /* 0x000ee20000300800 */
[----:B------:R-:W-:Y:S01]  /*ef600*/  IMAD.IADD R33, R35, 0x1, R10 ;  /* 0x0000000123217824 */ /* 0x000fe200078e020a */
[-C--:B------:R-:W-:Y:S01]  /*ef610*/  ISETP.LT.AND P6, PT, R15, R18.reuse, !P6 ;  /* 0x000000120f00720c */ /* 0x080fe200077c1270 */
[----:B------:R-:W1:Y:S01]  /*ef620*/  LDC R10, c[0x0][0x248] ;  /* 0x00009200ff0a7b82 */ /* 0x000e620000000800 */
[-C--:B------:R-:W-:Y:S02]  /*ef630*/  ISETP.LT.AND P4, PT, R11, R18.reuse, !P0 ;  /* 0x000000120b00720c */ /* 0x080fe40004781270 */
[----:B------:R-:W-:-:S02]  /*ef640*/  ISETP.LT.AND P3, PT, R13, R18, !P0 ;  /* 0x000000120d00720c */ /* 0x000fc40004761270 */
[-C--:B------:R-:W-:Y:S02]  /*ef650*/  ISETP.LT.AND P5, PT, R17, R18.reuse, !P0 ;  /* 0x000000121100720c */ /* 0x080fe400047a1270 */
[----:B------:R-:W-:Y:S01]  /*ef660*/  ISETP.LT.AND P0, PT, R15, R18, !P0 ;  /* 0x000000120f00720c */ /* 0x000fe20004701270 */
[----:B------:R-:W-:-:S04]  /*ef670*/  IMAD.WIDE R24, R35, 0x4, R8 ;  /* 0x0000000423187825 */ /* 0x000fc800078e0208 */
[----:B------:R-:W-:-:S04]  /*ef680*/  IMAD.WIDE R26, R33, 0x4, R2 ;  /* 0x00000004211a7825 */ /* 0x000fc800078e0202 */
[----:B------:R-:W-:Y:S01]  /*ef690*/  IMAD.WIDE R20, R33, 0x4, R4 ;  /* 0x0000000421147825 */ /* 0x000fe200078e0204 */
[----:B------:R-:W-:-:S03]  /*ef6a0*/  ISETP.GE.AND P2, PT, R32, R19, PT ;  /* 0x000000132000720c */ /* 0x000fc60003f46270 */
[----:B------:R-:W-:Y:S01]  /*ef6b0*/  IMAD.WIDE R22, R33, 0x4, R6 ;  /* 0x0000000421167825 */ /* 0x000fe200078e0206 */
[----:B------:R4:W-:Y:S04]  /*ef6c0*/  @P6 STG.E desc[UR60][R24.64], R120 ;  /* 0x0000007818006986 */ /* 0x0009e8000c10193c */
[----:B------:R4:W-:Y:S01]  /*ef6d0*/  @P4 STG.E desc[UR60][R26.64], R85 ;  /* 0x000000551a004986 */ /* 0x0009e2000c10193c */
[----:B------:R-:W-:-:S03]  /*ef6e0*/  ISETP.LT.AND P6, PT, R11, R18, !P2 ;  /* 0x000000120b00720c */ /* 0x000fc600057c1270 */
[----:B------:R1:W-:Y:S01]  /*ef6f0*/  @P3 STG.E desc[UR60][R20.64], R81 ;  /* 0x0000005114003986 */ /* 0x0003e2000c10193c */
[----:B------:R-:W-:-:S03]  /*ef700*/  ISETP.LT.AND P4, PT, R13, R18, !P2 ;  /* 0x000000120d00720c */ /* 0x000fc60005781270 */
[----:B------:R1:W-:Y:S01]  /*ef710*/  @P5 STG.E desc[UR60][R22.64], R101 ;  /* 0x0000006516005986 */ /* 0x0003e2000c10193c */
[----:B------:R-:W-:Y:S02]  /*ef720*/  ISETP.LT.AND P5, PT, R17, R18, !P2 ;  /* 0x000000121100720c */ /* 0x000fe400057a1270 */
[C---:B----4-:R-:W-:Y:S01]  /*ef730*/  IADD3 R31, R33.reuse, R0, RZ ;  /* 0x00000000211f7210 */ /* 0x050fe20007ffe0ff */
[----:B------:R-:W-:Y:S01]  /*ef740*/  IMAD.WIDE R24, R33, 0x4, R8 ;  /* 0x0000000421187825 */ /* 0x000fe200078e0208 */
[-C--:B------:R-:W-:Y:S01]  /*ef750*/  ISETP.LT.AND P2, PT, R15, R18.reuse, !P2 ;  /* 0x000000120f00720c */ /* 0x080fe20005741270 */
[----:B------:R-:W4:Y:S03]  /*ef760*/  LDC R0, c[0x0][0x248] ;  /* 0x00009200ff007b82 */ /* 0x000f260000000800 */
[----:B------:R1:W-:Y:S01]  /*ef770*/  @P0 STG.E desc[UR60][R24.64], R77 ;  /* 0x0000004d18000986 */ /* 0x0003e2000c10193c */
[----:B------:R-:W-:Y:S01]  /*ef780*/  ISETP.LT.AND P0, PT, R11, R18, !P1 ;  /* 0x000000120b00720c */ /* 0x000fe20004f01270 */
[----:B------:R-:W-:-:S04]  /*ef790*/  IMAD.WIDE R26, R31, 0x4, R2 ;  /* 0x000000041f1a7825 */ /* 0x000fc800078e0202 */
[C---:B-1----:R-:W-:Y:S02]  /*ef7a0*/  IMAD.IADD R33, R31.reuse, 0x1, R10 ;  /* 0x000000011f217824 */ /* 0x042fe400078e020a */
[----:B------:R-:W-:-:S04]  /*ef7b0*/  IMAD.WIDE R28, R31, 0x4, R4 ;  /* 0x000000041f1c7825 */ /* 0x000fc800078e0204 */
[----:B------:R-:W-:-:S04]  /*ef7c0*/  IMAD.WIDE R20, R31, 0x4, R6 ;  /* 0x000000041f147825 */ /* 0x000fc800078e0206 */
[----:B------:R-:W-:Y:S01]  /*ef7d0*/  IMAD.WIDE R22, R31, 0x4, R8 ;  /* 0x000000041f167825 */ /* 0x000fe200078e0208 */
[----:B------:R1:W-:Y:S04]  /*ef7e0*/  @P6 STG.E desc[UR60][R26.64], R97 ;  /* 0x000000611a006986 */ /* 0x0003e8000c10193c */
[----:B------:R1:W-:Y:S04]  /*ef7f0*/  @P4 STG.E desc[UR60][R28.64], R105 ;  /* 0x000000691c004986 */ /* 0x0003e8000c10193c */
[----:B------:R1:W-:Y:S01]  /*ef800*/  @P5 STG.E desc[UR60][R20.64], R125 ;  /* 0x0000007d14005986 */ /* 0x0003e2000c10193c */
[----:B------:R-:W-:-:S03]  /*ef810*/  IMAD.WIDE R24, R33, 0x4, R2 ;  /* 0x0000000421187825 */ /* 0x000fc600078e0202 */
[----:B------:R1:W-:Y:S01]  /*ef820*/  @P2 STG.E desc[UR60][R22.64], R121 ;  /* 0x0000007916002986 */ /* 0x0003e2000c10193c */
[----:B------:R-:W1:Y:S03]  /*ef830*/  LDC R10, c[0x0][0x248] ;  /* 0x00009200ff0a7b82 */ /* 0x000e660000000800 */
[----:B------:R1:W-:Y:S01]  /*ef840*/  @P0 STG.E desc[UR60][R24.64], R86 ;  /* 0x0000005618000986 */ /* 0x0003e2000c10193c */
[----:B--2---:R-:W-:-:S03]  /*ef850*/  ISETP.GE.AND P3, PT, R14, R19, PT ;  /* 0x000000130e00720c */ /* 0x004fc60003f66270 */
[----:B------:R-:W2:Y:S01]  /*ef860*/  LDL.LU R14, [R1+0x4a8c] ;  /* 0x004a8c00010e7983 */ /* 0x000ea20000300800 */
[----:B---3--:R-:W-:-:S03]  /*ef870*/  ISETP.GE.AND P0, PT, R16, R19, PT ;  /* 0x000000131000720c */ /* 0x008fc60003f06270 */
[----:B------:R-:W3:Y:S01]  /*ef880*/  LDL.LU R16, [R1+0x4a88] ;  /* 0x004a880001107983 */ /* 0x000ee20000300800 */
[-C--:B------:R-:W-:Y:S02]  /*ef890*/  ISETP.LT.AND P4, PT, R13, R18.reuse, !P1 ;  /* 0x000000120d00720c */ /* 0x080fe40004f81270 */
[-C--:B------:R-:W-:Y:S02]  /*ef8a0*/  ISETP.LT.AND P6, PT, R17, R18.reuse, !P1 ;  /* 0x000000121100720c */ /* 0x080fe40004fc1270 */
[-C--:B------:R-:W-:Y:S02]  /*ef8b0*/  ISETP.LT.AND P1, PT, R15, R18.reuse, !P1 ;  /* 0x000000120f00720c */ /* 0x080fe40004f21270 */
[----:B------:R-:W-:Y:S02]  /*ef8c0*/  ISETP.LT.AND P2, PT, R11, R18, !P3 ;  /* 0x000000120b00720c */ /* 0x000fe40005f41270 */
[C---:B----4-:R-:W-:Y:S01]  /*ef8d0*/  IADD3 R31, R33.reuse, R0, RZ ;  /* 0x00000000211f7210 */ /* 0x050fe20007ffe0ff */
[----:B-1----:R-:W-:-:S04]  /*ef8e0*/  IMAD.WIDE R26, R33, 0x4, R4 ;  /* 0x00000004211a7825 */ /* 0x002fc800078e0204 */
[----:B------:R-:W-:-:S04]  /*ef8f0*/  IMAD.WIDE R28, R33, 0x4, R6 ;  /* 0x00000004211c7825 */ /* 0x000fc800078e0206 */
[----:B------:R-:W-:-:S04]  /*ef900*/  IMAD.WIDE R20, R33, 0x4, R8 ;  /* 0x0000000421147825 */ /* 0x000fc800078e0208 */
[----:B------:R-:W-:Y:S01]  /*ef910*/  IMAD.WIDE R22, R31, 0x4, R2 ;  /* 0x000000041f167825 */ /* 0x000fe200078e0202 */
[----:B------:R-:W-:Y:S01]  /*ef920*/  ISETP.GE.AND P5, PT, R30, R19, PT ;  /* 0x000000131e00720c */ /* 0x000fe20003fa6270 */
[----:B------:R-:W1:Y:S01]  /*ef930*/  LDC R0, c[0x0][0x248] ;  /* 0x00009200ff007b82 */ /* 0x000e620000000800 */
[----:B------:R4:W-:Y:S01]  /*ef940*/  @P4 STG.E desc[UR60][R26.64], R82 ;  /* 0x000000521a004986 */ /* 0x0009e2000c10193c */
[----:B------:R-:W-:-:S03]  /*ef950*/  ISETP.LT.AND P4, PT, R13, R18, !P3 ;  /* 0x000000120d00720c */ /* 0x000fc60005f81270 */
[----:B------:R4:W-:Y:S01]  /*ef960*/  @P6 STG.E desc[UR60][R28.64], R102 ;  /* 0x000000661c006986 */ /* 0x0009e2000c10193c */
[----:B------:R-:W-:-:S03]  /*ef970*/  ISETP.LT.AND P6, PT, R17, R18, !P3 ;  /* 0x000000121100720c */ /* 0x000fc60005fc1270 */
[----:B------:R4:W-:Y:S01]  /*ef980*/  @P1 STG.E desc[UR60][R20.64], R78 ;  /* 0x0000004e14001986 */ /* 0x0009e2000c10193c */
[-C--:B------:R-:W-:Y:S02]  /*ef990*/  ISETP.LT.AND P3, PT, R15, R18.reuse, !P3 ;  /* 0x000000120f00720c */ /* 0x080fe40005f61270 */
[-C--:B------:R-:W-:Y:S01]  /*ef9a0*/  ISETP.LT.AND P1, PT, R11, R18.reuse, !P5 ;  /* 0x000000120b00720c */ /* 0x080fe20006f21270 */
[----:B------:R1:W-:Y:S01]  /*ef9b0*/  @P2 STG.E desc[UR60][R22.64], R98 ;  /* 0x0000006216002986 */ /* 0x0003e2000c10193c */
[----:B------:R-:W-:Y:S01]  /*ef9c0*/  ISETP.LT.AND P2, PT, R13, R18, !P5 ;  /* 0x000000120d00720c */ /* 0x000fe20006f41270 */
[C---:B------:R-:W-:Y:S02]  /*ef9d0*/  IMAD.IADD R33, R31.reuse, 0x1, R10 ;  /* 0x000000011f217824 */ /* 0x040fe400078e020a */
[----:B------:R-:W-:-:S04]  /*ef9e0*/  IMAD.WIDE R24, R31, 0x4, R4 ;  /* 0x000000041f187825 */ /* 0x000fc800078e0204 */
[----:B----4-:R-:W-:-:S04]  /*ef9f0*/  IMAD.WIDE R26, R31, 0x4, R6 ;  /* 0x000000041f1a7825 */ /* 0x010fc800078e0206 */
[----:B------:R-:W-:-:S04]  /*efa00*/  IMAD.WIDE R28, R31, 0x4, R8 ;  /* 0x000000041f1c7825 */ /* 0x000fc800078e0208 */
[----:B------:R-:W-:-:S04]  /*efa10*/  IMAD.WIDE R30, R33, 0x4, R2 ;  /* 0x00000004211e7825 */ /* 0x000fc800078e0202 */
[----:B------:R-:W-:Y:S01]  /*efa20*/  IMAD.WIDE R20, R33, 0x4, R4 ;  /* 0x0000000421147825 */ /* 0x000fe200078e0204 */
[----:B------:R4:W-:Y:S04]  /*efa30*/  @P4 STG.E desc[UR60][R24.64], R106 ;  /* 0x0000006a18004986 */ /* 0x0009e8000c10193c */
[----:B------:R4:W-:Y:S04]  /*efa40*/  @P6 STG.E desc[UR60][R26.64], R126 ;  /* 0x0000007e1a006986 */ /* 0x0009e8000c10193c */
[----:B------:R4:W-:Y:S01]  /*efa50*/  @P3 STG.E desc[UR60][R28.64], R122 ;  /* 0x0000007a1c003986 */ /* 0x0009e2000c10193c */
[----:B------:R-:W4:Y:S03]  /*efa60*/  LDC R10, c[0x0][0x248] ;  /* 0x00009200ff0a7b82 */ /* 0x000f260000000800 */
[----:B------:R4:W-:Y:S04]  /*efa70*/  @P1 STG.E desc[UR60][R30.64], R87 ;  /* 0x000000571e001986 */ /* 0x0009e8000c10193c */
        /* <DEDUP_REMOVED lines=9> */
[C---:B-1----:R-:W-:Y:S01]  /*efb10*/  IADD3 R35, R33.reuse, R0, RZ ;  /* 0x0000000021237210 */ /* 0x042fe20007ffe0ff */
[----:B------:R-:W-:-:S04]  /*efb20*/  IMAD.WIDE R22, R33, 0x4, R6 ;  /* 0x0000000421167825 */ /* 0x000fc800078e0206 */
[----:B----4-:R-:W-:-:S04]  /*efb30*/  IMAD.WIDE R24, R33, 0x4, R8 ;  /* 0x0000000421187825 */ /* 0x010fc800078e0208 */
[----:B------:R-:W-:-:S04]  /*efb40*/  IMAD.WIDE R26, R35, 0x4, R2 ;  /* 0x00000004231a7825 */ /* 0x000fc800078e0202 */
[----:B------:R-:W-:Y:S01]  /*efb50*/  IMAD.WIDE R28, R35, 0x4, R4 ;  /* 0x00000004231c7825 */ /* 0x000fe200078e0204 */
[----:B------:R-:W4:Y:S01]  /*efb60*/  LDL.LU R32, [R1+0x4a64] ;  /* 0x004a640001207983 */ /* 0x000f220000300800 */
[----:B------:R-:W1:Y:S03]  /*efb70*/  LDC R0, c[0x0][0x248] ;  /* 0x00009200ff007b82 */ /* 0x000e660000000800 */
[----:B------:R1:W-:Y:S04]  /*efb80*/  @P4 STG.E desc[UR60][R22.64], R103 ;  /* 0x0000006716004986 */ /* 0x0003e8000c10193c */
[----:B------:R1:W-:Y:S01]  /*efb90*/  @P5 STG.E desc[UR60][R24.64], R79 ;  /* 0x0000004f18005986 */ /* 0x0003e2000c10193c */
[----:B------:R-:W-:-:S03]  /*efba0*/  ISETP.LT.AND P4, PT, R17, R18, !P0 ;  /* 0x000000121100720c */ /* 0x000fc60004781270 */
[----:B------:R1:W-:Y:S01]  /*efbb0*/  @P3 STG.E desc[UR60][R26.64], R99 ;  /* 0x000000631a003986 */ /* 0x0003e2000c10193c */
[----:B------:R-:W-:-:S03]  /*efbc0*/  ISETP.LT.AND P0, PT, R15, R18, !P0 ;  /* 0x000000120f00720c */ /* 0x000fc60004701270 */
[----:B------:R1:W-:Y:S01]  /*efbd0*/  @P1 STG.E desc[UR60][R28.64], R107 ;  /* 0x0000006b1c001986 */ /* 0x0003e2000c10193c */
[-C--:B------:R-:W-:Y:S02]  /*efbe0*/  ISETP.LT.AND P1, PT, R11, R18.reuse, !P6 ;  /* 0x000000120b00720c */ /* 0x080fe40007721270 */
[-C--:B------:R-:W-:Y:S02]  /*efbf0*/  ISETP.LT.AND P3, PT, R13, R18.reuse, !P6 ;  /* 0x000000120d00720c */ /* 0x080fe40007761270 */
[----:B------:R-:W-:Y:S01]  /*efc00*/  ISETP.LT.AND P5, PT, R17, R18, !P6 ;  /* 0x000000121100720c */ /* 0x000fe200077a1270 */
[C---:B------:R-:W-:Y:S02]  /*efc10*/  IMAD.IADD R31, R35.reuse, 0x1, R10 ;  /* 0x00000001231f7824 */ /* 0x040fe400078e020a */
[----:B------:R-:W-:-:S04]  /*efc20*/  IMAD.WIDE R20, R35, 0x4, R6 ;  /* 0x0000000423147825 */ /* 0x000fc800078e0206 */
[----:B-1----:R-:W-:-:S04]  /*efc30*/  IMAD.WIDE R22, R35, 0x4, R8 ;  /* 0x0000000423167825 */ /* 0x002fc800078e0208 */
[----:B------:R-:W-:-:S04]  /*efc40*/  IMAD.WIDE R24, R31, 0x4, R2 ;  /* 0x000000041f187825 */ /* 0x000fc800078e0202 */
[C---:B------:R-:W-:Y:S01]  /*efc50*/  IMAD.WIDE R26, R31.reuse, 0x4, R4 ;  /* 0x000000041f1a7825 */ /* 0x040fe200078e0204 */
[----:B------:R-:W1:Y:S01]  /*efc60*/  LDC R10, c[0x0][0x248] ;  /* 0x00009200ff0a7b82 */ /* 0x000e620000000800 */
[----:B------:R3:W-:Y:S02]  /*efc70*/  @P4 STG.E desc[UR60][R20.64], R127 ;  /* 0x0000007f14004986 */ /* 0x0007e4000c10193c */
[----:B------:R-:W-:Y:S02]  /*efc80*/  IMAD.WIDE R28, R31, 0x4, R6 ;  /* 0x000000041f1c7825 */ /* 0x000fe400078e0206 */
[----:B------:R3:W-:Y:S04]  /*efc90*/  @P0 STG.E desc[UR60][R22.64], R123 ;  /* 0x0000007b16000986 */ /* 0x0007e8000c10193c */
[----:B------:R1:W-:Y:S04]  /*efca0*/  @P1 STG.E desc[UR60][R24.64], R112 ;  /* 0x0000007018001986 */ /* 0x0003e8000c10193c */
[----:B------:R1:W-:Y:S04]  /*efcb0*/  @P3 STG.E desc[UR60][R26.64], R116 ;  /* 0x000000741a003986 */ /* 0x0003e8000c10193c */
[----:B------:R1:W-:Y:S01]  /*efcc0*/  @P5 STG.E desc[UR60][R28.64], R132 ;  /* 0x000000841c005986 */ /* 0x0003e2000c10193c */
[----:B------:R-:W-:-:S02]  /*efcd0*/  ISETP.LT.AND P6, PT, R15, R18, !P6 ;  /* 0x000000120f00720c */ /* 0x000fc400077c1270 */
[----:B------:R-:W-:Y:S02]  /*efce0*/  ISETP.LT.AND P0, PT, R11, R18, !P2 ;  /* 0x000000120b00720c */ /* 0x000fe40005701270 */
[-C--:B--2---:R-:W-:Y:S02]  /*efcf0*/  ISETP.GE.AND P4, PT, R14, R19.reuse, PT ;  /* 0x000000130e00720c */ /* 0x084fe40003f86270 */
[----:B------:R-:W2:Y:S01]  /*efd00*/  LDL.LU R14, [R1+0x4a5c] ;  /* 0x004a5c00010e7983 */ /* 0x000ea20000300800 */
[----:B---3--:R-:W-:-:S03]  /*efd10*/  ISETP.GE.AND P5, PT, R16, R19, PT ;  /* 0x000000131000720c */ /* 0x008fc60003fa6270 */
[----:B------:R-:W3:Y:S01]  /*efd20*/  LDL.LU R16, [R1+0x4a44] ;  /* 0x004a440001107983 */ /* 0x000ee20000300800 */
[C---:B------:R-:W-:Y:S01]  /*efd30*/  IADD3 R33, R31.reuse, R0, RZ ;  /* 0x000000001f217210 */ /* 0x040fe20007ffe0ff */
[----:B------:R-:W-:Y:S01]  /*efd40*/  IMAD.WIDE R20, R31, 0x4, R8 ;  /* 0x000000041f147825 */ /* 0x000fe200078e0208 */
[----:B------:R-:W4:Y:S03]  /*efd50*/  LDC R0, c[0x0][0x248] ;  /* 0x00009200ff007b82 */ /* 0x000f260000000800 */
[----:B------:R-:W-:Y:S01]  /*efd60*/  IMAD.WIDE R22, R33, 0x4, R2 ;  /* 0x0000000421167825 */ /* 0x000fe200078e0202 */
[-C--:B------:R-:W-:Y:S02]  /*efd70*/  ISETP.LT.AND P1, PT, R13, R18.reuse, !P2 ;  /* 0x000000120d00720c */ /* 0x080fe40005721270 */
[-C--:B------:R-:W-:Y:S01]  /*efd80*/  ISETP.LT.AND P3, PT, R17, R18.reuse, !P2 ;  /* 0x000000121100720c */ /* 0x080fe20005761270 */
[----:B------:R1:W-:Y:S01]  /*efd90*/  @P6 STG.E desc[UR60][R20.64], R108 ;  /* 0x0000006c14006986 */ /* 0x0003e2000c10193c */
[----:B------:R-:W-:-:S03]  /*efda0*/  ISETP.LT.AND P2, PT, R15, R18, !P2 ;  /* 0x000000120f00720c */ /* 0x000fc60005741270 */
[----:B------:R1:W-:Y:S01]  /*efdb0*/  @P0 STG.E desc[UR60][R22.64], R136 ;  /* 0x0000008816000986 */ /* 0x0003e2000c10193c */
[-C--:B------:R-:W-:Y:S02]  /*efdc0*/  ISETP.LT.AND P0, PT, R11, R18.reuse, !P4 ;  /* 0x000000120b00720c */ /* 0x080fe40006701270 */
[----:B------:R-:W-:Y:S01]  /*efdd0*/  ISETP.LT.AND P6, PT, R13, R18, !P4 ;  /* 0x000000120d00720c */ /* 0x000fe200067c1270 */
[C---:B-1----:R-:W-:Y:S02]  /*efde0*/  IMAD.IADD R35, R33.reuse, 0x1, R10 ;  /* 0x0000000121237824 */ /* 0x042fe400078e020a */
[----:B------:R-:W-:-:S04]  /*efdf0*/  IMAD.WIDE R24, R33, 0x4, R4 ;  /* 0x0000000421187825 */ /* 0x000fc800078e0204 */
[----:B------:R-:W-:-:S04]  /*efe00*/  IMAD.WIDE R26, R33, 0x4, R6 ;  /* 0x00000004211a7825 */ /* 0x000fc800078e0206 */
[----:B------:R-:W-:Y:S01]  /*efe10*/  IMAD.WIDE R28, R33, 0x4, R8 ;  /* 0x00000004211c7825 */ /* 0x000fe200078e0208 */
[----:B------:R-:W1:Y:S03]  /*efe20*/  LDC R10, c[0x0][0x248] ;  /* 0x00009200ff0a7b82 */ /* 0x000e660000000800 */
[----:B------:R-:W-:-:S04]  /*efe30*/  IMAD.WIDE R20, R35, 0x4, R2 ;  /* 0x0000000423147825 */ /* 0x000fc800078e0202 */
[----:B------:R-:W-:Y:S01]  /*efe40*/  IMAD.WIDE R22, R35, 0x4, R4 ;  /* 0x0000000423167825 */ /* 0x000fe200078e0204 */
[----:B------:R4:W-:Y:S04]  /*efe50*/  @P1 STG.E desc[UR60][R24.64], R128 ;  /* 0x0000008018001986 */ /* 0x0009e8000c10193c */
[----:B------:R4:W-:Y:S01]  /*efe60*/  @P3 STG.E desc[UR60][R26.64], R164 ;  /* 0x000000a41a003986 */ /* 0x0009e2000c10193c */
[----:B------:R-:W-:-:S03]  /*efe70*/  ISETP.LT.AND P1, PT, R17, R18, !P4 ;  /* 0x000000121100720c */ /* 0x000fc60006721270 */
[----:B------:R-:W-:Y:S01]  /*efe80*/  @P2 STG.E desc[UR60][R28.64], R160 ;  /* 0x000000a01c002986 */ /* 0x000fe2000c10193c */
[----:B------:R-:W-:-:S03]  /*efe90*/  ISETP.LT.AND P4, PT, R15, R18, !P4 ;  /* 0x000000120f00720c */ /* 0x000fc60006781270 */
[----:B------:R4:W-:Y:S01]  /*efea0*/  @P0 STG.E desc[UR60][R20.64], R113 ;  /* 0x0000007114000986 */ /* 0x0009e2000c10193c */
[----:B------:R-:W-:-:S03]  /*efeb0*/  ISETP.LT.AND P3, PT, R11, R18, !P5 ;  /* 0x000000120b00720c */ /* 0x000fc60006f61270 */
[----:B------:R3:W-:Y:S01]  /*efec0*/  @P6 STG.E desc[UR60][R22.64], R117 ;  /* 0x0000007516006986 */ /* 0x0007e2000c10193c */
[----:B------:R-:W-:Y:S02]  /*efed0*/  ISETP.LT.AND P6, PT, R13, R18, !P5 ;  /* 0x000000120d00720c */ /* 0x000fe40006fc1270 */
[C---:B----4-:R-:W-:Y:S01]  /*efee0*/  IADD3 R33, R35.reuse, R0, RZ ;  /* 0x0000000023217210 */ /* 0x050fe20007ffe0ff */
[----:B------:R-:W-:-:S04]  /*efef0*/  IMAD.WIDE R30, R35, 0x4, R6 ;  /* 0x00000004231e7825 */ /* 0x000fc800078e0206 */
[----:B------:R-:W-:-:S04]  /*eff00*/  IMAD.WIDE R24, R35, 0x4, R8 ;  /* 0x0000000423187825 */ /* 0x000fc800078e0208 */
[C---:B------:R-:W-:Y:S01]  /*eff10*/  IMAD.WIDE R26, R33.reuse, 0x4, R2 ;  /* 0x00000004211a7825 */ /* 0x040fe200078e0202 */
[----:B------:R-:W-:Y:S01]  /*eff20*/  ISETP.GE.AND P2, PT, R32, R19, PT ;  /* 0x000000132000720c */ /* 0x000fe20003f46270 */
[----:B------:R-:W4:Y:S01]  /*eff30*/  LDC R0, c[0x0][0x248] ;  /* 0x00009200ff007b82 */ /* 0x000f220000000800 */
[----:B------:R1:W-:Y:S01]  /*eff40*/  @P1 STG.E desc[UR60][R30.64], R133 ;  /* 0x000000851e001986 */ /* 0x0003e2000c10193c */
[----:B------:R-:W-:-:S03]  /*eff50*/  IMAD.WIDE R20, R33, 0x4, R4 ;  /* 0x0000000421147825 */ /* 0x000fc600078e0204 */
[----:B------:R1:W-:Y:S04]  /*eff60*/  @P4 STG.E desc[UR60][R24.64], R109 ;  /* 0x0000006d18004986 */ /* 0x0003e8000c10193c */
[----:B------:R1:W-:Y:S04]  /*eff70*/  @P3 STG.E desc[UR60][R26.64], R137 ;  /* 0x000000891a003986 */ /* 0x0003e8000c10193c */
[----:B------:R1:W-:Y:S01]  /*eff80*/  @P6 STG.E desc[UR60][R20.64], R129 ;  /* 0x0000008114006986 */ /* 0x0003e2000c10193c */
[----:B--2---:R-:W-:-:S03]  /*eff90*/  ISETP.GE.AND P0, PT, R14, R19, PT ;  /* 0x000000130e00720c */ /* 0x004fc60003f06270 */
[----:B------:R-:W2:Y:S01]  /*effa0*/  LDL.LU R14, [R1+0x4a40] ;  /* 0x004a4000010e7983 */ /* 0x000ea20000300800 */
[----:B---3--:R-:W-:-:S03]  /*effb0*/  ISETP.GE.AND P6, PT, R16, R19, PT ;  /* 0x000000131000720c */ /* 0x008fc60003fc6270 */
[----:B------:R-:W3:Y:S01]  /*effc0*/  LDL.LU R16, [R1+0x4a2c] ;  /* 0x004a2c0001107983 */ /* 0x000ee20000300800 */
[-C--:B------:R-:W-:Y:S01]  /*effd0*/  ISETP.LT.AND P1, PT, R17, R18.reuse, !P5 ;  /* 0x000000121100720c */ /* 0x080fe20006f21270 */
[----:B------:R-:W-:Y:S01]  /*effe0*/  IMAD.WIDE R22, R33, 0x4, R6 ;  /* 0x0000000421167825 */ /* 0x000fe200078e0206 */
[-C--:B------:R-:W-:Y:S02]  /*efff0*/  ISETP.LT.AND P5, PT, R15, R18.reuse, !P5 ;  /* 0x000000120f00720c */ /* 0x080fe40006fa1270 */
[-C--:B------:R-:W-:Y:S02]  /*f0000*/  ISETP.LT.AND P4, PT, R11, R18.reuse, !P2 ;  /* 0x000000120b00720c */ /* 0x080fe40005781270 */
[-C--:B------:R-:W-:Y:S01]  /*f0010*/  ISETP.LT.AND P3, PT, R13, R18.reuse, !P2 ;  /* 0x000000120d00720c */ /* 0x080fe20005761270 */
[C---:B-1----:R-:W-:Y:S02]  /*f0020*/  IMAD.IADD R31, R33.reuse, 0x1, R10 ;  /* 0x00000001211f7824 */ /* 0x042fe400078e020a */
[----:B------:R-:W-:Y:S01]  /*f0030*/  IMAD.WIDE R24, R33, 0x4, R8 ;  /* 0x0000000421187825 */ /* 0x000fe200078e0208 */
[----:B------:R-:W2:Y:S04]  /*f0040*/  LDL.LU R34, [R1+0x4a28] ;  /* 0x004a280001227983 */ /* 0x000ea80000300800 */
[----:B------:R1:W-:Y:S01]  /*f0050*/  @P1 STG.E desc[UR60][R22.64], R165 ;  /* 0x000000a516001986 */ /* 0x0003e2000c10193c */
[----:B------:R-:W-:-:S02]  /*f0060*/  ISETP.LT.AND P1, PT, R17, R18, !P2 ;  /* 0x000000121100720c */ /* 0x000fc40005721270 */
[----:B------:R-:W-:Y:S01]  /*f0070*/  ISETP.LT.AND P2, PT, R15, R18, !P2 ;  /* 0x000000120f00720c */ /* 0x000fe20005741270 */
[----:B------:R-:W-:-:S04]  /*f0080*/  IMAD.WIDE R26, R31, 0x4, R2 ;  /* 0x000000041f1a7825 */ /* 0x000fc800078e0202 */
[----:B------:R-:W-:-:S04]  /*f0090*/  IMAD.WIDE R28, R31, 0x4, R4 ;  /* 0x000000041f1c7825 */ /* 0x000fc800078e0204 */
[C---:B------:R-:W-:Y:S01]  /*f00a0*/  IMAD.WIDE R20, R31.reuse, 0x4, R6 ;  /* 0x000000041f147825 */ /* 0x040fe200078e0206 */
[----:B------:R4:W-:Y:S04]  /*f00b0*/  @P5 STG.E desc[UR60][R24.64], R161 ;  /* 0x000000a118005986 */ /* 0x0009e8000c10193c */
[----:B------:R4:W-:Y:S04]  /*f00c0*/  @P4 STG.E desc[UR60][R26.64], R114 ;  /* 0x000000721a004986 */ /* 0x0009e8000c10193c */
[----:B------:R4:W-:Y:S04]  /*f00d0*/  @P3 STG.E desc[UR60][R28.64], R118 ;  /* 0x000000761c003986 */ /* 0x0009e8000c10193c */
[----:B------:R-:W2:Y:S01]  /*f00e0*/  LDL.LU R32, [R1+0x4a18] ;  /* 0x004a180001207983 */ /* 0x000ea20000300800 */
[----:B------:R-:W3:Y:S01]  /*f00f0*/  LDC R10, c[0x0][0x248] ;  /* 0x00009200ff0a7b82 */ /* 0x000ee20000000800 */
[----:B-1----:R-:W-:-:S02]  /*f0100*/  IMAD.WIDE R22, R31, 0x4, R8 ;  /* 0x000000041f167825 */ /* 0x002fc400078e0208 */
[----:B------:R1:W-:Y:S04]  /*f0110*/  @P1 STG.E desc[UR60][R20.64], R134 ;  /* 0x0000008614001986 */ /* 0x0003e8000c10193c */
[----:B------:R1:W-:Y:S01]  /*f0120*/  @P2 STG.E desc[UR60][R22.64], R110 ;  /* 0x0000006e16002986 */ /* 0x0003e2000c10193c */
[-C--:B------:R-:W-:Y:S02]  /*f0130*/  ISETP.LT.AND P4, PT, R11, R18.reuse, !P0 ;  /* 0x000000120b00720c */ /* 0x080fe40004781270 */
[-C--:B------:R-:W-:Y:S02]  /*f0140*/  ISETP.LT.AND P5, PT, R13, R18.reuse, !P0 ;  /* 0x000000120d00720c */ /* 0x080fe400047a1270 */
[----:B------:R-:W-:Y:S02]  /*f0150*/  ISETP.LT.AND P3, PT, R17, R18, !P0 ;  /* 0x000000121100720c */ /* 0x000fe40004761270 */
[----:B----4-:R-:W-:-:S02]  /*f0160*/  IADD3 R33, R31, R0, RZ ;  /* 0x000000001f217210 */ /* 0x010fc40007ffe0ff */
[----:B------:R-:W4:Y:S03]  /*f0170*/  LDC R0, c[0x0][0x248] ;  /* 0x00009200ff007b82 */ /* 0x000f260000000800 */
[----:B------:R-:W-:-:S04]  /*f0180*/  IMAD.WIDE R24, R33, 0x4, R2 ;  /* 0x0000000421187825 */ /* 0x000fc800078e0202 */
[----:B------:R-:W-:-:S04]  /*f0190*/  IMAD.WIDE R26, R33, 0x4, R4 ;  /* 0x00000004211a7825 */ /* 0x000fc800078e0204 */
[----:B------:R-:W-:Y:S01]  /*f01a0*/  IMAD.WIDE R28, R33, 0x4, R6 ;  /* 0x00000004211c7825 */ /* 0x000fe200078e0206 */
[----:B------:R-:W-:Y:S01]  /*f01b0*/  ISETP.LT.AND P0, PT, R15, R18, !P0 ;  /* 0x000000120f00720c */ /* 0x000fe20004701270 */
[----:B------:R1:W-:Y:S01]  /*f01c0*/  @P4 STG.E desc[UR60][R24.64], R138 ;  /* 0x0000008a18004986 */ /* 0x0003e2000c10193c */
[----:B---3--:R-:W-:-:S03]  /*f01d0*/  ISETP.GE.AND P2, PT, R16, R19, PT ;  /* 0x000000131000720c */ /* 0x008fc60003f46270 */
[----:B------:R-:W3:Y:S04]  /*f01e0*/  LDL.LU R16, [R1+0x4a14] ;  /* 0x004a140001107983 */ /* 0x000ee80000300800 */
[----:B------:R4:W-:Y:S01]  /*f01f0*/  @P5 STG.E desc[UR60][R26.64], R130 ;  /* 0x000000821a005986 */ /* 0x0009e2000c10193c */
[----:B------:R-:W-:-:S03]  /*f0200*/  ISETP.LT.AND P4, PT, R11, R18, !P6 ;  /* 0x000000120b00720c */ /* 0x000fc60007781270 */
[----:B------:R4:W-:Y:S01]  /*f0210*/  @P3 STG.E desc[UR60][R28.64], R166 ;  /* 0x000000a61c003986 */ /* 0x0009e2000c10193c */
[-C--:B------:R-:W-:Y:S02]  /*f0220*/  ISETP.LT.AND P5, PT, R13, R18.reuse, !P6 ;  /* 0x000000120d00720c */ /* 0x080fe400077a1270 */
[----:B------:R-:W-:Y:S01]  /*f0230*/  ISETP.LT.AND P3, PT, R17, R18, !P6 ;  /* 0x000000121100720c */ /* 0x000fe20007761270 */
[C---:B------:R-:W-:Y:S01]  /*f0240*/  IMAD.IADD R31, R33.reuse, 0x1, R10 ;  /* 0x00000001211f7824 */ /* 0x040fe200078e020a */
[----:B--2---:R-:W-:Y:S01]  /*f0250*/  ISETP.GE.AND P1, PT, R14, R19, PT ;  /* 0x000000130e00720c */ /* 0x004fe20003f26270 */
[----:B-1----:R-:W-:Y:S01]  /*f0260*/  IMAD.WIDE R20, R33, 0x4, R8 ;  /* 0x0000000421147825 */ /* 0x002fe200078e0208 */
[----:B------:R-:W1:Y:S03]  /*f0270*/  LDC R14, c[0x0][0x248] ;  /* 0x00009200ff0e7b82 */ /* 0x000e660000000800 */
[----:B------:R-:W-:-:S04]  /*f0280*/  IMAD.WIDE R22, R31, 0x4, R2 ;  /* 0x000000041f167825 */ /* 0x000fc800078e0202 */
[----:B------:R-:W-:-:S04]  /*f0290*/  IMAD.WIDE R24, R31, 0x4, R4 ;  /* 0x000000041f187825 */ /* 0x000fc800078e0204 */
[----:B----4-:R-:W-:Y:S01]  /*f02a0*/  IMAD.WIDE R26, R31, 0x4, R6 ;  /* 0x000000041f1a7825 */ /* 0x010fe200078e0206 */
[----:B------:R2:W-:Y:S01]  /*f02b0*/  @P0 STG.E desc[UR60][R20.64], R162 ;  /* 0x000000a214000986 */ /* 0x0005e2000c10193c */
[----:B------:R-:W-:-:S03]  /*f02c0*/  ISETP.LT.AND P6, PT, R15, R18, !P6 ;  /* 0x000000120f00720c */ /* 0x000fc600077c1270 */
[----:B------:R4:W-:Y:S01]  /*f02d0*/  @P4 STG.E desc[UR60][R22.64], R115 ;  /* 0x0000007316004986 */ /* 0x0009e2000c10193c */
[----:B------:R-:W-:-:S03]  /*f02e0*/  ISETP.LT.AND P0, PT, R11, R18, !P1 ;  /* 0x000000120b00720c */ /* 0x000fc60004f01270 */
[----:B------:R1:W-:Y:S01]  /*f02f0*/  @P5 STG.E desc[UR60][R24.64], R119 ;  /* 0x0000007718005986 */ /* 0x0003e2000c10193c */
[----:B------:R-:W-:-:S03]  /*f0300*/  ISETP.LT.AND P4, PT, R13, R18, !P1 ;  /* 0x000000120d00720c */ /* 0x000fc60004f81270 */
[----:B------:R1:W-:Y:S01]  /*f0310*/  @P3 STG.E desc[UR60][R26.64], R135 ;  /* 0x000000871a003986 */ /* 0x0003e2000c10193c */
[----:B------:R-:W-:Y:S02]  /*f0320*/  ISETP.LT.AND P3, PT, R17, R18, !P1 ;  /* 0x000000121100720c */ /* 0x000fe40004f61270 */
[C---:B------:R-:W-:Y:S01]  /*f0330*/  IADD3 R33, R31.reuse, R0, RZ ;  /* 0x000000001f217210 */ /* 0x040fe20007ffe0ff */
[----:B------:R-:W-:Y:S01]  /*f0340*/  IMAD.WIDE R28, R31, 0x4, R8 ;  /* 0x000000041f1c7825 */ /* 0x000fe200078e0208 */
[-C--:B------:R-:W-:Y:S02]  /*f0350*/  ISETP.LT.AND P1, PT, R15, R18.reuse, !P1 ;  /* 0x000000120f00720c */ /* 0x080fe40004f21270 */
[----:B------:R-:W-:Y:S01]  /*f0360*/  ISETP.LT.AND P5, PT, R13, R18, !P2 ;  /* 0x000000120d00720c */ /* 0x000fe200057a1270 */
[----:B------:R-:W3:Y:S01]  /*f0370*/  LDC R0, c[0x0][0x248] ;  /* 0x00009200ff007b82 */ /* 0x000ee20000000800 */
[----:B------:R-:W-:-:S04]  /*f0380*/  IMAD.WIDE R30, R33, 0x4, R2 ;  /* 0x00000004211e7825 */ /* 0x000fc800078e0202 */
[----:B--2---:R-:W-:-:S04]  /*f0390*/  IMAD.WIDE R20, R33, 0x4, R4 ;  /* 0x0000000421147825 */ /* 0x004fc800078e0204 */
[----:B----4-:R-:W-:Y:S01]  /*f03a0*/  IMAD.WIDE R22, R33, 0x4, R6 ;  /* 0x0000000421167825 */ /* 0x010fe200078e0206 */
[----:B------:R-:W-:Y:S04]  /*f03b0*/  @P6 STG.E desc[UR60][R28.64], R111 ;  /* 0x0000006f1c006986 */ /* 0x000fe8000c10193c */
[----:B------:R2:W-:Y:S01]  /*f03c0*/  @P0 STG.E desc[UR60][R30.64], R139 ;  /* 0x0000008b1e000986 */ /* 0x0005e2000c10193c */
[----:B------:R-:W-:-:S03]  /*f03d0*/  ISETP.LT.AND P6, PT, R11, R18, !P2 ;  /* 0x000000120b00720c */ /* 0x000fc600057c1270 */
[----:B------:R4:W-:Y:S04]  /*f03e0*/  @P4 STG.E desc[UR60][R20.64], R131 ;  /* 0x0000008314004986 */ /* 0x0009e8000c10193c */
[----:B------:R3:W-:Y:S01]  /*f03f0*/  @P3 STG.E desc[UR60][R22.64], R167 ;  /* 0x000000a716003986 */ /* 0x0007e2000c10193c */
[----:B------:R-:W-:Y:S01]  /*f0400*/  ISETP.LT.AND P3, PT, R17, R18, !P2 ;  /* 0x000000121100720c */ /* 0x000fe20005761270 */
[C---:B-1----:R-:W-:Y:S02]  /*f0410*/  IMAD.IADD R35, R33.reuse, 0x1, R14 ;  /* 0x0000000121237824 */ /* 0x042fe400078e020e */
[----:B------:R-:W-:-:S04]  /*f0420*/  IMAD.WIDE R24, R33, 0x4, R8 ;  /* 0x0000000421187825 */ /* 0x000fc800078e0208 */
[C---:B------:R-:W-:Y:S01]  /*f0430*/  IMAD.WIDE R26, R35.reuse, 0x4, R2 ;  /* 0x00000004231a7825 */ /* 0x040fe200078e0202 */
[----:B------:R-:W1:Y:S01]  /*f0440*/  LDC R10, c[0x0][0x248] ;  /* 0x00009200ff0a7b82 */ /* 0x000e620000000800 */
[----:B--2---:R-:W2:Y:S02]  /*f0450*/  LDL.LU R30, [R1+0x4a10] ;  /* 0x004a1000011e7983 */ /* 0x004ea40000300800 */
[----:B------:R-:W-:-:S04]  /*f0460*/  IMAD.WIDE R28, R35, 0x4, R4 ;  /* 0x00000004231c7825 */ /* 0x000fc800078e0204 */
[----:B----4-:R-:W-:Y:S01]  /*f0470*/  IMAD.WIDE R20, R35, 0x4, R6 ;  /* 0x0000000423147825 */ /* 0x010fe200078e0206 */
[----:B------:R4:W-:Y:S04]  /*f0480*/  @P1 STG.E desc[UR60][R24.64], R163 ;  /* 0x000000a318001986 */ /* 0x0009e8000c10193c */
[----:B------:R4:W-:Y:S04]  /*f0490*/  @P6 STG.E desc[UR60][R26.64], R156 ;  /* 0x0000009c1a006986 */ /* 0x0009e8000c10193c */
[----:B------:R4:W-:Y:S01]  /*f04a0*/  @P5 STG.E desc[UR60][R28.64], R152 ;  /* 0x000000981c005986 */ /* 0x0009e2000c10193c */
[----:B------:R-:W-:-:S03]  /*f04b0*/  ISETP.GE.AND P0, PT, R34, R19, PT ;  /* 0x000000132200720c */ /* 0x000fc60003f06270 */
[----:B------:R1:W-:Y:S01]  /*f04c0*/  @P3 STG.E desc[UR60][R20.64], R172 ;  /* 0x000000ac14003986 */ /* 0x0003e2000c10193c */
[-C--:B------:R-:W-:Y:S01]  /*f04d0*/  ISETP.LT.AND P2, PT, R15, R18.reuse, !P2 ;  /* 0x000000120f00720c */ /* 0x080fe20005741270 */
[----:B------:R-:W1:Y:S01]  /*f04e0*/  LDC R14, c[0x0][0x248] ;  /* 0x00009200ff0e7b82 */ /* 0x000e620000000800 */
[----:B---3--:R-:W-:Y:S02]  /*f04f0*/  ISETP.GE.AND P3, PT, R16, R19, PT ;  /* 0x000000131000720c */ /* 0x008fe40003f66270 */
[----:B------:R-:W3:Y:S01]  /*f0500*/  LDL.LU R16, [R1+0x49fc] ;  /* 0x0049fc0001107983 */ /* 0x000ee20000300800 */
[-C--:B------:R-:W-:Y:S02]  /*f0510*/  ISETP.LT.AND P6, PT, R11, R18.reuse, !P0 ;  /* 0x000000120b00720c */ /* 0x080fe400047c1270 */
[-C--:B------:R-:W-:Y:S02]  /*f0520*/  ISETP.LT.AND P4, PT, R13, R18.reuse, !P0 ;  /* 0x000000120d00720c */ /* 0x080fe40004781270 */
[----:B------:R-:W-:-:S02]  /*f0530*/  ISETP.LT.AND P5, PT, R17, R18, !P0 ;  /* 0x000000121100720c */ /* 0x000fc400047a1270 */
[C---:B------:R-:W-:Y:S01]  /*f0540*/  IADD3 R31, R35.reuse, R0, RZ ;  /* 0x00000000231f7210 */ /* 0x040fe20007ffe0ff */
[----:B------:R-:W-:Y:S01]  /*f0550*/  IMAD.WIDE R22, R35, 0x4, R8 ;  /* 0x0000000423167825 */ /* 0x000fe200078e0208 */
[----:B------:R-:W-:Y:S02]  /*f0560*/  ISETP.GE.AND P1, PT, R32, R19, PT ;  /* 0x000000132000720c */ /* 0x000fe40003f26270 */
[----:B------:R-:W-:Y:S01]  /*f0570*/  ISETP.LT.AND P0, PT, R15, R18, !P0 ;  /* 0x000000120f00720c */ /* 0x000fe20004701270 */
[----:B------:R-:W2:Y:S01]  /*f0580*/  LDC R0, c[0x0][0x248] ;  /* 0x00009200ff007b82 */ /* 0x000ea20000000800 */
[----:B----4-:R-:W-:-:S04]  /*f0590*/  IMAD.WIDE R24, R31, 0x4, R2 ;  /* 0x000000041f187825 */ /* 0x010fc800078e0202 */
[----:B------:R-:W-:-:S04]  /*f05a0*/  IMAD.WIDE R26, R31, 0x4, R4 ;  /* 0x000000041f1a7825 */ /* 0x000fc800078e0204 */
[----:B------:R-:W-:Y:S01]  /*f05b0*/  IMAD.WIDE R28, R31, 0x4, R6 ;  /* 0x000000041f1c7825 */ /* 0x000fe200078e0206 */
[----:B------:R4:W-:Y:S04]  /*f05c0*/  @P2 STG.E desc[UR60][R22.64], R140 ;  /* 0x0000008c16002986 */ /* 0x0009e8000c10193c */
[----:B------:R4:W-:Y:S04]  /*f05d0*/  @P6 STG.E desc[UR60][R24.64], R176 ;  /* 0x000000b018006986 */ /* 0x0009e8000c10193c */
[----:B------:R4:W-:Y:S01]  /*f05e0*/  @P4 STG.E desc[UR60][R26.64], R168 ;  /* 0x000000a81a004986 */ /* 0x0009e2000c10193c */
[----:B------:R-:W-:-:S03]  /*f05f0*/  ISETP.LT.AND P2, PT, R11, R18, !P1 ;  /* 0x000000120b00720c */ /* 0x000fc60004f41270 */
[----:B------:R4:W-:Y:S01]  /*f0600*/  @P5 STG.E desc[UR60][R28.64], R192 ;  /* 0x000000c01c005986 */ /* 0x0009e2000c10193c */
[-C--:B------:R-:W-:Y:S02]  /*f0610*/  ISETP.LT.AND P5, PT, R13, R18.reuse, !P1 ;  /* 0x000000120d00720c */ /* 0x080fe40004fa1270 */
[-C--:B------:R-:W-:Y:S02]  /*f0620*/  ISETP.LT.AND P4, PT, R17, R18.reuse, !P1 ;  /* 0x000000121100720c */ /* 0x080fe40004f81270 */
[----:B------:R-:W-:Y:S01]  /*f0630*/  ISETP.LT.AND P1, PT, R15, R18, !P1 ;  /* 0x000000120f00720c */ /* 0x000fe20004f21270 */
[C---:B-1----:R-:W-:Y:S02]  /*f0640*/  IMAD.IADD R33, R31.reuse, 0x1, R10 ;  /* 0x000000011f217824 */ /* 0x042fe400078e020a */
[----:B------:R-:W-:-:S04]  /*f0650*/  IMAD.WIDE R20, R31, 0x4, R8 ;  /* 0x000000041f147825 */ /* 0x000fc800078e0208 */
[----:B----4-:R-:W-:-:S04]  /*f0660*/  IMAD.WIDE R22, R33, 0x4, R2 ;  /* 0x0000000421167825 */ /* 0x010fc800078e0202 */
[----:B------:R-:W-:-:S04]  /*f0670*/  IMAD.WIDE R24, R33, 0x4, R4 ;  /* 0x0000000421187825 */ /* 0x000fc800078e0204 */
[----:B------:R-:W-:Y:S01]  /*f0680*/  IMAD.WIDE R26, R33, 0x4, R6 ;  /* 0x00000004211a7825 */ /* 0x000fe200078e0206 */
[----:B------:R-:W4:Y:S04]  /*f0690*/  LDL.LU R34, [R1+0x49e0] ;  /* 0x0049e00001227983 */ /* 0x000f280000300800 */
[----:B------:R1:W-:Y:S01]  /*f06a0*/  @P0 STG.E desc[UR60][R20.64], R188 ;  /* 0x000000bc14000986 */ /* 0x0003e2000c10193c */
[----:B------:R-:W-:Y:S01]  /*f06b0*/  ISETP.LT.AND P6, PT, R11, R18, !P3 ;  /* 0x000000120b00720c */ /* 0x000fe20005fc1270 */
[C---:B------:R-:W-:Y:S02]  /*f06c0*/  IMAD.WIDE R28, R33.reuse, 0x4, R8 ;  /* 0x00000004211c7825 */ /* 0x040fe400078e0208 */
[----:B------:R1:W-:Y:S04]  /*f06d0*/  @P2 STG.E desc[UR60][R22.64], R157 ;  /* 0x0000009d16002986 */ /* 0x0003e8000c10193c */
[----:B------:R1:W-:Y:S04]  /*f06e0*/  @P5 STG.E desc[UR60][R24.64], R153 ;  /* 0x0000009918005986 */ /* 0x0003e8000c10193c */
[----:B------:R1:W-:Y:S04]  /*f06f0*/  @P4 STG.E desc[UR60][R26.64], R173 ;  /* 0x000000ad1a004986 */ /* 0x0003e8000c10193c */
[----:B------:R1:W-:Y:S04]  /*f0700*/  @P1 STG.E desc[UR60][R28.64], R141 ;  /* 0x0000008d1c001986 */ /* 0x0003e8000c10193c */
[----:B------:R-:W4:Y:S01]  /*f0710*/  LDL.LU R32, [R1+0x49dc] ;  /* 0x0049dc0001207983 */ /* 0x000f220000300800 */
[----:B--2---:R-:W-:Y:S01]  /*f0720*/  IADD3 R35, R33, R0, RZ ;  /* 0x0000000021237210 */ /* 0x004fe20007ffe0ff */
[----:B------:R-:W2:Y:S08]  /*f0730*/  LDC R10, c[0x0][0x248] ;  /* 0x00009200ff0a7b82 */ /* 0x000eb00000000800 */
[----:B------:R-:W2:Y:S01]  /*f0740*/  LDC R0, c[0x0][0x248] ;  /* 0x00009200ff007b82 */ /* 0x000ea20000000800 */
[----:B------:R-:W-:Y:S01]  /*f0750*/  IMAD.IADD R33, R35, 0x1, R14 ;  /* 0x0000000123217824 */ /* 0x000fe200078e020e */
[----:B---3--:R-:W-:-:S02]  /*f0760*/  ISETP.GE.AND P1, PT, R16, R19, PT ;  /* 0x000000131000720c */ /* 0x008fc40003f26270 */
[----:B------:R-:W3:Y:S04]  /*f0770*/  LDL.LU R16, [R1+0x49d8] ;  /* 0x0049d80001107983 */ /* 0x000ee80000300800 */
[----:B------:R-:W3:Y:S01]  /*f0780*/  LDL.LU R14, [R1+0x49d4] ;  /* 0x0049d400010e7983 */ /* 0x000ee20000300800 */
[----:B------:R-:W-:Y:S01]  /*f0790*/  ISETP.GE.AND P0, PT, R30, R19, PT ;  /* 0x000000131e00720c */ /* 0x000fe20003f06270 */
[----:B------:R-:W-:Y:S01]  /*f07a0*/  IMAD.WIDE R30, R35, 0x4, R2 ;  /* 0x00000004231e7825 */ /* 0x000fe200078e0202 */
[-C--:B------:R-:W-:Y:S02]  /*f07b0*/  ISETP.LT.AND P5, PT, R13, R18.reuse, !P3 ;  /* 0x000000120d00720c */ /* 0x080fe40005fa1270 */
[-C--:B------:R-:W-:Y:S02]  /*f07c0*/  ISETP.LT.AND P2, PT, R17, R18.reuse, !P3 ;  /* 0x000000121100720c */ /* 0x080fe40005f41270 */
[-C--:B------:R-:W-:Y:S01]  /*f07d0*/  ISETP.LT.AND P3, PT, R15, R18.reuse, !P3 ;  /* 0x000000120f00720c */ /* 0x080fe20005f61270 */
[----:B------:R2:W-:Y:S01]  /*f07e0*/  @P6 STG.E desc[UR60][R30.64], R177 ;  /* 0x000000b11e006986 */ /* 0x0005e2000c10193c */
[----:B------:R-:W-:-:S02]  /*f07f0*/  ISETP.LT.AND P6, PT, R11, R18, !P0 ;  /* 0x000000120b00720c */ /* 0x000fc400047c1270 */
[----:B------:R-:W-:Y:S01]  /*f0800*/  ISETP.LT.AND P4, PT, R13, R18, !P0 ;  /* 0x000000120d00720c */ /* 0x000fe20004781270 */
[----:B-1----:R-:W-:-:S04]  /*f0810*/  IMAD.WIDE R20, R35, 0x4, R4 ;  /* 0x0000000423147825 */ /* 0x002fc800078e0204 */
[----:B------:R-:W-:-:S04]  /*f0820*/  IMAD.WIDE R22, R35, 0x4, R6 ;  /* 0x0000000423167825 */ /* 0x000fc800078e0206 */
[----:B------:R-:W-:-:S04]  /*f0830*/  IMAD.WIDE R24, R35, 0x4, R8 ;  /* 0x0000000423187825 */ /* 0x000fc800078e0208 */
[----:B------:R-:W-:-:S04]  /*f0840*/  IMAD.WIDE R26, R33, 0x4, R2 ;  /* 0x00000004211a7825 */ /* 0x000fc800078e0202 */
[----:B------:R-:W-:Y:S01]  /*f0850*/  IMAD.WIDE R28, R33, 0x4, R4 ;  /* 0x00000004211c7825 */ /* 0x000fe200078e0204 */
[----:B------:R1:W-:Y:S04]  /*f0860*/  @P5 STG.E desc[UR60][R20.64], R169 ;  /* 0x000000a914005986 */ /* 0x0003e8000c10193c */
[----:B------:R1:W-:Y:S01]  /*f0870*/  @P2 STG.E desc[UR60][R22.64], R193 ;  /* 0x000000c116002986 */ /* 0x0003e2000c10193c */
[----:B------:R-:W-:-:S03]  /*f0880*/  ISETP.LT.AND P5, PT, R17, R18, !P0 ;  /* 0x000000121100720c */ /* 0x000fc600047a1270 */
[----:B------:R1:W-:Y:S01]  /*f0890*/  @P3 STG.E desc[UR60][R24.64], R189 ;  /* 0x000000bd18003986 */ /* 0x0003e2000c10193c */
[----:B------:R-:W-:-:S03]  /*f08a0*/  ISETP.LT.AND P0, PT, R15, R18, !P0 ;  /* 0x000000120f00720c */ /* 0x000fc60004701270 */
[----:B------:R1:W-:Y:S04]  /*f08b0*/  @P6 STG.E desc[UR60][R26.64], R158 ;  /* 0x0000009e1a006986 */ /* 0x0003e8000c10193c */
[----:B------:R4:W-:Y:S01]  /*f08c0*/  @P4 STG.E desc[UR60][R28.64], R154 ;  /* 0x0000009a1c004986 */ /* 0x0009e2000c10193c */
[-C--:B------:R-:W-:Y:S02]  /*f08d0*/  ISETP.LT.AND P6, PT, R11, R18.reuse, !P1 ;  /* 0x000000120b00720c */ /* 0x080fe40004fc1270 */
[-C--:B------:R-:W-:Y:S02]  /*f08e0*/  ISETP.LT.AND P4, PT, R13, R18.reuse, !P1 ;  /* 0x000000120d00720c */ /* 0x080fe40004f81270 */
[----:B------:R-:W-:Y:S02]  /*f08f0*/  ISETP.LT.AND P3, PT, R17, R18, !P1 ;  /* 0x000000121100720c */ /* 0x000fe40004f61270 */
[C---:B--2---:R-:W-:Y:S01]  /*f0900*/  IADD3 R31, R33.reuse, R0, RZ ;  /* 0x00000000211f7210 */ /* 0x044fe20007ffe0ff */
[----:B-1----:R-:W-:-:S04]  /*f0910*/  IMAD.WIDE R20, R33, 0x4, R6 ;  /* 0x0000000421147825 */ /* 0x002fc800078e0206 */
[----:B------:R-:W-:-:S04]  /*f0920*/  IMAD.WIDE R22, R33, 0x4, R8 ;  /* 0x0000000421167825 */ /* 0x000fc800078e0208 */
[----:B------:R-:W-:-:S04]  /*f0930*/  IMAD.WIDE R24, R31, 0x4, R2 ;  /* 0x000000041f187825 */ /* 0x000fc800078e0202 */
[----:B------:R-:W-:-:S04]  /*f0940*/  IMAD.WIDE R26, R31, 0x4, R4 ;  /* 0x000000041f1a7825 */ /* 0x000fc800078e0204 */
[----:B----4-:R-:W-:Y:S01]  /*f0950*/  IMAD.WIDE R28, R31, 0x4, R6 ;  /* 0x000000041f1c7825 */ /* 0x010fe200078e0206 */
[----:B------:R1:W-:Y:S01]  /*f0960*/  @P5 STG.E desc[UR60][R20.64], R174 ;  /* 0x000000ae14005986 */ /* 0x0003e2000c10193c */
[----:B------:R-:W-:-:S03]  /*f0970*/  ISETP.GE.AND P2, PT, R34, R19, PT ;  /* 0x000000132200720c */ /* 0x000fc60003f46270 */
[----:B------:R2:W-:Y:S04]  /*f0980*/  @P0 STG.E desc[UR60][R22.64], R142 ;  /* 0x0000008e16000986 */ /* 0x0005e8000c10193c */
[----:B------:R4:W-:Y:S04]  /*f0990*/  @P6 STG.E desc[UR60][R24.64], R178 ;  /* 0x000000b218006986 */ /* 0x0009e8000c10193c */
[----:B------:R4:W-:Y:S01]  /*f09a0*/  @P4 STG.E desc[UR60][R26.64], R170 ;  /* 0x000000aa1a004986 */ /* 0x0009e2000c10193c */
[----:B------:R-:W-:-:S03]  /*f09b0*/  ISETP.LT.AND P5, PT, R15, R18, !P1 ;  /* 0x000000120f00720c */ /* 0x000fc60004fa1270 */
[----:B------:R4:W-:Y:S01]  /*f09c0*/  @P3 STG.E desc[UR60][R28.64], R194 ;  /* 0x000000c21c003986 */ /* 0x0009e2000c10193c */
[----:B------:R-:W-:Y:S01]  /*f09d0*/  ISETP.LT.AND P3, PT, R11, R18, !P2 ;  /* 0x000000120b00720c */ /* 0x000fe20005761270 */
[C---:B------:R-:W-:Y:S01]  /*f09e0*/  IMAD.IADD R33, R31.reuse, 0x1, R10 ;  /* 0x000000011f217824 */ /* 0x040fe200078e020a */
[----:B------:R-:W4:Y:S01]  /*f09f0*/  LDC R0, c[0x0][0x248] ;  /* 0x00009200ff007b82 */ /* 0x000f220000000800 */
[----:B-1----:R-:W-:-:S04]  /*f0a00*/  IMAD.WIDE R20, R31, 0x4, R8 ;  /* 0x000000041f147825 */ /* 0x002fc800078e0208 */
[----:B--2---:R-:W-:Y:S01]  /*f0a10*/  IMAD.WIDE R22, R33, 0x4, R2 ;  /* 0x0000000421167825 */ /* 0x004fe200078e0202 */
[-C--:B---3--:R-:W-:Y:S02]  /*f0a20*/  ISETP.GE.AND P0, PT, R16, R19.reuse, PT ;  /* 0x000000131000720c */ /* 0x088fe40003f06270 */
[----:B------:R-:W-:Y:S01]  /*f0a30*/  ISETP.LT.AND P4, PT, R13, R18, !P2 ;  /* 0x000000120d00720c */ /* 0x000fe20005781270 */
[----:B------:R-:W2:Y:S04]  /*f0a40*/  LDL.LU R16, [R1+0x49d0] ;  /* 0x0049d00001107983 */ /* 0x000ea80000300800 */
[----:B------:R-:W-:Y:S04]  /*f0a50*/  @P5 STG.E desc[UR60][R20.64], R190 ;  /* 0x000000be14005986 */ /* 0x000fe8000c10193c */
[----:B------:R-:W-:Y:S01]  /*f0a60*/  @P3 STG.E desc[UR60][R22.64], R159 ;  /* 0x0000009f16003986 */ /* 0x000fe2000c10193c */
[----:B------:R-:W-:-:S03]  /*f0a70*/  ISETP.GE.AND P3, PT, R14, R19, PT ;  /* 0x000000130e00720c */ /* 0x000fc60003f66270 */
[----:B------:R-:W3:Y:S04]  /*f0a80*/  LDL.LU R34, [R1+0x49b8] ;  /* 0x0049b80001227983 */ /* 0x000ee80000300800 */
[----:B------:R-:W3:Y:S01]  /*f0a90*/  LDL.LU R14, [R1+0x49ac] ;  /* 0x0049ac00010e7983 */ /* 0x000ee20000300800 */
[----:B------:R-:W-:Y:S01]  /*f0aa0*/  ISETP.LT.AND P6, PT, R17, R18, !P2 ;  /* 0x000000121100720c */ /* 0x000fe200057c1270 */
[C---:B----4-:R-:W-:Y:S01]  /*f0ab0*/  IMAD.WIDE R24, R33.reuse, 0x4, R4 ;  /* 0x0000000421187825 */ /* 0x050fe200078e0204 */
[----:B------:R-:W1:Y:S03]  /*f0ac0*/  LDC R10, c[0x0][0x248] ;  /* 0x00009200ff0a7b82 */ /* 0x000e660000000800 */
[----:B------:R-:W-:Y:S01]  /*f0ad0*/  IMAD.WIDE R26, R33, 0x4, R6 ;  /* 0x00000004211a7825 */ /* 0x000fe200078e0206 */
[----:B------:R-:W-:-:S02]  /*f0ae0*/  ISETP.GE.AND P1, PT, R32, R19, PT ;  /* 0x000000132000720c */ /* 0x000fc40003f26270 */
[----:B------:R-:W-:Y:S01]  /*f0af0*/  ISETP.LT.AND P2, PT, R15, R18, !P2 ;  /* 0x000000120f00720c */ /* 0x000fe20005741270 */
[----:B------:R4:W-:Y:S01]  /*f0b00*/  @P4 STG.E desc[UR60][R24.64], R155 ;  /* 0x0000009b18004986 */ /* 0x0009e2000c10193c */
[----:B------:R-:W-:Y:S02]  /*f0b10*/  IADD3 R35, R33, R0, RZ ;  /* 0x0000000021237210 */ /* 0x000fe40007ffe0ff */
[-C--:B------:R-:W-:Y:S02]  /*f0b20*/  ISETP.LT.AND P5, PT, R11, R18.reuse, !P1 ;  /* 0x000000120b00720c */ /* 0x080fe40004fa1270 */
[-C--:B------:R-:W-:Y:S01]  /*f0b30*/  ISETP.LT.AND P4, PT, R17, R18.reuse, !P1 ;  /* 0x000000121100720c */ /* 0x080fe20004f81270 */
[----:B------:R-:W-:Y:S01]  /*f0b40*/  IMAD.WIDE R28, R33, 0x4, R8 ;  /* 0x00000004211c7825 */ /* 0x000fe200078e0208 */
[----:B------:R-:W3:Y:S04]  /*f0b50*/  LDS.128 R20, [R12] ;  /* 0x000000000c147984 */ /* 0x000ee80000000c00 */
[----:B------:R4:W-:Y:S01]  /*f0b60*/  @P6 STG.E desc[UR60][R26.64], R175 ;  /* 0x000000af1a006986 */ /* 0x0009e2000c10193c */
[----:B------:R-:W-:-:S02]  /*f0b70*/  ISETP.LT.AND P6, PT, R13, R18, !P1 ;  /* 0x000000120d00720c */ /* 0x000fc40004fc1270 */
[----:B------:R-:W-:Y:S01]  /*f0b80*/  ISETP.LT.AND P1, PT, R15, R18, !P1 ;  /* 0x000000120f00720c */ /* 0x000fe20004f21270 */
[----:B------:R-:W-:-:S04]  /*f0b90*/  IMAD.WIDE R30, R35, 0x4, R2 ;  /* 0x00000004231e7825 */ /* 0x000fc800078e0202 */
[----:B----4-:R-:W-:-:S04]  /*f0ba0*/  IMAD.WIDE R24, R35, 0x4, R4 ;  /* 0x0000000423187825 */ /* 0x010fc800078e0204 */
[C---:B------:R-:W-:Y:S01]  /*f0bb0*/  IMAD.WIDE R32, R35.reuse, 0x4, R8 ;  /* 0x0000000423207825 */ /* 0x040fe200078e0208 */
[----:B------:R4:W-:Y:S04]  /*f0bc0*/  @P2 STG.E desc[UR60][R28.64], R143 ;  /* 0x0000008f1c002986 */ /* 0x0009e8000c10193c */
[----:B------:R4:W-:Y:S01]  /*f0bd0*/  @P5 STG.E desc[UR60][R30.64], R179 ;  /* 0x000000b31e005986 */ /* 0x0009e2000c10193c */
[----:B------:R-:W3:Y:S01]  /*f0be0*/  LDC R0, c[0x0][0x248] ;  /* 0x00009200ff007b82 */ /* 0x000ee20000000800 */
[----:B------:R-:W-:Y:S01]  /*f0bf0*/  IMAD.WIDE R26, R35, 0x4, R6 ;  /* 0x00000004231a7825 */ /* 0x000fe200078e0206 */
[-C--:B------:R-:W-:Y:S01]  /*f0c00*/  ISETP.LT.AND P2, PT, R11, R18.reuse, !P0 ;  /* 0x000000120b00720c */ /* 0x080fe20004741270 */
[----:B------:R4:W-:Y:S04]  /*f0c10*/  @P6 STG.E desc[UR60][R24.64], R171 ;  /* 0x000000ab18006986 */ /* 0x0009e8000c10193c */
[----:B------:R4:W-:Y:S01]  /*f0c20*/  @P4 STG.E desc[UR60][R26.64], R195 ;  /* 0x000000c31a004986 */ /* 0x0009e2000c10193c */
[----:B------:R-:W-:-:S03]  /*f0c30*/  ISETP.LT.AND P5, PT, R13, R18, !P0 ;  /* 0x000000120d00720c */ /* 0x000fc600047a1270 */
[----:B------:R3:W-:Y:S01]  /*f0c40*/  @P1 STG.E desc[UR60][R32.64], R191 ;  /* 0x000000bf20001986 */ /* 0x0007e2000c10193c */
[-C--:B------:R-:W-:Y:S02]  /*f0c50*/  ISETP.LT.AND P1, PT, R17, R18.reuse, !P0 ;  /* 0x000000121100720c */ /* 0x080fe40004721270 */
[----:B------:R-:W-:Y:S01]  /*f0c60*/  ISETP.LT.AND P0, PT, R15, R18, !P0 ;  /* 0x000000120f00720c */ /* 0x000fe20004701270 */
[----:B-1----:R-:W-:Y:S02]  /*f0c70*/  IMAD.IADD R37, R35, 0x1, R10 ;  /* 0x0000000123257824 */ /* 0x002fe400078e020a */
[----:B------:R-:W1:Y:S02]  /*f0c80*/  LDC R10, c[0x0][0x248] ;  /* 0x00009200ff0a7b82 */ /* 0x000e640000000800 */
[----:B----4-:R-:W-:-:S04]  /*f0c90*/  IMAD.WIDE R28, R37, 0x4, R2 ;  /* 0x00000004251c7825 */ /* 0x010fc800078e0202 */
[----:B------:R-:W-:-:S04]  /*f0ca0*/  IMAD.WIDE R30, R37, 0x4, R4 ;  /* 0x00000004251e7825 */ /* 0x000fc800078e0204 */
[----:B------:R-:W-:-:S04]  /*f0cb0*/  IMAD.WIDE R24, R37, 0x4, R6 ;  /* 0x0000000425187825 */ /* 0x000fc800078e0206 */
[----:B------:R-:W-:Y:S01]  /*f0cc0*/  IMAD.WIDE R26, R37, 0x4, R8 ;  /* 0x00000004251a7825 */ /* 0x000fe200078e0208 */
[----:B------:R4:W-:Y:S04]  /*f0cd0*/  @P2 STG.E desc[UR60][R28.64], R180 ;  /* 0x000000b41c002986 */ /* 0x0009e8000c10193c */
[----:B------:R1:W-:Y:S04]  /*f0ce0*/  @P5 STG.E desc[UR60][R30.64], R184 ;  /* 0x000000b81e005986 */ /* 0x0003e8000c10193c */
[----:B------:R1:W-:Y:S04]  /*f0cf0*/  @P1 STG.E desc[UR60][R24.64], R200 ;  /* 0x000000c818001986 */ /* 0x0003e8000c10193c */
[----:B------:R1:W-:Y:S01]  /*f0d00*/  @P0 STG.E desc[UR60][R26.64], R144 ;  /* 0x000000901a000986 */ /* 0x0003e2000c10193c */
[----:B--2---:R-:W-:-:S03]  /*f0d10*/  ISETP.GE.AND P6, PT, R16, R19, PT ;  /* 0x000000131000720c */ /* 0x004fc60003fc6270 */
[----:B------:R-:W2:Y:S04]  /*f0d20*/  LDL.LU R16, [R1+0x49a8] ;  /* 0x0049a80001107983 */ /* 0x000ea80000300800 */
[----:B------:R-:W2:Y:S01]  /*f0d30*/  LDL.LU R12, [R1+0x499c] ;  /* 0x00499c00010c7983 */ /* 0x000ea20000300800 */
[----:B---3--:R-:W-:-:S03]  /*f0d40*/  ISETP.GE.AND P0, PT, R14, R19, PT ;  /* 0x000000130e00720c */ /* 0x008fc60003f06270 */
[----:B------:R-:W3:Y:S01]  /*f0d50*/  LDL.LU R14, [R1+0x4998] ;  /* 0x00499800010e7983 */ /* 0x000ee20000300800 */
[-C--:B------:R-:W-:Y:S02]  /*f0d60*/  ISETP.LT.AND P4, PT, R11, R18.reuse, !P3 ;  /* 0x000000120b00720c */ /* 0x080fe40005f81270 */
[----:B------:R-:W-:Y:S02]  /*f0d70*/  ISETP.LT.AND P2, PT, R13, R18, !P3 ;  /* 0x000000120d00720c */ /* 0x000fe40005f41270 */
[----:B------:R-:W-:Y:S02]  /*f0d80*/  IADD3 R35, R37, R0, RZ ;  /* 0x0000000025237210 */ /* 0x000fe40007ffe0ff */
[----:B------:R-:W1:Y:S01]  /*f0d90*/  LDC R0, c[0x0][0x248] ;  /* 0x00009200ff007b82 */ /* 0x000e620000000800 */
[----:B------:R-:W-:Y:S02]  /*f0da0*/  ISETP.LT.AND P5, PT, R17, R18, !P3 ;  /* 0x000000121100720c */ /* 0x000fe40005fa1270 */
[----:B------:R-:W-:-:S04]  /*f0db0*/  IMAD.WIDE R32, R35, 0x4, R2 ;  /* 0x0000000423207825 */ /* 0x000fc800078e0202 */
[----:B----4-:R-:W-:Y:S01]  /*f0dc0*/  IMAD.WIDE R28, R35, 0x4, R4 ;  /* 0x00000004231c7825 */ /* 0x010fe200078e0204 */
[----:B------:R-:W-:-:S03]  /*f0dd0*/  ISETP.LT.AND P3, PT, R15, R18, !P3 ;  /* 0x000000120f00720c */ /* 0x000fc60005f61270 */
[C---:B-1----:R-:W-:Y:S02]  /*f0de0*/  IMAD.IADD R37, R35.reuse, 0x1, R10 ;  /* 0x0000000123257824 */ /* 0x042fe400078e020a */
[----:B------:R-:W-:Y:S01]  /*f0df0*/  IMAD.WIDE R30, R35, 0x4, R6 ;  /* 0x00000004231e7825 */ /* 0x000fe200078e0206 */
[----:B------:R-:W1:Y:S01]  /*f0e00*/  LDC R10, c[0x0][0x248] ;  /* 0x00009200ff0a7b82 */ /* 0x000e620000000800 */
[----:B------:R-:W-:Y:S04]  /*f0e10*/  @P4 STG.E desc[UR60][R32.64], R208 ;  /* 0x000000d020004986 */ /* 0x000fe8000c10193c */
[----:B------:R4:W-:Y:S01]  /*f0e20*/  @P2 STG.E desc[UR60][R28.64], R216 ;  /* 0x000000d81c002986 */ /* 0x0009e2000c10193c */
[-C--:B------:R-:W-:Y:S02]  /*f0e30*/  ISETP.LT.AND P2, PT, R11, R18.reuse, !P6 ;  /* 0x000000120b00720c */ /* 0x080fe40007741270 */
[-C--:B------:R-:W-:Y:S01]  /*f0e40*/  ISETP.LT.AND P4, PT, R13, R18.reuse, !P6 ;  /* 0x000000120d00720c */ /* 0x080fe20007781270 */
[----:B------:R-:W-:Y:S01]  /*f0e50*/  IMAD.WIDE R24, R35, 0x4, R8 ;  /* 0x0000000423187825 */ /* 0x000fe200078e0208 */
[----:B------:R-:W-:Y:S01]  /*f0e60*/  ISETP.GE.AND P1, PT, R34, R19, PT ;  /* 0x000000132200720c */ /* 0x000fe20003f26270 */
[----:B------:R4:W-:Y:S01]  /*f0e70*/  @P5 STG.E desc[UR60][R30.64], R148 ;  /* 0x000000941e005986 */ /* 0x0009e2000c10193c */
[-C--:B------:R-:W-:Y:S01]  /*f0e80*/  ISETP.LT.AND P5, PT, R17, R18.reuse, !P6 ;  /* 0x000000121100720c */ /* 0x080fe200077a1270 */
[----:B------:R-:W-:Y:S01]  /*f0e90*/  IMAD.WIDE R26, R37, 0x4, R2 ;  /* 0x00000004251a7825 */ /* 0x000fe200078e0202 */
[-C--:B------:R-:W-:Y:S01]  /*f0ea0*/  ISETP.LT.AND P6, PT, R15, R18.reuse, !P6 ;  /* 0x000000120f00720c */ /* 0x080fe200077c1270 */
[----:B------:R1:W-:Y:S01]  /*f0eb0*/  @P3 STG.E desc[UR60][R24.64], R20 ;  /* 0x0000001418003986 */ /* 0x0003e2000c10193c */
[----:B------:R-:W-:Y:S01]  /*f0ec0*/  ISETP.LT.AND P3, PT, R11, R18, !P1 ;  /* 0x000000120b00720c */ /* 0x000fe20004f61270 */
[C---:B----4-:R-:W-:Y:S01]  /*f0ed0*/  IMAD.WIDE R28, R37.reuse, 0x4, R4 ;  /* 0x00000004251c7825 */ /* 0x050fe200078e0204 */
[C---:B------:R-:W-:Y:S01]  /*f0ee0*/  IADD3 R39, R37.reuse, R0, RZ ;  /* 0x0000000025277210 */ /* 0x040fe20007ffe0ff */
[----:B------:R4:W-:Y:S04]  /*f0ef0*/  @P2 STG.E desc[UR60][R26.64], R181 ;  /* 0x000000b51a002986 */ /* 0x0009e8000c10193c */
[----:B------:R4:W-:Y:S01]  /*f0f00*/  @P4 STG.E desc[UR60][R28.64], R185 ;  /* 0x000000b91c004986 */ /* 0x0009e2000c10193c */
[----:B------:R-:W-:Y:S01]  /*f0f10*/  IMAD.WIDE R30, R37, 0x4, R6 ;  /* 0x00000004251e7825 */ /* 0x000fe200078e0206 */
[----:B------:R-:W-:-:S03]  /*f0f20*/  ISETP.LT.AND P4, PT, R13, R18, !P1 ;  /* 0x000000120d00720c */ /* 0x000fc60004f81270 */
[----:B------:R-:W-:Y:S01]  /*f0f30*/  IMAD.WIDE R32, R37, 0x4, R8 ;  /* 0x0000000425207825 */ /* 0x000fe200078e0208 */
[----:B------:R-:W4:Y:S03]  /*f0f40*/  LDC R0, c[0x0][0x248] ;  /* 0x00009200ff007b82 */ /* 0x000f260000000800 */
[----:B------:R-:W-:Y:S01]  /*f0f50*/  IMAD.WIDE R34, R39, 0x4, R2 ;  /* 0x0000000427227825 */ /* 0x000fe200078e0202 */
[----:B------:R4:W-:Y:S01]  /*f0f60*/  @P5 STG.E desc[UR60][R30.64], R201 ;  /* 0x000000c91e005986 */ /* 0x0009e2000c10193c */
[----:B------:R-:W-:-:S03]  /*f0f70*/  ISETP.LT.AND P2, PT, R17, R18, !P1 ;  /* 0x000000121100720c */ /* 0x000fc60004f41270 */
[----:B------:R4:W-:Y:S01]  /*f0f80*/  @P6 STG.E desc[UR60][R32.64], R145 ;  /* 0x0000009120006986 */ /* 0x0009e2000c10193c */
[----:B------:R-:W-:-:S03]  /*f0f90*/  ISETP.LT.AND P1, PT, R15, R18, !P1 ;  /* 0x000000120f00720c */ /* 0x000fc60004f21270 */
[----:B------:R-:W-:Y:S01]  /*f0fa0*/  @P3 STG.E desc[UR60][R34.64], R209 ;  /* 0x000000d122003986 */ /* 0x000fe2000c10193c */
[----:B-1----:R-:W-:Y:S01]  /*f0fb0*/  IMAD.WIDE R24, R39, 0x4, R4 ;  /* 0x0000000427187825 */ /* 0x002fe200078e0204 */
[----:B------:R-:W-:-:S03]  /*f0fc0*/  ISETP.LT.AND P3, PT, R11, R18, !P0 ;  /* 0x000000120b00720c */ /* 0x000fc60004761270 */
[----:B------:R-:W-:Y:S02]  /*f0fd0*/  IMAD.IADD R37, R39, 0x1, R10 ;  /* 0x0000000127257824 */ /* 0x000fe400078e020a */
[----:B------:R-:W1:Y:S01]  /*f0fe0*/  LDC R10, c[0x0][0x248] ;  /* 0x00009200ff0a7b82 */ /* 0x000e620000000800 */
[-C--:B------:R-:W-:Y:S01]  /*f0ff0*/  ISETP.LT.AND P6, PT, R13, R18.reuse, !P0 ;  /* 0x000000120d00720c */ /* 0x080fe200047c1270 */
[----:B------:R4:W-:Y:S02]  /*f1000*/  @P4 STG.E desc[UR60][R24.64], R217 ;  /* 0x000000d918004986 */ /* 0x0009e4000c10193c */
[----:B----4-:R-:W-:Y:S01]  /*f1010*/  IMAD.WIDE R26, R39, 0x4, R6 ;  /* 0x00000004271a7825 */ /* 0x010fe200078e0206 */
[----:B------:R-:W-:-:S03]  /*f1020*/  ISETP.LT.AND P4, PT, R17, R18, !P0 ;  /* 0x000000121100720c */ /* 0x000fc60004781270 */
[----:B------:R-:W-:-:S04]  /*f1030*/  IMAD.WIDE R28, R39, 0x4, R8 ;  /* 0x00000004271c7825 */ /* 0x000fc800078e0208 */
[----:B------:R-:W-:Y:S01]  /*f1040*/  IMAD.WIDE R30, R37, 0x4, R2 ;  /* 0x00000004251e7825 */ /* 0x000fe200078e0202 */
[----:B------:R-:W-:Y:S01]  /*f1050*/  ISETP.LT.AND P0, PT, R15, R18, !P0 ;  /* 0x000000120f00720c */ /* 0x000fe20004701270 */
[----:B------:R4:W-:Y:S04]  /*f1060*/  @P2 STG.E desc[UR60][R26.64], R149 ;  /* 0x000000951a002986 */ /* 0x0009e8000c10193c */
[----:B------:R4:W-:Y:S01]  /*f1070*/  @P1 STG.E desc[UR60][R28.64], R21 ;  /* 0x000000151c001986 */ /* 0x0009e2000c10193c */
[----:B------:R-:W-:-:S03]  /*f1080*/  IMAD.WIDE R32, R37, 0x4, R4 ;  /* 0x0000000425207825 */ /* 0x000fc600078e0204 */
[----:B------:R4:W-:Y:S01]  /*f1090*/  @P3 STG.E desc[UR60][R30.64], R182 ;  /* 0x000000b61e003986 */ /* 0x0009e2000c10193c */
[C---:B------:R-:W-:Y:S01]  /*f10a0*/  IMAD.WIDE R24, R37.reuse, 0x4, R6 ;  /* 0x0000000425187825 */ /* 0x040fe200078e0206 */
[C---:B------:R-:W-:Y:S02]  /*f10b0*/  IADD3 R35, R37.reuse, R0, RZ ;  /* 0x0000000025237210 */ /* 0x040fe40007ffe0ff */
[----:B------:R-:W-:Y:S04]  /*f10c0*/  @P6 STG.E desc[UR60][R32.64], R186 ;  /* 0x000000ba20006986 */ /* 0x000fe8000c10193c */
[----:B------:R1:W-:Y:S01]  /*f10d0*/  @P4 STG.E desc[UR60][R24.64], R202 ;  /* 0x000000ca18004986 */ /* 0x0003e2000c10193c */
[----:B----4-:R-:W-:-:S04]  /*f10e0*/  IMAD.WIDE R26, R37, 0x4, R8 ;  /* 0x00000004251a7825 */ /* 0x010fc800078e0208 */
[C---:B------:R-:W-:Y:S01]  /*f10f0*/  IMAD.WIDE R20, R35.reuse, 0x4, R2 ;  /* 0x0000000423147825 */ /* 0x040fe200078e0202 */
[----:B------:R4:W-:Y:S03]  /*f1100*/  @P0 STG.E desc[UR60][R26.64], R146 ;  /* 0x000000921a000986 */ /* 0x0009e6000c10193c */
[----:B------:R-:W-:-:S04]  /*f1110*/  IMAD.WIDE R28, R35, 0x4, R4 ;  /* 0x00000004231c7825 */ /* 0x000fc800078e0204 */
[----:B------:R-:W-:Y:S01]  /*f1120*/  IMAD.WIDE R30, R35, 0x4, R6 ;  /* 0x00000004231e7825 */ /* 0x000fe200078e0206 */
[-C--:B--2---:R-:W-:Y:S02]  /*f1130*/  ISETP.GE.AND P5, PT, R16, R19.reuse, PT ;  /* 0x000000131000720c */ /* 0x084fe40003fa6270 */
[----:B------:R-:W-:Y:S02]  /*f1140*/  ISETP.GE.AND P2, PT, R12, R19, PT ;  /* 0x000000130c00720c */ /* 0x000fe40003f46270 */
[----:B------:R-:W4:Y:S01]  /*f1150*/  LDC R12, c[0x0][0x248] ;  /* 0x00009200ff0c7b82 */ /* 0x000f220000000800 */
[-C--:B------:R-:W-:Y:S02]  /*f1160*/  ISETP.LT.AND P3, PT, R11, R18.reuse, !P5 ;  /* 0x000000120b00720c */ /* 0x080fe40006f61270 */
[-C--:B------:R-:W-:Y:S02]  /*f1170*/  ISETP.LT.AND P6, PT, R13, R18.reuse, !P5 ;  /* 0x000000120d00720c */ /* 0x080fe40006fc1270 */
[----:B------:R-:W-:-:S02]  /*f1180*/  ISETP.LT.AND P4, PT, R17, R18, !P5 ;  /* 0x000000121100720c */ /* 0x000fc40006f81270 */
[-C--:B------:R-:W-:Y:S02]  /*f1190*/  ISETP.LT.AND P5, PT, R15, R18.reuse, !P5 ;  /* 0x000000120f00720c */ /* 0x080fe40006fa1270 */
[----:B------:R-:W-:Y:S02]  /*f11a0*/  ISETP.LT.AND P0, PT, R11, R18, !P2 ;  /* 0x000000120b00720c */ /* 0x000fe40005701270 */
[----:B---3--:R-:W-:Y:S01]  /*f11b0*/  ISETP.GE.AND P1, PT, R14, R19, PT ;  /* 0x000000130e00720c */ /* 0x008fe20003f26270 */
[----:B-1----:R-:W-:-:S04]  /*f11c0*/  IMAD.IADD R19, R35, 0x1, R10 ;  /* 0x0000000123137824 */ /* 0x002fc800078e020a */
[----:B------:R-:W-:Y:S01]  /*f11d0*/  IMAD.WIDE R24, R19, 0x4, R2 ;  /* 0x0000000413187825 */ /* 0x000fe200078e0202 */
[----:B------:R1:W-:Y:S01]  /*f11e0*/  @P3 STG.E desc[UR60][R20.64], R210 ;  /* 0x000000d214003986 */ /* 0x0003e2000c10193c */
[-C--:B------:R-:W-:Y:S02]  /*f11f0*/  ISETP.LT.AND P3, PT, R11, R18.reuse, !P1 ;  /* 0x000000120b00720c */ /* 0x080fe40004f61270 */
        /* <DEDUP_REMOVED lines=8> */
[-C--:B------:R-:W-:Y:S02]  /*f1280*/  ISETP.LT.AND P6, PT, R13, R18.reuse, !P1 ;  /* 0x000000120d00720c */ /* 0x080fe40004fc1270 */
[----:B------:R-:W-:Y:S02]  /*f1290*/  ISETP.LT.AND P5, PT, R17, R18, !P1 ;  /* 0x000000121100720c */ /* 0x000fe40004fa1270 */
[----:B----4-:R-:W-:Y:S02]  /*f12a0*/  IADD3 R27, R19, R12, RZ ;  /* 0x0000000c131b7210 */ /* 0x010fe40007ffe0ff */
[----:B------:R-:W-:Y:S01]  /*f12b0*/  ISETP.LT.AND P1, PT, R15, R18, !P1 ;  /* 0x000000120f00720c */ /* 0x000fe20004f21270 */
[----:B------:R-:W-:-:S04]  /*f12c0*/  IMAD.WIDE R12, R19, 0x4, R4 ;  /* 0x00000004130c7825 */ /* 0x000fc800078e0204 */
[----:B------:R-:W-:-:S04]  /*f12d0*/  IMAD.WIDE R16, R19, 0x4, R6 ;  /* 0x0000000413107825 */ /* 0x000fc800078e0206 */
[----:B-1----:R-:W-:-:S04]  /*f12e0*/  IMAD.WIDE R20, R19, 0x4, R8 ;  /* 0x0000000413147825 */ /* 0x002fc800078e0208 */
[----:B------:R-:W-:-:S04]  /*f12f0*/  IMAD.WIDE R2, R27, 0x4, R2 ;  /* 0x000000041b027825 */ /* 0x000fc800078e0202 */
[----:B------:R-:W-:-:S04]  /*f1300*/  IMAD.WIDE R4, R27, 0x4, R4 ;  /* 0x000000041b047825 */ /* 0x000fc800078e0204 */
[C---:B------:R-:W-:Y:S01]  /*f1310*/  IMAD.WIDE R6, R27.reuse, 0x4, R6 ;  /* 0x000000041b067825 */ /* 0x040fe200078e0206 */
[----:B------:R2:W-:Y:S04]  /*f1320*/  @P4 STG.E desc[UR60][R12.64], R187 ;  /* 0x000000bb0c004986 */ /* 0x0005e8000c10193c */
[----:B------:R2:W-:Y:S04]  /*f1330*/  @P0 STG.E desc[UR60][R16.64], R203 ;  /* 0x000000cb10000986 */ /* 0x0005e8000c10193c */
[----:B------:R2:W-:Y:S04]  /*f1340*/  @P2 STG.E desc[UR60][R20.64], R147 ;  /* 0x0000009314002986 */ /* 0x0005e8000c10193c */
[----:B------:R2:W-:Y:S04]  /*f1350*/  @P3 STG.E desc[UR60][R2.64], R211 ;  /* 0x000000d302003986 */ /* 0x0005e8000c10193c */
[----:B------:R2:W-:Y:S04]  /*f1360*/  @P6 STG.E desc[UR60][R4.64], R219 ;  /* 0x000000db04006986 */ /* 0x0005e8000c10193c */
[----:B------:R2:W-:Y:S01]  /*f1370*/  @P5 STG.E desc[UR60][R6.64], R151 ;  /* 0x0000009706005986 */ /* 0x0005e2000c10193c */
[----:B------:R-:W-:Y:S01]  /*f1380*/  IMAD.WIDE R8, R27, 0x4, R8 ;  /* 0x000000041b087825 */ /* 0x000fe200078e0208 */
[----:B------:R-:W-:Y:S06]  /*f1390*/  @!P1 EXIT ;  /* 0x000000000000994d */ /* 0x000fec0003800000 */
[----:B------:R-:W-:Y:S01]  /*f13a0*/  STG.E desc[UR60][R8.64], R23 ;  /* 0x0000001708007986 */ /* 0x000fe2000c10193c */
[----:B------:R-:W-:Y:S05]  /*f13b0*/  EXIT ;  /* 0x000000000000794d */ /* 0x000fea0003800000 */
.L_x_2:
[----:B------:R-:W-:-:S00]  /*f13c0*/  BRA `(.L_x_2) ;  /* 0xfffffffc00fc7947 */ /* 0x000fc0000383ffff */
[----:B------:R-:W-:-:S00]  /*f13d0*/  NOP ;  /* 0x0000000000007918 */ /* 0x000fc00000000000 */
        /* <DEDUP_REMOVED lines=10> */
.L_x_3:


//--------------------- .nv.shared.matmul_kernel  --------------------------
	.section	.nv.shared.matmul_kernel,"aw",@nobits
	.sectionflags	@""
	.align	16
	.zero		1024


//--------------------- .nv.shared.reserved.0     --------------------------
	.section	.nv.shared.reserved.0,"aw",@nobits
	.weak		__nv_reservedSMEM_offset_0_alias
	.size		__nv_reservedSMEM_offset_0_alias, 0, 0
	.other		__nv_reservedSMEM_offset_0_alias,@"STO_CUDA_RESERVED_SHARED STV_DEFAULT"
__nv_reservedSMEM_offset_0_alias:
	.zero		0


//--------------------- .nv.constant0.matmul_kernel --------------------------
	.section	.nv.constant0.matmul_kernel,"a",@progbits
	.sectionflags	@""
	.align	4
.nv.constant0.matmul_kernel:
	.zero		608


//--------------------- SYMBOLS --------------------------

	.type		.nv.reservedSmem.offset0,@object
	.size		.nv.reservedSmem.offset0,0x4
